//
// Generated by NVIDIA NVVM Compiler
//
// Compiler Build ID: CL-36424714
// Cuda compilation tools, release 13.0, V13.0.88
// Based on NVVM 20.0.0
//

.version 9.0
.target sm_100
.address_size 64

	// .globl	_Z11TestStruct1PfP9SurfParam

.visible .entry _Z11TestStruct1PfP9SurfParam(
	.param .u64 .ptr .align 1 _Z11TestStruct1PfP9SurfParam_param_0,
	.param .u64 .ptr .align 1 _Z11TestStruct1PfP9SurfParam_param_1
)
{
	.reg .b32 	%r<5>;
	.reg .b32 	%f<2>;
	.reg .b64 	%rd<7>;

	ld.param.u64 	%rd1, [_Z11TestStruct1PfP9SurfParam_param_0];
	ld.param.u64 	%rd2, [_Z11TestStruct1PfP9SurfParam_param_1];
	cvta.to.global.u64 	%rd3, %rd1;
	cvta.to.global.u64 	%rd4, %rd2;
	mov.u32 	%r1, %tid.x;
	mov.u32 	%r2, %ntid.x;
	mov.u32 	%r3, %ctaid.x;
	mad.lo.s32 	%r4, %r2, %r3, %r1;
	ld.global.f32 	%f1, [%rd4+24];
	mul.wide.s32 	%rd5, %r4, 4;
	add.s64 	%rd6, %rd3, %rd5;
	st.global.f32 	[%rd6], %f1;
	ret;

}
	// .globl	_Z40transform_tpoints_into_coeffs2GPU_kerneliiiPKfS0_Pf
.visible .entry _Z40transform_tpoints_into_coeffs2GPU_kerneliiiPKfS0_Pf(
	.param .u32 _Z40transform_tpoints_into_coeffs2GPU_kerneliiiPKfS0_Pf_param_0,
	.param .u32 _Z40transform_tpoints_into_coeffs2GPU_kerneliiiPKfS0_Pf_param_1,
	.param .u32 _Z40transform_tpoints_into_coeffs2GPU_kerneliiiPKfS0_Pf_param_2,
	.param .u64 .ptr .align 1 _Z40transform_tpoints_into_coeffs2GPU_kerneliiiPKfS0_Pf_param_3,
	.param .u64 .ptr .align 1 _Z40transform_tpoints_into_coeffs2GPU_kerneliiiPKfS0_Pf_param_4,
	.param .u64 .ptr .align 1 _Z40transform_tpoints_into_coeffs2GPU_kerneliiiPKfS0_Pf_param_5
)
{
	.reg .pred 	%p<2>;
	.reg .b32 	%r<21>;
	.reg .b32 	%f<44>;
	.reg .b64 	%rd<14>;
	.reg .b64 	%fd<1498>;

	ld.param.u32 	%r3, [_Z40transform_tpoints_into_coeffs2GPU_kerneliiiPKfS0_Pf_param_0];
	mov.u32 	%r4, %ctaid.x;
	mov.u32 	%r5, %ntid.x;
	mov.u32 	%r6, %tid.x;
	mad.lo.s32 	%r7, %r4, %r5, %r6;
	setp.gt.s32 	%p1, %r7, %r3;
	@%p1 bra 	$L__BB1_2;
	ld.param.u64 	%rd13, [_Z40transform_tpoints_into_coeffs2GPU_kerneliiiPKfS0_Pf_param_5];
	ld.param.u64 	%rd12, [_Z40transform_tpoints_into_coeffs2GPU_kerneliiiPKfS0_Pf_param_4];
	ld.param.u64 	%rd11, [_Z40transform_tpoints_into_coeffs2GPU_kerneliiiPKfS0_Pf_param_3];
	ld.param.u32 	%r20, [_Z40transform_tpoints_into_coeffs2GPU_kerneliiiPKfS0_Pf_param_2];
	ld.param.u32 	%r19, [_Z40transform_tpoints_into_coeffs2GPU_kerneliiiPKfS0_Pf_param_1];
	cvta.to.global.u64 	%rd4, %rd13;
	cvta.to.global.u64 	%rd5, %rd12;
	cvta.to.global.u64 	%rd6, %rd11;
	mul.lo.s32 	%r8, %r20, %r19;
	mov.u32 	%r9, %ctaid.x;
	mov.u32 	%r10, %ntid.x;
	mov.u32 	%r11, %tid.x;
	mad.lo.s32 	%r12, %r9, %r10, %r11;
	rem.s32 	%r13, %r12, %r8;
	cvt.rn.f32.s32 	%f1, %r13;
	cvt.rn.f32.s32 	%f2, %r19;
	div.rn.f32 	%f3, %f1, %f2;
	cvt.rmi.f32.f32 	%f4, %f3;
	cvt.rzi.s32.f32 	%r14, %f4;
	rem.s32 	%r15, %r13, %r19;
	mul.lo.s32 	%r16, %r12, 5;
	mad.lo.s32 	%r17, %r14, %r19, %r15;
	mul.lo.s32 	%r18, %r17, 33;
	ld.global.f32 	%f5, [%rd6];
	cvt.f64.f32 	%fd1, %f5;
	ld.global.f32 	%f6, [%rd6+8];
	cvt.f64.f32 	%fd2, %f6;
	ld.global.f32 	%f7, [%rd6+16];
	cvt.f64.f32 	%fd3, %f7;
	ld.global.f32 	%f8, [%rd6+24];
	cvt.f64.f32 	%fd4, %f8;
	ld.global.f32 	%f9, [%rd6+32];
	cvt.f64.f32 	%fd5, %f9;
	ld.global.f32 	%f10, [%rd6+40];
	cvt.f64.f32 	%fd6, %f10;
	ld.global.f32 	%f11, [%rd6+48];
	cvt.f64.f32 	%fd7, %f11;
	ld.global.f32 	%f12, [%rd6+56];
	cvt.f64.f32 	%fd8, %f12;
	ld.global.f32 	%f13, [%rd6+64];
	cvt.f64.f32 	%fd9, %f13;
	ld.global.f32 	%f14, [%rd6+72];
	cvt.f64.f32 	%fd10, %f14;
	ld.global.f32 	%f15, [%rd6+80];
	cvt.f64.f32 	%fd11, %f15;
	ld.global.f32 	%f16, [%rd6+88];
	cvt.f64.f32 	%fd12, %f16;
	ld.global.f32 	%f17, [%rd6+96];
	cvt.f64.f32 	%fd13, %f17;
	ld.global.f32 	%f18, [%rd6+104];
	cvt.f64.f32 	%fd14, %f18;
	ld.global.f32 	%f19, [%rd6+112];
	cvt.f64.f32 	%fd15, %f19;
	ld.global.f32 	%f20, [%rd6+120];
	cvt.f64.f32 	%fd16, %f20;
	ld.global.f32 	%f21, [%rd6+128];
	cvt.f64.f32 	%fd17, %f21;
	mul.wide.s32 	%rd7, %r18, 4;
	add.s64 	%rd8, %rd5, %rd7;
	ld.global.f32 	%f22, [%rd8];
	cvt.f64.f32 	%fd18, %f22;
	ld.global.f32 	%f23, [%rd8+8];
	cvt.f64.f32 	%fd19, %f23;
	ld.global.f32 	%f24, [%rd8+16];
	cvt.f64.f32 	%fd20, %f24;
	ld.global.f32 	%f25, [%rd8+24];
	cvt.f64.f32 	%fd21, %f25;
	ld.global.f32 	%f26, [%rd8+32];
	cvt.f64.f32 	%fd22, %f26;
	ld.global.f32 	%f27, [%rd8+40];
	cvt.f64.f32 	%fd23, %f27;
	ld.global.f32 	%f28, [%rd8+48];
	cvt.f64.f32 	%fd24, %f28;
	ld.global.f32 	%f29, [%rd8+56];
	cvt.f64.f32 	%fd25, %f29;
	ld.global.f32 	%f30, [%rd8+64];
	cvt.f64.f32 	%fd26, %f30;
	ld.global.f32 	%f31, [%rd8+72];
	cvt.f64.f32 	%fd27, %f31;
	ld.global.f32 	%f32, [%rd8+80];
	cvt.f64.f32 	%fd28, %f32;
	ld.global.f32 	%f33, [%rd8+88];
	cvt.f64.f32 	%fd29, %f33;
	ld.global.f32 	%f34, [%rd8+96];
	cvt.f64.f32 	%fd30, %f34;
	ld.global.f32 	%f35, [%rd8+104];
	cvt.f64.f32 	%fd31, %f35;
	ld.global.f32 	%f36, [%rd8+112];
	cvt.f64.f32 	%fd32, %f36;
	ld.global.f32 	%f37, [%rd8+120];
	cvt.f64.f32 	%fd33, %f37;
	ld.global.f32 	%f38, [%rd8+128];
	cvt.f64.f32 	%fd34, %f38;
	mul.f64 	%fd35, %fd1, %fd1;
	mul.f64 	%fd36, %fd10, %fd10;
	mul.f64 	%fd37, %fd11, %fd11;
	mul.f64 	%fd38, %fd12, %fd12;
	mul.f64 	%fd39, %fd13, %fd13;
	mul.f64 	%fd40, %fd14, %fd14;
	mul.f64 	%fd41, %fd15, %fd15;
	mul.f64 	%fd42, %fd16, %fd16;
	mul.f64 	%fd43, %fd17, %fd17;
	mul.f64 	%fd44, %fd2, %fd2;
	mul.f64 	%fd45, %fd3, %fd3;
	mul.f64 	%fd46, %fd4, %fd4;
	mul.f64 	%fd47, %fd5, %fd5;
	mul.f64 	%fd48, %fd6, %fd6;
	mul.f64 	%fd49, %fd7, %fd7;
	mul.f64 	%fd50, %fd8, %fd8;
	mul.f64 	%fd51, %fd9, %fd9;
	mul.f64 	%fd52, %fd35, %fd1;
	mul.f64 	%fd53, %fd36, %fd10;
	mul.f64 	%fd54, %fd37, %fd11;
	mul.f64 	%fd55, %fd38, %fd12;
	mul.f64 	%fd56, %fd39, %fd13;
	mul.f64 	%fd57, %fd40, %fd14;
	mul.f64 	%fd58, %fd41, %fd15;
	mul.f64 	%fd59, %fd42, %fd16;
	mul.f64 	%fd60, %fd43, %fd17;
	mul.f64 	%fd61, %fd44, %fd2;
	mul.f64 	%fd62, %fd45, %fd3;
	mul.f64 	%fd63, %fd46, %fd4;
	mul.f64 	%fd64, %fd47, %fd5;
	mul.f64 	%fd65, %fd48, %fd6;
	mul.f64 	%fd66, %fd49, %fd7;
	mul.f64 	%fd67, %fd50, %fd8;
	mul.f64 	%fd68, %fd51, %fd9;
	add.f64 	%fd69, %fd35, %fd36;
	add.f64 	%fd70, %fd69, %fd37;
	add.f64 	%fd71, %fd70, %fd38;
	add.f64 	%fd72, %fd71, %fd39;
	add.f64 	%fd73, %fd72, %fd40;
	add.f64 	%fd74, %fd73, %fd41;
	add.f64 	%fd75, %fd74, %fd42;
	add.f64 	%fd76, %fd75, %fd43;
	add.f64 	%fd77, %fd76, %fd44;
	add.f64 	%fd78, %fd77, %fd45;
	add.f64 	%fd79, %fd78, %fd46;
	add.f64 	%fd80, %fd79, %fd47;
	add.f64 	%fd81, %fd80, %fd48;
	add.f64 	%fd82, %fd81, %fd49;
	add.f64 	%fd83, %fd82, %fd50;
	add.f64 	%fd84, %fd83, %fd51;
	add.f64 	%fd85, %fd1, %fd10;
	add.f64 	%fd86, %fd85, %fd11;
	add.f64 	%fd87, %fd86, %fd12;
	add.f64 	%fd88, %fd87, %fd13;
	add.f64 	%fd89, %fd88, %fd14;
	add.f64 	%fd90, %fd89, %fd15;
	add.f64 	%fd91, %fd90, %fd16;
	add.f64 	%fd92, %fd91, %fd17;
	add.f64 	%fd93, %fd92, %fd2;
	add.f64 	%fd94, %fd93, %fd3;
	add.f64 	%fd95, %fd94, %fd4;
	add.f64 	%fd96, %fd95, %fd5;
	add.f64 	%fd97, %fd96, %fd6;
	add.f64 	%fd98, %fd97, %fd7;
	add.f64 	%fd99, %fd98, %fd8;
	add.f64 	%fd100, %fd99, %fd9;
	add.f64 	%fd101, %fd52, %fd53;
	add.f64 	%fd102, %fd101, %fd54;
	add.f64 	%fd103, %fd102, %fd55;
	add.f64 	%fd104, %fd103, %fd56;
	add.f64 	%fd105, %fd104, %fd57;
	add.f64 	%fd106, %fd105, %fd58;
	add.f64 	%fd107, %fd106, %fd59;
	add.f64 	%fd108, %fd107, %fd60;
	add.f64 	%fd109, %fd108, %fd61;
	add.f64 	%fd110, %fd109, %fd62;
	add.f64 	%fd111, %fd110, %fd63;
	add.f64 	%fd112, %fd111, %fd64;
	add.f64 	%fd113, %fd112, %fd65;
	add.f64 	%fd114, %fd113, %fd66;
	add.f64 	%fd115, %fd114, %fd67;
	add.f64 	%fd116, %fd115, %fd68;
	mul.f64 	%fd117, %fd52, %fd1;
	mul.f64 	%fd118, %fd53, %fd10;
	mul.f64 	%fd119, %fd54, %fd11;
	mul.f64 	%fd120, %fd55, %fd12;
	mul.f64 	%fd121, %fd56, %fd13;
	mul.f64 	%fd122, %fd57, %fd14;
	mul.f64 	%fd123, %fd58, %fd15;
	mul.f64 	%fd124, %fd59, %fd16;
	mul.f64 	%fd125, %fd60, %fd17;
	mul.f64 	%fd126, %fd61, %fd2;
	mul.f64 	%fd127, %fd62, %fd3;
	mul.f64 	%fd128, %fd63, %fd4;
	mul.f64 	%fd129, %fd64, %fd5;
	mul.f64 	%fd130, %fd65, %fd6;
	mul.f64 	%fd131, %fd66, %fd7;
	mul.f64 	%fd132, %fd67, %fd8;
	mul.f64 	%fd133, %fd68, %fd9;
	add.f64 	%fd134, %fd117, %fd118;
	add.f64 	%fd135, %fd134, %fd119;
	add.f64 	%fd136, %fd135, %fd120;
	add.f64 	%fd137, %fd136, %fd121;
	add.f64 	%fd138, %fd137, %fd122;
	add.f64 	%fd139, %fd138, %fd123;
	add.f64 	%fd140, %fd139, %fd124;
	add.f64 	%fd141, %fd140, %fd125;
	add.f64 	%fd142, %fd141, %fd126;
	add.f64 	%fd143, %fd142, %fd127;
	add.f64 	%fd144, %fd143, %fd128;
	add.f64 	%fd145, %fd144, %fd129;
	add.f64 	%fd146, %fd145, %fd130;
	add.f64 	%fd147, %fd146, %fd131;
	add.f64 	%fd148, %fd147, %fd132;
	add.f64 	%fd149, %fd148, %fd133;
	mul.f64 	%fd150, %fd116, %fd100;
	mul.f64 	%fd151, %fd84, %fd84;
	sub.f64 	%fd152, %fd150, %fd151;
	mul.f64 	%fd153, %fd36, %fd36;
	fma.rn.f64 	%fd154, %fd35, %fd35, %fd153;
	fma.rn.f64 	%fd155, %fd37, %fd37, %fd154;
	fma.rn.f64 	%fd156, %fd38, %fd38, %fd155;
	fma.rn.f64 	%fd157, %fd39, %fd39, %fd156;
	fma.rn.f64 	%fd158, %fd40, %fd40, %fd157;
	fma.rn.f64 	%fd159, %fd41, %fd41, %fd158;
	fma.rn.f64 	%fd160, %fd42, %fd42, %fd159;
	fma.rn.f64 	%fd161, %fd43, %fd43, %fd160;
	fma.rn.f64 	%fd162, %fd44, %fd44, %fd161;
	fma.rn.f64 	%fd163, %fd45, %fd45, %fd162;
	fma.rn.f64 	%fd164, %fd46, %fd46, %fd163;
	fma.rn.f64 	%fd165, %fd47, %fd47, %fd164;
	fma.rn.f64 	%fd166, %fd48, %fd48, %fd165;
	fma.rn.f64 	%fd167, %fd49, %fd49, %fd166;
	fma.rn.f64 	%fd168, %fd50, %fd50, %fd167;
	fma.rn.f64 	%fd169, %fd51, %fd51, %fd168;
	mul.f64 	%fd170, %fd118, %fd10;
	fma.rn.f64 	%fd171, %fd117, %fd1, %fd170;
	fma.rn.f64 	%fd172, %fd119, %fd11, %fd171;
	fma.rn.f64 	%fd173, %fd120, %fd12, %fd172;
	fma.rn.f64 	%fd174, %fd121, %fd13, %fd173;
	fma.rn.f64 	%fd175, %fd122, %fd14, %fd174;
	fma.rn.f64 	%fd176, %fd123, %fd15, %fd175;
	fma.rn.f64 	%fd177, %fd124, %fd16, %fd176;
	fma.rn.f64 	%fd178, %fd125, %fd17, %fd177;
	fma.rn.f64 	%fd179, %fd126, %fd2, %fd178;
	fma.rn.f64 	%fd180, %fd127, %fd3, %fd179;
	fma.rn.f64 	%fd181, %fd128, %fd4, %fd180;
	fma.rn.f64 	%fd182, %fd129, %fd5, %fd181;
	fma.rn.f64 	%fd183, %fd130, %fd6, %fd182;
	fma.rn.f64 	%fd184, %fd131, %fd7, %fd183;
	fma.rn.f64 	%fd185, %fd132, %fd8, %fd184;
	fma.rn.f64 	%fd186, %fd133, %fd9, %fd185;
	mul.f64 	%fd187, %fd36, %fd118;
	fma.rn.f64 	%fd188, %fd35, %fd117, %fd187;
	fma.rn.f64 	%fd189, %fd37, %fd119, %fd188;
	fma.rn.f64 	%fd190, %fd38, %fd120, %fd189;
	fma.rn.f64 	%fd191, %fd39, %fd121, %fd190;
	fma.rn.f64 	%fd192, %fd40, %fd122, %fd191;
	fma.rn.f64 	%fd193, %fd41, %fd123, %fd192;
	fma.rn.f64 	%fd194, %fd42, %fd124, %fd193;
	fma.rn.f64 	%fd195, %fd43, %fd125, %fd194;
	fma.rn.f64 	%fd196, %fd44, %fd126, %fd195;
	fma.rn.f64 	%fd197, %fd45, %fd127, %fd196;
	fma.rn.f64 	%fd198, %fd46, %fd128, %fd197;
	fma.rn.f64 	%fd199, %fd47, %fd129, %fd198;
	fma.rn.f64 	%fd200, %fd48, %fd130, %fd199;
	fma.rn.f64 	%fd201, %fd49, %fd131, %fd200;
	fma.rn.f64 	%fd202, %fd50, %fd132, %fd201;
	fma.rn.f64 	%fd203, %fd51, %fd133, %fd202;
	mul.f64 	%fd204, %fd149, %fd100;
	mul.f64 	%fd205, %fd116, %fd84;
	sub.f64 	%fd206, %fd204, %fd205;
	mul.f64 	%fd207, %fd36, %fd53;
	fma.rn.f64 	%fd208, %fd35, %fd52, %fd207;
	fma.rn.f64 	%fd209, %fd37, %fd54, %fd208;
	fma.rn.f64 	%fd210, %fd38, %fd55, %fd209;
	fma.rn.f64 	%fd211, %fd39, %fd56, %fd210;
	fma.rn.f64 	%fd212, %fd40, %fd57, %fd211;
	fma.rn.f64 	%fd213, %fd41, %fd58, %fd212;
	fma.rn.f64 	%fd214, %fd42, %fd59, %fd213;
	fma.rn.f64 	%fd215, %fd43, %fd60, %fd214;
	fma.rn.f64 	%fd216, %fd44, %fd61, %fd215;
	fma.rn.f64 	%fd217, %fd45, %fd62, %fd216;
	fma.rn.f64 	%fd218, %fd46, %fd63, %fd217;
	fma.rn.f64 	%fd219, %fd47, %fd64, %fd218;
	fma.rn.f64 	%fd220, %fd48, %fd65, %fd219;
	fma.rn.f64 	%fd221, %fd49, %fd66, %fd220;
	fma.rn.f64 	%fd222, %fd50, %fd67, %fd221;
	fma.rn.f64 	%fd223, %fd51, %fd68, %fd222;
	mul.f64 	%fd224, %fd100, %fd186;
	mul.f64 	%fd225, %fd84, %fd149;
	sub.f64 	%fd226, %fd224, %fd225;
	mul.f64 	%fd227, %fd116, %fd116;
	sub.f64 	%fd228, %fd225, %fd227;
	mul.f64 	%fd229, %fd84, %fd186;
	mul.f64 	%fd230, %fd116, %fd149;
	sub.f64 	%fd231, %fd229, %fd230;
	mul.f64 	%fd232, %fd116, %fd186;
	mul.f64 	%fd233, %fd149, %fd149;
	sub.f64 	%fd234, %fd232, %fd233;
	mul.f64 	%fd235, %fd53, %fd53;
	fma.rn.f64 	%fd236, %fd52, %fd52, %fd235;
	fma.rn.f64 	%fd237, %fd54, %fd54, %fd236;
	fma.rn.f64 	%fd238, %fd55, %fd55, %fd237;
	fma.rn.f64 	%fd239, %fd56, %fd56, %fd238;
	fma.rn.f64 	%fd240, %fd57, %fd57, %fd239;
	fma.rn.f64 	%fd241, %fd58, %fd58, %fd240;
	fma.rn.f64 	%fd242, %fd59, %fd59, %fd241;
	fma.rn.f64 	%fd243, %fd60, %fd60, %fd242;
	fma.rn.f64 	%fd244, %fd61, %fd61, %fd243;
	fma.rn.f64 	%fd245, %fd62, %fd62, %fd244;
	fma.rn.f64 	%fd246, %fd63, %fd63, %fd245;
	fma.rn.f64 	%fd247, %fd64, %fd64, %fd246;
	fma.rn.f64 	%fd248, %fd65, %fd65, %fd247;
	fma.rn.f64 	%fd249, %fd66, %fd66, %fd248;
	fma.rn.f64 	%fd250, %fd67, %fd67, %fd249;
	fma.rn.f64 	%fd251, %fd68, %fd68, %fd250;
	mul.f64 	%fd252, %fd84, 0d4031000000000000;
	mul.f64 	%fd253, %fd100, %fd100;
	sub.f64 	%fd254, %fd252, %fd253;
	mul.f64 	%fd255, %fd116, 0d4031000000000000;
	mul.f64 	%fd256, %fd100, %fd84;
	sub.f64 	%fd257, %fd255, %fd256;
	mul.f64 	%fd258, %fd149, 0d4031000000000000;
	sub.f64 	%fd259, %fd258, %fd150;
	mul.f64 	%fd260, %fd223, %fd152;
	mul.f64 	%fd261, %fd169, %fd206;
	sub.f64 	%fd262, %fd260, %fd261;
	fma.rn.f64 	%fd263, %fd228, %fd116, %fd262;
	mul.f64 	%fd264, %fd53, %fd118;
	fma.rn.f64 	%fd265, %fd52, %fd117, %fd264;
	fma.rn.f64 	%fd266, %fd54, %fd119, %fd265;
	fma.rn.f64 	%fd267, %fd55, %fd120, %fd266;
	fma.rn.f64 	%fd268, %fd56, %fd121, %fd267;
	fma.rn.f64 	%fd269, %fd57, %fd122, %fd268;
	fma.rn.f64 	%fd270, %fd58, %fd123, %fd269;
	fma.rn.f64 	%fd271, %fd59, %fd124, %fd270;
	fma.rn.f64 	%fd272, %fd60, %fd125, %fd271;
	fma.rn.f64 	%fd273, %fd61, %fd126, %fd272;
	fma.rn.f64 	%fd274, %fd62, %fd127, %fd273;
	fma.rn.f64 	%fd275, %fd63, %fd128, %fd274;
	fma.rn.f64 	%fd276, %fd64, %fd129, %fd275;
	fma.rn.f64 	%fd277, %fd65, %fd130, %fd276;
	fma.rn.f64 	%fd278, %fd66, %fd131, %fd277;
	fma.rn.f64 	%fd279, %fd67, %fd132, %fd278;
	fma.rn.f64 	%fd280, %fd68, %fd133, %fd279;
	mul.f64 	%fd281, %fd169, %fd254;
	mul.f64 	%fd282, %fd257, %fd116;
	sub.f64 	%fd283, %fd281, %fd282;
	fma.rn.f64 	%fd284, %fd84, %fd152, %fd283;
	mul.f64 	%fd285, %fd186, 0d4031000000000000;
	sub.f64 	%fd286, %fd285, %fd204;
	mul.f64 	%fd287, %fd152, %fd203;
	mul.f64 	%fd288, %fd169, %fd226;
	sub.f64 	%fd289, %fd287, %fd288;
	fma.rn.f64 	%fd290, %fd231, %fd116, %fd289;
	mul.f64 	%fd291, %fd223, %fd254;
	mul.f64 	%fd292, %fd259, %fd116;
	sub.f64 	%fd293, %fd291, %fd292;
	fma.rn.f64 	%fd294, %fd84, %fd206, %fd293;
	mul.f64 	%fd295, %fd254, %fd203;
	mul.f64 	%fd296, %fd286, %fd116;
	sub.f64 	%fd297, %fd295, %fd296;
	fma.rn.f64 	%fd298, %fd84, %fd226, %fd297;
	mul.f64 	%fd299, %fd206, %fd203;
	mul.f64 	%fd300, %fd223, %fd226;
	sub.f64 	%fd301, %fd299, %fd300;
	fma.rn.f64 	%fd302, %fd234, %fd116, %fd301;
	mul.f64 	%fd303, %fd257, %fd223;
	mul.f64 	%fd304, %fd169, %fd259;
	sub.f64 	%fd305, %fd303, %fd304;
	fma.rn.f64 	%fd306, %fd84, %fd228, %fd305;
	mul.f64 	%fd307, %fd257, %fd203;
	mul.f64 	%fd308, %fd169, %fd286;
	sub.f64 	%fd309, %fd307, %fd308;
	fma.rn.f64 	%fd310, %fd84, %fd231, %fd309;
	mul.f64 	%fd311, %fd259, %fd203;
	mul.f64 	%fd312, %fd223, %fd286;
	sub.f64 	%fd313, %fd311, %fd312;
	fma.rn.f64 	%fd314, %fd84, %fd234, %fd313;
	mul.f64 	%fd315, %fd228, %fd203;
	mul.f64 	%fd316, %fd223, %fd231;
	sub.f64 	%fd317, %fd315, %fd316;
	fma.rn.f64 	%fd318, %fd169, %fd234, %fd317;
	mul.f64 	%fd319, %fd280, %fd263;
	mul.f64 	%fd320, %fd251, %fd290;
	sub.f64 	%fd321, %fd319, %fd320;
	fma.rn.f64 	%fd322, %fd223, %fd302, %fd321;
	mul.f64 	%fd323, %fd318, %fd149;
	sub.f64 	%fd324, %fd322, %fd323;
	mul.f64 	%fd325, %fd118, %fd118;
	fma.rn.f64 	%fd326, %fd117, %fd117, %fd325;
	fma.rn.f64 	%fd327, %fd119, %fd119, %fd326;
	fma.rn.f64 	%fd328, %fd120, %fd120, %fd327;
	fma.rn.f64 	%fd329, %fd121, %fd121, %fd328;
	fma.rn.f64 	%fd330, %fd122, %fd122, %fd329;
	fma.rn.f64 	%fd331, %fd123, %fd123, %fd330;
	fma.rn.f64 	%fd332, %fd124, %fd124, %fd331;
	fma.rn.f64 	%fd333, %fd125, %fd125, %fd332;
	fma.rn.f64 	%fd334, %fd126, %fd126, %fd333;
	fma.rn.f64 	%fd335, %fd127, %fd127, %fd334;
	fma.rn.f64 	%fd336, %fd128, %fd128, %fd335;
	fma.rn.f64 	%fd337, %fd129, %fd129, %fd336;
	fma.rn.f64 	%fd338, %fd130, %fd130, %fd337;
	fma.rn.f64 	%fd339, %fd131, %fd131, %fd338;
	fma.rn.f64 	%fd340, %fd132, %fd132, %fd339;
	fma.rn.f64 	%fd341, %fd133, %fd133, %fd340;
	mul.f64 	%fd342, %fd251, %fd284;
	mul.f64 	%fd343, %fd223, %fd294;
	sub.f64 	%fd344, %fd342, %fd343;
	fma.rn.f64 	%fd345, %fd306, %fd149, %fd344;
	mul.f64 	%fd346, %fd116, %fd263;
	sub.f64 	%fd347, %fd345, %fd346;
	mul.f64 	%fd348, %fd341, %fd347;
	mul.f64 	%fd349, %fd280, %fd284;
	mul.f64 	%fd350, %fd310, %fd149;
	mul.f64 	%fd351, %fd223, %fd298;
	sub.f64 	%fd352, %fd349, %fd351;
	add.f64 	%fd353, %fd352, %fd350;
	mul.f64 	%fd354, %fd116, %fd290;
	sub.f64 	%fd355, %fd353, %fd354;
	mul.f64 	%fd356, %fd280, %fd294;
	mul.f64 	%fd357, %fd251, %fd298;
	sub.f64 	%fd358, %fd356, %fd357;
	fma.rn.f64 	%fd359, %fd314, %fd149, %fd358;
	mul.f64 	%fd360, %fd116, %fd302;
	sub.f64 	%fd361, %fd359, %fd360;
	mul.f64 	%fd362, %fd306, %fd280;
	mul.f64 	%fd363, %fd223, %fd314;
	mul.f64 	%fd364, %fd251, %fd310;
	sub.f64 	%fd365, %fd362, %fd364;
	add.f64 	%fd366, %fd363, %fd365;
	mul.f64 	%fd367, %fd116, %fd318;
	sub.f64 	%fd368, %fd366, %fd367;
	mul.f64 	%fd369, %fd280, %fd355;
	sub.f64 	%fd370, %fd348, %fd369;
	fma.rn.f64 	%fd371, %fd203, %fd361, %fd370;
	mul.f64 	%fd372, %fd368, %fd186;
	sub.f64 	%fd373, %fd371, %fd372;
	fma.rn.f64 	%fd374, %fd149, %fd324, %fd373;
	rcp.rn.f64 	%fd375, %fd374;
	mul.f64 	%fd376, %fd169, %fd100;
	sub.f64 	%fd377, %fd376, %fd205;
	mul.f64 	%fd378, %fd223, %fd100;
	sub.f64 	%fd379, %fd378, %fd227;
	mul.f64 	%fd380, %fd100, %fd203;
	sub.f64 	%fd381, %fd380, %fd230;
	mul.f64 	%fd382, %fd84, %fd223;
	mul.f64 	%fd383, %fd169, %fd116;
	sub.f64 	%fd384, %fd382, %fd383;
	mul.f64 	%fd385, %fd84, %fd203;
	mul.f64 	%fd386, %fd169, %fd149;
	sub.f64 	%fd387, %fd385, %fd386;
	mul.f64 	%fd388, %fd116, %fd203;
	mul.f64 	%fd389, %fd223, %fd149;
	sub.f64 	%fd390, %fd388, %fd389;
	mul.f64 	%fd391, %fd169, %fd84;
	sub.f64 	%fd392, %fd391, %fd227;
	sub.f64 	%fd393, %fd382, %fd230;
	sub.f64 	%fd394, %fd385, %fd232;
	mul.f64 	%fd395, %fd116, %fd223;
	sub.f64 	%fd396, %fd395, %fd386;
	mul.f64 	%fd397, %fd169, %fd186;
	sub.f64 	%fd398, %fd388, %fd397;
	mul.f64 	%fd399, %fd149, %fd203;
	mul.f64 	%fd400, %fd223, %fd186;
	sub.f64 	%fd401, %fd399, %fd400;
	mul.f64 	%fd402, %fd280, %fd290;
	mul.f64 	%fd403, %fd341, %fd263;
	sub.f64 	%fd404, %fd402, %fd403;
	mul.f64 	%fd405, %fd203, %fd302;
	sub.f64 	%fd406, %fd404, %fd405;
	fma.rn.f64 	%fd407, %fd318, %fd186, %fd406;
	mul.f64 	%fd408, %fd251, %fd152;
	mul.f64 	%fd409, %fd223, %fd206;
	sub.f64 	%fd410, %fd408, %fd409;
	fma.rn.f64 	%fd411, %fd228, %fd149, %fd410;
	mul.f64 	%fd412, %fd341, %fd411;
	mul.f64 	%fd413, %fd152, %fd280;
	sub.f64 	%fd414, %fd413, %fd300;
	fma.rn.f64 	%fd415, %fd231, %fd149, %fd414;
	mul.f64 	%fd416, %fd206, %fd280;
	mul.f64 	%fd417, %fd251, %fd226;
	sub.f64 	%fd418, %fd416, %fd417;
	fma.rn.f64 	%fd419, %fd234, %fd149, %fd418;
	mul.f64 	%fd420, %fd228, %fd280;
	mul.f64 	%fd421, %fd251, %fd231;
	sub.f64 	%fd422, %fd420, %fd421;
	fma.rn.f64 	%fd423, %fd223, %fd234, %fd422;
	mul.f64 	%fd424, %fd280, %fd415;
	sub.f64 	%fd425, %fd412, %fd424;
	fma.rn.f64 	%fd426, %fd203, %fd419, %fd425;
	mul.f64 	%fd427, %fd423, %fd186;
	sub.f64 	%fd428, %fd426, %fd427;
	mul.f64 	%fd429, %fd251, %fd377;
	mul.f64 	%fd430, %fd223, %fd379;
	sub.f64 	%fd431, %fd429, %fd430;
	fma.rn.f64 	%fd432, %fd384, %fd149, %fd431;
	mul.f64 	%fd433, %fd280, %fd377;
	mul.f64 	%fd434, %fd223, %fd381;
	sub.f64 	%fd435, %fd433, %fd434;
	fma.rn.f64 	%fd436, %fd387, %fd149, %fd435;
	mul.f64 	%fd437, %fd280, %fd436;
	mul.f64 	%fd438, %fd280, %fd379;
	mul.f64 	%fd439, %fd251, %fd381;
	sub.f64 	%fd440, %fd438, %fd439;
	fma.rn.f64 	%fd441, %fd390, %fd149, %fd440;
	mul.f64 	%fd442, %fd384, %fd280;
	mul.f64 	%fd443, %fd251, %fd387;
	sub.f64 	%fd444, %fd442, %fd443;
	fma.rn.f64 	%fd445, %fd223, %fd390, %fd444;
	mul.f64 	%fd446, %fd341, %fd432;
	sub.f64 	%fd447, %fd437, %fd446;
	mul.f64 	%fd448, %fd203, %fd441;
	sub.f64 	%fd449, %fd447, %fd448;
	fma.rn.f64 	%fd450, %fd445, %fd186, %fd449;
	mul.f64 	%fd451, %fd251, %fd392;
	mul.f64 	%fd452, %fd223, %fd393;
	sub.f64 	%fd453, %fd451, %fd452;
	fma.rn.f64 	%fd454, %fd396, %fd149, %fd453;
	mul.f64 	%fd455, %fd341, %fd454;
	mul.f64 	%fd456, %fd280, %fd392;
	mul.f64 	%fd457, %fd223, %fd394;
	sub.f64 	%fd458, %fd456, %fd457;
	fma.rn.f64 	%fd459, %fd398, %fd149, %fd458;
	mul.f64 	%fd460, %fd280, %fd393;
	mul.f64 	%fd461, %fd251, %fd394;
	sub.f64 	%fd462, %fd460, %fd461;
	fma.rn.f64 	%fd463, %fd401, %fd149, %fd462;
	mul.f64 	%fd464, %fd396, %fd280;
	mul.f64 	%fd465, %fd251, %fd398;
	sub.f64 	%fd466, %fd464, %fd465;
	fma.rn.f64 	%fd467, %fd223, %fd401, %fd466;
	mul.f64 	%fd468, %fd280, %fd459;
	sub.f64 	%fd469, %fd455, %fd468;
	fma.rn.f64 	%fd470, %fd203, %fd463, %fd469;
	mul.f64 	%fd471, %fd467, %fd186;
	sub.f64 	%fd472, %fd470, %fd471;
	mul.f64 	%fd473, %fd472, %fd375;
	mul.f64 	%fd474, %fd169, 0d4031000000000000;
	sub.f64 	%fd475, %fd474, %fd151;
	mul.f64 	%fd476, %fd223, 0d4031000000000000;
	sub.f64 	%fd477, %fd476, %fd205;
	mul.f64 	%fd478, %fd203, 0d4031000000000000;
	sub.f64 	%fd479, %fd478, %fd225;
	sub.f64 	%fd480, %fd378, %fd225;
	sub.f64 	%fd481, %fd380, %fd229;
	sub.f64 	%fd482, %fd364, %fd362;
	sub.f64 	%fd483, %fd482, %fd363;
	add.f64 	%fd484, %fd367, %fd483;
	mul.f64 	%fd485, %fd306, %fd341;
	mul.f64 	%fd486, %fd280, %fd310;
	sub.f64 	%fd487, %fd485, %fd486;
	fma.rn.f64 	%fd488, %fd203, %fd314, %fd487;
	sub.f64 	%fd489, %fd488, %fd323;
	mul.f64 	%fd490, %fd257, %fd251;
	mul.f64 	%fd491, %fd223, %fd259;
	sub.f64 	%fd492, %fd490, %fd491;
	fma.rn.f64 	%fd493, %fd228, %fd116, %fd492;
	mul.f64 	%fd494, %fd257, %fd280;
	sub.f64 	%fd495, %fd494, %fd312;
	fma.rn.f64 	%fd496, %fd231, %fd116, %fd495;
	mul.f64 	%fd497, %fd280, %fd496;
	mul.f64 	%fd498, %fd259, %fd280;
	mul.f64 	%fd499, %fd251, %fd286;
	sub.f64 	%fd500, %fd498, %fd499;
	fma.rn.f64 	%fd501, %fd234, %fd116, %fd500;
	mul.f64 	%fd502, %fd493, %fd341;
	sub.f64 	%fd503, %fd497, %fd502;
	mul.f64 	%fd504, %fd203, %fd501;
	sub.f64 	%fd505, %fd503, %fd504;
	fma.rn.f64 	%fd506, %fd149, %fd423, %fd505;
	mul.f64 	%fd507, %fd475, %fd251;
	mul.f64 	%fd508, %fd223, %fd477;
	sub.f64 	%fd509, %fd507, %fd508;
	fma.rn.f64 	%fd510, %fd116, %fd384, %fd509;
	mul.f64 	%fd511, %fd510, %fd341;
	mul.f64 	%fd512, %fd475, %fd280;
	mul.f64 	%fd513, %fd223, %fd479;
	sub.f64 	%fd514, %fd512, %fd513;
	fma.rn.f64 	%fd515, %fd116, %fd387, %fd514;
	mul.f64 	%fd516, %fd477, %fd280;
	mul.f64 	%fd517, %fd251, %fd479;
	sub.f64 	%fd518, %fd516, %fd517;
	fma.rn.f64 	%fd519, %fd116, %fd390, %fd518;
	mul.f64 	%fd520, %fd280, %fd515;
	sub.f64 	%fd521, %fd511, %fd520;
	fma.rn.f64 	%fd522, %fd203, %fd519, %fd521;
	mul.f64 	%fd523, %fd149, %fd445;
	sub.f64 	%fd524, %fd522, %fd523;
	mul.f64 	%fd525, %fd223, %fd480;
	sub.f64 	%fd526, %fd429, %fd525;
	fma.rn.f64 	%fd527, %fd116, %fd396, %fd526;
	mul.f64 	%fd528, %fd223, %fd481;
	sub.f64 	%fd529, %fd433, %fd528;
	fma.rn.f64 	%fd530, %fd116, %fd398, %fd529;
	mul.f64 	%fd531, %fd280, %fd530;
	mul.f64 	%fd532, %fd480, %fd280;
	mul.f64 	%fd533, %fd251, %fd481;
	sub.f64 	%fd534, %fd532, %fd533;
	fma.rn.f64 	%fd535, %fd116, %fd401, %fd534;
	mul.f64 	%fd536, %fd527, %fd341;
	sub.f64 	%fd537, %fd531, %fd536;
	mul.f64 	%fd538, %fd203, %fd535;
	sub.f64 	%fd539, %fd537, %fd538;
	fma.rn.f64 	%fd540, %fd149, %fd467, %fd539;
	mul.f64 	%fd541, %fd540, %fd375;
	mul.f64 	%fd542, %fd280, %fd298;
	mul.f64 	%fd543, %fd341, %fd294;
	sub.f64 	%fd544, %fd542, %fd543;
	mul.f64 	%fd545, %fd314, %fd186;
	sub.f64 	%fd546, %fd544, %fd545;
	fma.rn.f64 	%fd547, %fd149, %fd302, %fd546;
	mul.f64 	%fd548, %fd251, %fd254;
	mul.f64 	%fd549, %fd259, %fd149;
	sub.f64 	%fd550, %fd548, %fd549;
	fma.rn.f64 	%fd551, %fd116, %fd206, %fd550;
	mul.f64 	%fd552, %fd341, %fd551;
	mul.f64 	%fd553, %fd254, %fd280;
	mul.f64 	%fd554, %fd286, %fd149;
	sub.f64 	%fd555, %fd553, %fd554;
	fma.rn.f64 	%fd556, %fd116, %fd226, %fd555;
	mul.f64 	%fd557, %fd280, %fd556;
	sub.f64 	%fd558, %fd552, %fd557;
	fma.rn.f64 	%fd559, %fd501, %fd186, %fd558;
	mul.f64 	%fd560, %fd149, %fd419;
	sub.f64 	%fd561, %fd559, %fd560;
	mul.f64 	%fd562, %fd477, %fd149;
	sub.f64 	%fd563, %fd490, %fd562;
	fma.rn.f64 	%fd564, %fd116, %fd379, %fd563;
	mul.f64 	%fd565, %fd479, %fd149;
	sub.f64 	%fd566, %fd494, %fd565;
	fma.rn.f64 	%fd567, %fd116, %fd381, %fd566;
	mul.f64 	%fd568, %fd280, %fd567;
	mul.f64 	%fd569, %fd341, %fd564;
	sub.f64 	%fd570, %fd568, %fd569;
	mul.f64 	%fd571, %fd519, %fd186;
	sub.f64 	%fd572, %fd570, %fd571;
	fma.rn.f64 	%fd573, %fd149, %fd441, %fd572;
	mul.f64 	%fd574, %fd480, %fd149;
	sub.f64 	%fd575, %fd408, %fd574;
	fma.rn.f64 	%fd576, %fd116, %fd393, %fd575;
	mul.f64 	%fd577, %fd341, %fd576;
	mul.f64 	%fd578, %fd481, %fd149;
	sub.f64 	%fd579, %fd413, %fd578;
	fma.rn.f64 	%fd580, %fd116, %fd394, %fd579;
	mul.f64 	%fd581, %fd280, %fd580;
	sub.f64 	%fd582, %fd577, %fd581;
	fma.rn.f64 	%fd583, %fd535, %fd186, %fd582;
	mul.f64 	%fd584, %fd149, %fd463;
	sub.f64 	%fd585, %fd583, %fd584;
	mul.f64 	%fd586, %fd585, %fd375;
	sub.f64 	%fd587, %fd351, %fd349;
	sub.f64 	%fd588, %fd587, %fd350;
	add.f64 	%fd589, %fd354, %fd588;
	mul.f64 	%fd590, %fd341, %fd284;
	mul.f64 	%fd591, %fd203, %fd298;
	sub.f64 	%fd592, %fd590, %fd591;
	fma.rn.f64 	%fd593, %fd310, %fd186, %fd592;
	mul.f64 	%fd594, %fd149, %fd290;
	sub.f64 	%fd595, %fd593, %fd594;
	mul.f64 	%fd596, %fd257, %fd149;
	sub.f64 	%fd597, %fd291, %fd596;
	fma.rn.f64 	%fd598, %fd116, %fd152, %fd597;
	mul.f64 	%fd599, %fd203, %fd556;
	mul.f64 	%fd600, %fd341, %fd598;
	sub.f64 	%fd601, %fd599, %fd600;
	mul.f64 	%fd602, %fd496, %fd186;
	sub.f64 	%fd603, %fd601, %fd602;
	fma.rn.f64 	%fd604, %fd149, %fd415, %fd603;
	mul.f64 	%fd605, %fd475, %fd149;
	sub.f64 	%fd606, %fd303, %fd605;
	fma.rn.f64 	%fd607, %fd116, %fd377, %fd606;
	mul.f64 	%fd608, %fd341, %fd607;
	mul.f64 	%fd609, %fd203, %fd567;
	sub.f64 	%fd610, %fd608, %fd609;
	fma.rn.f64 	%fd611, %fd515, %fd186, %fd610;
	mul.f64 	%fd612, %fd149, %fd436;
	sub.f64 	%fd613, %fd611, %fd612;
	mul.f64 	%fd614, %fd377, %fd149;
	sub.f64 	%fd615, %fd260, %fd614;
	fma.rn.f64 	%fd616, %fd116, %fd392, %fd615;
	mul.f64 	%fd617, %fd203, %fd580;
	mul.f64 	%fd618, %fd341, %fd616;
	sub.f64 	%fd619, %fd617, %fd618;
	mul.f64 	%fd620, %fd530, %fd186;
	sub.f64 	%fd621, %fd619, %fd620;
	fma.rn.f64 	%fd622, %fd149, %fd459, %fd621;
	mul.f64 	%fd623, %fd622, %fd375;
	mul.f64 	%fd624, %fd203, %fd294;
	sub.f64 	%fd625, %fd624, %fd349;
	mul.f64 	%fd626, %fd306, %fd186;
	sub.f64 	%fd627, %fd625, %fd626;
	fma.rn.f64 	%fd628, %fd149, %fd263, %fd627;
	mul.f64 	%fd629, %fd280, %fd598;
	mul.f64 	%fd630, %fd203, %fd551;
	sub.f64 	%fd631, %fd629, %fd630;
	fma.rn.f64 	%fd632, %fd493, %fd186, %fd631;
	mul.f64 	%fd633, %fd149, %fd411;
	sub.f64 	%fd634, %fd632, %fd633;
	mul.f64 	%fd635, %fd203, %fd564;
	mul.f64 	%fd636, %fd280, %fd607;
	sub.f64 	%fd637, %fd635, %fd636;
	mul.f64 	%fd638, %fd510, %fd186;
	sub.f64 	%fd639, %fd637, %fd638;
	fma.rn.f64 	%fd640, %fd149, %fd432, %fd639;
	mul.f64 	%fd641, %fd280, %fd616;
	mul.f64 	%fd642, %fd203, %fd576;
	sub.f64 	%fd643, %fd641, %fd642;
	fma.rn.f64 	%fd644, %fd527, %fd186, %fd643;
	mul.f64 	%fd645, %fd149, %fd454;
	sub.f64 	%fd646, %fd644, %fd645;
	mul.f64 	%fd647, %fd646, %fd375;
	mul.f64 	%fd648, %fd117, %fd324;
	mul.f64 	%fd649, %fd52, %fd407;
	mul.f64 	%fd650, %fd649, %fd375;
	mul.f64 	%fd651, %fd35, %fd428;
	mul.f64 	%fd652, %fd450, %fd1;
	fma.rn.f64 	%fd653, %fd648, %fd375, %fd650;
	fma.rn.f64 	%fd654, %fd651, %fd375, %fd653;
	fma.rn.f64 	%fd655, %fd652, %fd375, %fd654;
	add.f64 	%fd656, %fd473, %fd655;
	mul.f64 	%fd657, %fd118, %fd324;
	mul.f64 	%fd658, %fd53, %fd407;
	mul.f64 	%fd659, %fd658, %fd375;
	mul.f64 	%fd660, %fd36, %fd428;
	mul.f64 	%fd661, %fd450, %fd10;
	fma.rn.f64 	%fd662, %fd657, %fd375, %fd659;
	fma.rn.f64 	%fd663, %fd660, %fd375, %fd662;
	fma.rn.f64 	%fd664, %fd661, %fd375, %fd663;
	add.f64 	%fd665, %fd473, %fd664;
	mul.f64 	%fd666, %fd665, %fd27;
	mul.f64 	%fd667, %fd119, %fd324;
	mul.f64 	%fd668, %fd54, %fd407;
	mul.f64 	%fd669, %fd668, %fd375;
	mul.f64 	%fd670, %fd37, %fd428;
	mul.f64 	%fd671, %fd450, %fd11;
	fma.rn.f64 	%fd672, %fd667, %fd375, %fd669;
	fma.rn.f64 	%fd673, %fd670, %fd375, %fd672;
	fma.rn.f64 	%fd674, %fd671, %fd375, %fd673;
	add.f64 	%fd675, %fd473, %fd674;
	mul.f64 	%fd676, %fd120, %fd324;
	mul.f64 	%fd677, %fd55, %fd407;
	mul.f64 	%fd678, %fd677, %fd375;
	mul.f64 	%fd679, %fd38, %fd428;
	mul.f64 	%fd680, %fd450, %fd12;
	fma.rn.f64 	%fd681, %fd676, %fd375, %fd678;
	fma.rn.f64 	%fd682, %fd679, %fd375, %fd681;
	fma.rn.f64 	%fd683, %fd680, %fd375, %fd682;
	add.f64 	%fd684, %fd473, %fd683;
	mul.f64 	%fd685, %fd121, %fd324;
	mul.f64 	%fd686, %fd56, %fd407;
	mul.f64 	%fd687, %fd686, %fd375;
	mul.f64 	%fd688, %fd39, %fd428;
	mul.f64 	%fd689, %fd450, %fd13;
	fma.rn.f64 	%fd690, %fd685, %fd375, %fd687;
	fma.rn.f64 	%fd691, %fd688, %fd375, %fd690;
	fma.rn.f64 	%fd692, %fd689, %fd375, %fd691;
	add.f64 	%fd693, %fd473, %fd692;
	mul.f64 	%fd694, %fd122, %fd324;
	mul.f64 	%fd695, %fd57, %fd407;
	mul.f64 	%fd696, %fd695, %fd375;
	mul.f64 	%fd697, %fd40, %fd428;
	mul.f64 	%fd698, %fd450, %fd14;
	fma.rn.f64 	%fd699, %fd694, %fd375, %fd696;
	fma.rn.f64 	%fd700, %fd697, %fd375, %fd699;
	fma.rn.f64 	%fd701, %fd698, %fd375, %fd700;
	add.f64 	%fd702, %fd473, %fd701;
	mul.f64 	%fd703, %fd123, %fd324;
	mul.f64 	%fd704, %fd58, %fd407;
	mul.f64 	%fd705, %fd704, %fd375;
	mul.f64 	%fd706, %fd41, %fd428;
	mul.f64 	%fd707, %fd450, %fd15;
	fma.rn.f64 	%fd708, %fd703, %fd375, %fd705;
	fma.rn.f64 	%fd709, %fd706, %fd375, %fd708;
	fma.rn.f64 	%fd710, %fd707, %fd375, %fd709;
	add.f64 	%fd711, %fd473, %fd710;
	mul.f64 	%fd712, %fd124, %fd324;
	mul.f64 	%fd713, %fd59, %fd407;
	mul.f64 	%fd714, %fd713, %fd375;
	mul.f64 	%fd715, %fd42, %fd428;
	mul.f64 	%fd716, %fd450, %fd16;
	fma.rn.f64 	%fd717, %fd712, %fd375, %fd714;
	fma.rn.f64 	%fd718, %fd715, %fd375, %fd717;
	fma.rn.f64 	%fd719, %fd716, %fd375, %fd718;
	add.f64 	%fd720, %fd473, %fd719;
	mul.f64 	%fd721, %fd125, %fd324;
	mul.f64 	%fd722, %fd60, %fd407;
	mul.f64 	%fd723, %fd722, %fd375;
	mul.f64 	%fd724, %fd43, %fd428;
	mul.f64 	%fd725, %fd450, %fd17;
	fma.rn.f64 	%fd726, %fd721, %fd375, %fd723;
	fma.rn.f64 	%fd727, %fd724, %fd375, %fd726;
	fma.rn.f64 	%fd728, %fd725, %fd375, %fd727;
	add.f64 	%fd729, %fd473, %fd728;
	mul.f64 	%fd730, %fd126, %fd324;
	mul.f64 	%fd731, %fd61, %fd407;
	mul.f64 	%fd732, %fd731, %fd375;
	mul.f64 	%fd733, %fd44, %fd428;
	mul.f64 	%fd734, %fd450, %fd2;
	fma.rn.f64 	%fd735, %fd730, %fd375, %fd732;
	fma.rn.f64 	%fd736, %fd733, %fd375, %fd735;
	fma.rn.f64 	%fd737, %fd734, %fd375, %fd736;
	add.f64 	%fd738, %fd473, %fd737;
	mul.f64 	%fd739, %fd127, %fd324;
	mul.f64 	%fd740, %fd62, %fd407;
	mul.f64 	%fd741, %fd740, %fd375;
	mul.f64 	%fd742, %fd45, %fd428;
	mul.f64 	%fd743, %fd450, %fd3;
	fma.rn.f64 	%fd744, %fd739, %fd375, %fd741;
	fma.rn.f64 	%fd745, %fd742, %fd375, %fd744;
	fma.rn.f64 	%fd746, %fd743, %fd375, %fd745;
	add.f64 	%fd747, %fd473, %fd746;
	mul.f64 	%fd748, %fd128, %fd324;
	mul.f64 	%fd749, %fd63, %fd407;
	mul.f64 	%fd750, %fd749, %fd375;
	mul.f64 	%fd751, %fd46, %fd428;
	mul.f64 	%fd752, %fd450, %fd4;
	fma.rn.f64 	%fd753, %fd748, %fd375, %fd750;
	fma.rn.f64 	%fd754, %fd751, %fd375, %fd753;
	fma.rn.f64 	%fd755, %fd752, %fd375, %fd754;
	add.f64 	%fd756, %fd473, %fd755;
	mul.f64 	%fd757, %fd129, %fd324;
	mul.f64 	%fd758, %fd64, %fd407;
	mul.f64 	%fd759, %fd758, %fd375;
	mul.f64 	%fd760, %fd47, %fd428;
	mul.f64 	%fd761, %fd450, %fd5;
	fma.rn.f64 	%fd762, %fd757, %fd375, %fd759;
	fma.rn.f64 	%fd763, %fd760, %fd375, %fd762;
	fma.rn.f64 	%fd764, %fd761, %fd375, %fd763;
	add.f64 	%fd765, %fd473, %fd764;
	mul.f64 	%fd766, %fd130, %fd324;
	mul.f64 	%fd767, %fd65, %fd407;
	mul.f64 	%fd768, %fd767, %fd375;
	mul.f64 	%fd769, %fd48, %fd428;
	mul.f64 	%fd770, %fd450, %fd6;
	fma.rn.f64 	%fd771, %fd766, %fd375, %fd768;
	fma.rn.f64 	%fd772, %fd769, %fd375, %fd771;
	fma.rn.f64 	%fd773, %fd770, %fd375, %fd772;
	add.f64 	%fd774, %fd473, %fd773;
	mul.f64 	%fd775, %fd131, %fd324;
	mul.f64 	%fd776, %fd66, %fd407;
	mul.f64 	%fd777, %fd776, %fd375;
	mul.f64 	%fd778, %fd49, %fd428;
	mul.f64 	%fd779, %fd450, %fd7;
	fma.rn.f64 	%fd780, %fd775, %fd375, %fd777;
	fma.rn.f64 	%fd781, %fd778, %fd375, %fd780;
	fma.rn.f64 	%fd782, %fd779, %fd375, %fd781;
	add.f64 	%fd783, %fd473, %fd782;
	mul.f64 	%fd784, %fd132, %fd324;
	mul.f64 	%fd785, %fd67, %fd407;
	mul.f64 	%fd786, %fd785, %fd375;
	mul.f64 	%fd787, %fd50, %fd428;
	mul.f64 	%fd788, %fd450, %fd8;
	fma.rn.f64 	%fd789, %fd784, %fd375, %fd786;
	fma.rn.f64 	%fd790, %fd787, %fd375, %fd789;
	fma.rn.f64 	%fd791, %fd788, %fd375, %fd790;
	add.f64 	%fd792, %fd473, %fd791;
	mul.f64 	%fd793, %fd133, %fd324;
	mul.f64 	%fd794, %fd68, %fd407;
	mul.f64 	%fd795, %fd794, %fd375;
	mul.f64 	%fd796, %fd51, %fd428;
	mul.f64 	%fd797, %fd450, %fd9;
	fma.rn.f64 	%fd798, %fd793, %fd375, %fd795;
	fma.rn.f64 	%fd799, %fd796, %fd375, %fd798;
	fma.rn.f64 	%fd800, %fd797, %fd375, %fd799;
	add.f64 	%fd801, %fd473, %fd800;
	fma.rn.f64 	%fd802, %fd656, %fd18, %fd666;
	fma.rn.f64 	%fd803, %fd675, %fd28, %fd802;
	fma.rn.f64 	%fd804, %fd684, %fd29, %fd803;
	fma.rn.f64 	%fd805, %fd693, %fd30, %fd804;
	fma.rn.f64 	%fd806, %fd702, %fd31, %fd805;
	fma.rn.f64 	%fd807, %fd711, %fd32, %fd806;
	fma.rn.f64 	%fd808, %fd720, %fd33, %fd807;
	fma.rn.f64 	%fd809, %fd729, %fd34, %fd808;
	fma.rn.f64 	%fd810, %fd738, %fd19, %fd809;
	fma.rn.f64 	%fd811, %fd747, %fd20, %fd810;
	fma.rn.f64 	%fd812, %fd756, %fd21, %fd811;
	fma.rn.f64 	%fd813, %fd765, %fd22, %fd812;
	fma.rn.f64 	%fd814, %fd774, %fd23, %fd813;
	fma.rn.f64 	%fd815, %fd783, %fd24, %fd814;
	fma.rn.f64 	%fd816, %fd792, %fd25, %fd815;
	fma.rn.f64 	%fd817, %fd801, %fd26, %fd816;
	mul.f64 	%fd818, %fd117, %fd484;
	mul.f64 	%fd819, %fd52, %fd489;
	mul.f64 	%fd820, %fd819, %fd375;
	mul.f64 	%fd821, %fd35, %fd506;
	mul.f64 	%fd822, %fd524, %fd1;
	fma.rn.f64 	%fd823, %fd818, %fd375, %fd820;
	fma.rn.f64 	%fd824, %fd821, %fd375, %fd823;
	fma.rn.f64 	%fd825, %fd822, %fd375, %fd824;
	add.f64 	%fd826, %fd541, %fd825;
	mul.f64 	%fd827, %fd118, %fd484;
	mul.f64 	%fd828, %fd53, %fd489;
	mul.f64 	%fd829, %fd828, %fd375;
	mul.f64 	%fd830, %fd36, %fd506;
	mul.f64 	%fd831, %fd524, %fd10;
	fma.rn.f64 	%fd832, %fd827, %fd375, %fd829;
	fma.rn.f64 	%fd833, %fd830, %fd375, %fd832;
	fma.rn.f64 	%fd834, %fd831, %fd375, %fd833;
	add.f64 	%fd835, %fd541, %fd834;
	mul.f64 	%fd836, %fd835, %fd27;
	mul.f64 	%fd837, %fd119, %fd484;
	mul.f64 	%fd838, %fd54, %fd489;
	mul.f64 	%fd839, %fd838, %fd375;
	mul.f64 	%fd840, %fd37, %fd506;
	mul.f64 	%fd841, %fd524, %fd11;
	fma.rn.f64 	%fd842, %fd837, %fd375, %fd839;
	fma.rn.f64 	%fd843, %fd840, %fd375, %fd842;
	fma.rn.f64 	%fd844, %fd841, %fd375, %fd843;
	add.f64 	%fd845, %fd541, %fd844;
	mul.f64 	%fd846, %fd120, %fd484;
	mul.f64 	%fd847, %fd55, %fd489;
	mul.f64 	%fd848, %fd847, %fd375;
	mul.f64 	%fd849, %fd38, %fd506;
	mul.f64 	%fd850, %fd524, %fd12;
	fma.rn.f64 	%fd851, %fd846, %fd375, %fd848;
	fma.rn.f64 	%fd852, %fd849, %fd375, %fd851;
	fma.rn.f64 	%fd853, %fd850, %fd375, %fd852;
	add.f64 	%fd854, %fd541, %fd853;
	mul.f64 	%fd855, %fd121, %fd484;
	mul.f64 	%fd856, %fd56, %fd489;
	mul.f64 	%fd857, %fd856, %fd375;
	mul.f64 	%fd858, %fd39, %fd506;
	mul.f64 	%fd859, %fd524, %fd13;
	fma.rn.f64 	%fd860, %fd855, %fd375, %fd857;
	fma.rn.f64 	%fd861, %fd858, %fd375, %fd860;
	fma.rn.f64 	%fd862, %fd859, %fd375, %fd861;
	add.f64 	%fd863, %fd541, %fd862;
	mul.f64 	%fd864, %fd122, %fd484;
	mul.f64 	%fd865, %fd57, %fd489;
	mul.f64 	%fd866, %fd865, %fd375;
	mul.f64 	%fd867, %fd40, %fd506;
	mul.f64 	%fd868, %fd524, %fd14;
	fma.rn.f64 	%fd869, %fd864, %fd375, %fd866;
	fma.rn.f64 	%fd870, %fd867, %fd375, %fd869;
	fma.rn.f64 	%fd871, %fd868, %fd375, %fd870;
	add.f64 	%fd872, %fd541, %fd871;
	mul.f64 	%fd873, %fd123, %fd484;
	mul.f64 	%fd874, %fd58, %fd489;
	mul.f64 	%fd875, %fd874, %fd375;
	mul.f64 	%fd876, %fd41, %fd506;
	mul.f64 	%fd877, %fd524, %fd15;
	fma.rn.f64 	%fd878, %fd873, %fd375, %fd875;
	fma.rn.f64 	%fd879, %fd876, %fd375, %fd878;
	fma.rn.f64 	%fd880, %fd877, %fd375, %fd879;
	add.f64 	%fd881, %fd541, %fd880;
	mul.f64 	%fd882, %fd124, %fd484;
	mul.f64 	%fd883, %fd59, %fd489;
	mul.f64 	%fd884, %fd883, %fd375;
	mul.f64 	%fd885, %fd42, %fd506;
	mul.f64 	%fd886, %fd524, %fd16;
	fma.rn.f64 	%fd887, %fd882, %fd375, %fd884;
	fma.rn.f64 	%fd888, %fd885, %fd375, %fd887;
	fma.rn.f64 	%fd889, %fd886, %fd375, %fd888;
	add.f64 	%fd890, %fd541, %fd889;
	mul.f64 	%fd891, %fd125, %fd484;
	mul.f64 	%fd892, %fd60, %fd489;
	mul.f64 	%fd893, %fd892, %fd375;
	mul.f64 	%fd894, %fd43, %fd506;
	mul.f64 	%fd895, %fd524, %fd17;
	fma.rn.f64 	%fd896, %fd891, %fd375, %fd893;
	fma.rn.f64 	%fd897, %fd894, %fd375, %fd896;
	fma.rn.f64 	%fd898, %fd895, %fd375, %fd897;
	add.f64 	%fd899, %fd541, %fd898;
	mul.f64 	%fd900, %fd126, %fd484;
	mul.f64 	%fd901, %fd61, %fd489;
	mul.f64 	%fd902, %fd901, %fd375;
	mul.f64 	%fd903, %fd44, %fd506;
	mul.f64 	%fd904, %fd524, %fd2;
	fma.rn.f64 	%fd905, %fd900, %fd375, %fd902;
	fma.rn.f64 	%fd906, %fd903, %fd375, %fd905;
	fma.rn.f64 	%fd907, %fd904, %fd375, %fd906;
	add.f64 	%fd908, %fd541, %fd907;
	mul.f64 	%fd909, %fd127, %fd484;
	mul.f64 	%fd910, %fd62, %fd489;
	mul.f64 	%fd911, %fd910, %fd375;
	mul.f64 	%fd912, %fd45, %fd506;
	mul.f64 	%fd913, %fd524, %fd3;
	fma.rn.f64 	%fd914, %fd909, %fd375, %fd911;
	fma.rn.f64 	%fd915, %fd912, %fd375, %fd914;
	fma.rn.f64 	%fd916, %fd913, %fd375, %fd915;
	add.f64 	%fd917, %fd541, %fd916;
	mul.f64 	%fd918, %fd128, %fd484;
	mul.f64 	%fd919, %fd63, %fd489;
	mul.f64 	%fd920, %fd919, %fd375;
	mul.f64 	%fd921, %fd46, %fd506;
	mul.f64 	%fd922, %fd524, %fd4;
	fma.rn.f64 	%fd923, %fd918, %fd375, %fd920;
	fma.rn.f64 	%fd924, %fd921, %fd375, %fd923;
	fma.rn.f64 	%fd925, %fd922, %fd375, %fd924;
	add.f64 	%fd926, %fd541, %fd925;
	mul.f64 	%fd927, %fd129, %fd484;
	mul.f64 	%fd928, %fd64, %fd489;
	mul.f64 	%fd929, %fd928, %fd375;
	mul.f64 	%fd930, %fd47, %fd506;
	mul.f64 	%fd931, %fd524, %fd5;
	fma.rn.f64 	%fd932, %fd927, %fd375, %fd929;
	fma.rn.f64 	%fd933, %fd930, %fd375, %fd932;
	fma.rn.f64 	%fd934, %fd931, %fd375, %fd933;
	add.f64 	%fd935, %fd541, %fd934;
	mul.f64 	%fd936, %fd130, %fd484;
	mul.f64 	%fd937, %fd65, %fd489;
	mul.f64 	%fd938, %fd937, %fd375;
	mul.f64 	%fd939, %fd48, %fd506;
	mul.f64 	%fd940, %fd524, %fd6;
	fma.rn.f64 	%fd941, %fd936, %fd375, %fd938;
	fma.rn.f64 	%fd942, %fd939, %fd375, %fd941;
	fma.rn.f64 	%fd943, %fd940, %fd375, %fd942;
	add.f64 	%fd944, %fd541, %fd943;
	mul.f64 	%fd945, %fd131, %fd484;
	mul.f64 	%fd946, %fd66, %fd489;
	mul.f64 	%fd947, %fd946, %fd375;
	mul.f64 	%fd948, %fd49, %fd506;
	mul.f64 	%fd949, %fd524, %fd7;
	fma.rn.f64 	%fd950, %fd945, %fd375, %fd947;
	fma.rn.f64 	%fd951, %fd948, %fd375, %fd950;
	fma.rn.f64 	%fd952, %fd949, %fd375, %fd951;
	add.f64 	%fd953, %fd541, %fd952;
	mul.f64 	%fd954, %fd132, %fd484;
	mul.f64 	%fd955, %fd67, %fd489;
	mul.f64 	%fd956, %fd955, %fd375;
	mul.f64 	%fd957, %fd50, %fd506;
	mul.f64 	%fd958, %fd524, %fd8;
	fma.rn.f64 	%fd959, %fd954, %fd375, %fd956;
	fma.rn.f64 	%fd960, %fd957, %fd375, %fd959;
	fma.rn.f64 	%fd961, %fd958, %fd375, %fd960;
	add.f64 	%fd962, %fd541, %fd961;
	mul.f64 	%fd963, %fd133, %fd484;
	mul.f64 	%fd964, %fd68, %fd489;
	mul.f64 	%fd965, %fd964, %fd375;
	mul.f64 	%fd966, %fd51, %fd506;
	mul.f64 	%fd967, %fd524, %fd9;
	fma.rn.f64 	%fd968, %fd963, %fd375, %fd965;
	fma.rn.f64 	%fd969, %fd966, %fd375, %fd968;
	fma.rn.f64 	%fd970, %fd967, %fd375, %fd969;
	add.f64 	%fd971, %fd541, %fd970;
	fma.rn.f64 	%fd972, %fd826, %fd18, %fd836;
	fma.rn.f64 	%fd973, %fd845, %fd28, %fd972;
	fma.rn.f64 	%fd974, %fd854, %fd29, %fd973;
	fma.rn.f64 	%fd975, %fd863, %fd30, %fd974;
	fma.rn.f64 	%fd976, %fd872, %fd31, %fd975;
	fma.rn.f64 	%fd977, %fd881, %fd32, %fd976;
	fma.rn.f64 	%fd978, %fd890, %fd33, %fd977;
	fma.rn.f64 	%fd979, %fd899, %fd34, %fd978;
	fma.rn.f64 	%fd980, %fd908, %fd19, %fd979;
	fma.rn.f64 	%fd981, %fd917, %fd20, %fd980;
	fma.rn.f64 	%fd982, %fd926, %fd21, %fd981;
	fma.rn.f64 	%fd983, %fd935, %fd22, %fd982;
	fma.rn.f64 	%fd984, %fd944, %fd23, %fd983;
	fma.rn.f64 	%fd985, %fd953, %fd24, %fd984;
	fma.rn.f64 	%fd986, %fd962, %fd25, %fd985;
	fma.rn.f64 	%fd987, %fd971, %fd26, %fd986;
	mul.f64 	%fd988, %fd117, %fd361;
	mul.f64 	%fd989, %fd52, %fd547;
	mul.f64 	%fd990, %fd989, %fd375;
	mul.f64 	%fd991, %fd35, %fd561;
	mul.f64 	%fd992, %fd573, %fd1;
	fma.rn.f64 	%fd993, %fd988, %fd375, %fd990;
	fma.rn.f64 	%fd994, %fd991, %fd375, %fd993;
	fma.rn.f64 	%fd995, %fd992, %fd375, %fd994;
	add.f64 	%fd996, %fd586, %fd995;
	mul.f64 	%fd997, %fd118, %fd361;
	mul.f64 	%fd998, %fd53, %fd547;
	mul.f64 	%fd999, %fd998, %fd375;
	mul.f64 	%fd1000, %fd36, %fd561;
	mul.f64 	%fd1001, %fd573, %fd10;
	fma.rn.f64 	%fd1002, %fd997, %fd375, %fd999;
	fma.rn.f64 	%fd1003, %fd1000, %fd375, %fd1002;
	fma.rn.f64 	%fd1004, %fd1001, %fd375, %fd1003;
	add.f64 	%fd1005, %fd586, %fd1004;
	mul.f64 	%fd1006, %fd1005, %fd27;
	mul.f64 	%fd1007, %fd119, %fd361;
	mul.f64 	%fd1008, %fd54, %fd547;
	mul.f64 	%fd1009, %fd1008, %fd375;
	mul.f64 	%fd1010, %fd37, %fd561;
	mul.f64 	%fd1011, %fd573, %fd11;
	fma.rn.f64 	%fd1012, %fd1007, %fd375, %fd1009;
	fma.rn.f64 	%fd1013, %fd1010, %fd375, %fd1012;
	fma.rn.f64 	%fd1014, %fd1011, %fd375, %fd1013;
	add.f64 	%fd1015, %fd586, %fd1014;
	mul.f64 	%fd1016, %fd120, %fd361;
	mul.f64 	%fd1017, %fd55, %fd547;
	mul.f64 	%fd1018, %fd1017, %fd375;
	mul.f64 	%fd1019, %fd38, %fd561;
	mul.f64 	%fd1020, %fd573, %fd12;
	fma.rn.f64 	%fd1021, %fd1016, %fd375, %fd1018;
	fma.rn.f64 	%fd1022, %fd1019, %fd375, %fd1021;
	fma.rn.f64 	%fd1023, %fd1020, %fd375, %fd1022;
	add.f64 	%fd1024, %fd586, %fd1023;
	mul.f64 	%fd1025, %fd121, %fd361;
	mul.f64 	%fd1026, %fd56, %fd547;
	mul.f64 	%fd1027, %fd1026, %fd375;
	mul.f64 	%fd1028, %fd39, %fd561;
	mul.f64 	%fd1029, %fd573, %fd13;
	fma.rn.f64 	%fd1030, %fd1025, %fd375, %fd1027;
	fma.rn.f64 	%fd1031, %fd1028, %fd375, %fd1030;
	fma.rn.f64 	%fd1032, %fd1029, %fd375, %fd1031;
	add.f64 	%fd1033, %fd586, %fd1032;
	mul.f64 	%fd1034, %fd122, %fd361;
	mul.f64 	%fd1035, %fd57, %fd547;
	mul.f64 	%fd1036, %fd1035, %fd375;
	mul.f64 	%fd1037, %fd40, %fd561;
	mul.f64 	%fd1038, %fd573, %fd14;
	fma.rn.f64 	%fd1039, %fd1034, %fd375, %fd1036;
	fma.rn.f64 	%fd1040, %fd1037, %fd375, %fd1039;
	fma.rn.f64 	%fd1041, %fd1038, %fd375, %fd1040;
	add.f64 	%fd1042, %fd586, %fd1041;
	mul.f64 	%fd1043, %fd123, %fd361;
	mul.f64 	%fd1044, %fd58, %fd547;
	mul.f64 	%fd1045, %fd1044, %fd375;
	mul.f64 	%fd1046, %fd41, %fd561;
	mul.f64 	%fd1047, %fd573, %fd15;
	fma.rn.f64 	%fd1048, %fd1043, %fd375, %fd1045;
	fma.rn.f64 	%fd1049, %fd1046, %fd375, %fd1048;
	fma.rn.f64 	%fd1050, %fd1047, %fd375, %fd1049;
	add.f64 	%fd1051, %fd586, %fd1050;
	mul.f64 	%fd1052, %fd124, %fd361;
	mul.f64 	%fd1053, %fd59, %fd547;
	mul.f64 	%fd1054, %fd1053, %fd375;
	mul.f64 	%fd1055, %fd42, %fd561;
	mul.f64 	%fd1056, %fd573, %fd16;
	fma.rn.f64 	%fd1057, %fd1052, %fd375, %fd1054;
	fma.rn.f64 	%fd1058, %fd1055, %fd375, %fd1057;
	fma.rn.f64 	%fd1059, %fd1056, %fd375, %fd1058;
	add.f64 	%fd1060, %fd586, %fd1059;
	mul.f64 	%fd1061, %fd125, %fd361;
	mul.f64 	%fd1062, %fd60, %fd547;
	mul.f64 	%fd1063, %fd1062, %fd375;
	mul.f64 	%fd1064, %fd43, %fd561;
	mul.f64 	%fd1065, %fd573, %fd17;
	fma.rn.f64 	%fd1066, %fd1061, %fd375, %fd1063;
	fma.rn.f64 	%fd1067, %fd1064, %fd375, %fd1066;
	fma.rn.f64 	%fd1068, %fd1065, %fd375, %fd1067;
	add.f64 	%fd1069, %fd586, %fd1068;
	mul.f64 	%fd1070, %fd126, %fd361;
	mul.f64 	%fd1071, %fd61, %fd547;
	mul.f64 	%fd1072, %fd1071, %fd375;
	mul.f64 	%fd1073, %fd44, %fd561;
	mul.f64 	%fd1074, %fd573, %fd2;
	fma.rn.f64 	%fd1075, %fd1070, %fd375, %fd1072;
	fma.rn.f64 	%fd1076, %fd1073, %fd375, %fd1075;
	fma.rn.f64 	%fd1077, %fd1074, %fd375, %fd1076;
	add.f64 	%fd1078, %fd586, %fd1077;
	mul.f64 	%fd1079, %fd127, %fd361;
	mul.f64 	%fd1080, %fd62, %fd547;
	mul.f64 	%fd1081, %fd1080, %fd375;
	mul.f64 	%fd1082, %fd45, %fd561;
	mul.f64 	%fd1083, %fd573, %fd3;
	fma.rn.f64 	%fd1084, %fd1079, %fd375, %fd1081;
	fma.rn.f64 	%fd1085, %fd1082, %fd375, %fd1084;
	fma.rn.f64 	%fd1086, %fd1083, %fd375, %fd1085;
	add.f64 	%fd1087, %fd586, %fd1086;
	mul.f64 	%fd1088, %fd128, %fd361;
	mul.f64 	%fd1089, %fd63, %fd547;
	mul.f64 	%fd1090, %fd1089, %fd375;
	mul.f64 	%fd1091, %fd46, %fd561;
	mul.f64 	%fd1092, %fd573, %fd4;
	fma.rn.f64 	%fd1093, %fd1088, %fd375, %fd1090;
	fma.rn.f64 	%fd1094, %fd1091, %fd375, %fd1093;
	fma.rn.f64 	%fd1095, %fd1092, %fd375, %fd1094;
	add.f64 	%fd1096, %fd586, %fd1095;
	mul.f64 	%fd1097, %fd129, %fd361;
	mul.f64 	%fd1098, %fd64, %fd547;
	mul.f64 	%fd1099, %fd1098, %fd375;
	mul.f64 	%fd1100, %fd47, %fd561;
	mul.f64 	%fd1101, %fd573, %fd5;
	fma.rn.f64 	%fd1102, %fd1097, %fd375, %fd1099;
	fma.rn.f64 	%fd1103, %fd1100, %fd375, %fd1102;
	fma.rn.f64 	%fd1104, %fd1101, %fd375, %fd1103;
	add.f64 	%fd1105, %fd586, %fd1104;
	mul.f64 	%fd1106, %fd130, %fd361;
	mul.f64 	%fd1107, %fd65, %fd547;
	mul.f64 	%fd1108, %fd1107, %fd375;
	mul.f64 	%fd1109, %fd48, %fd561;
	mul.f64 	%fd1110, %fd573, %fd6;
	fma.rn.f64 	%fd1111, %fd1106, %fd375, %fd1108;
	fma.rn.f64 	%fd1112, %fd1109, %fd375, %fd1111;
	fma.rn.f64 	%fd1113, %fd1110, %fd375, %fd1112;
	add.f64 	%fd1114, %fd586, %fd1113;
	mul.f64 	%fd1115, %fd131, %fd361;
	mul.f64 	%fd1116, %fd66, %fd547;
	mul.f64 	%fd1117, %fd1116, %fd375;
	mul.f64 	%fd1118, %fd49, %fd561;
	mul.f64 	%fd1119, %fd573, %fd7;
	fma.rn.f64 	%fd1120, %fd1115, %fd375, %fd1117;
	fma.rn.f64 	%fd1121, %fd1118, %fd375, %fd1120;
	fma.rn.f64 	%fd1122, %fd1119, %fd375, %fd1121;
	add.f64 	%fd1123, %fd586, %fd1122;
	mul.f64 	%fd1124, %fd132, %fd361;
	mul.f64 	%fd1125, %fd67, %fd547;
	mul.f64 	%fd1126, %fd1125, %fd375;
	mul.f64 	%fd1127, %fd50, %fd561;
	mul.f64 	%fd1128, %fd573, %fd8;
	fma.rn.f64 	%fd1129, %fd1124, %fd375, %fd1126;
	fma.rn.f64 	%fd1130, %fd1127, %fd375, %fd1129;
	fma.rn.f64 	%fd1131, %fd1128, %fd375, %fd1130;
	add.f64 	%fd1132, %fd586, %fd1131;
	mul.f64 	%fd1133, %fd133, %fd361;
	mul.f64 	%fd1134, %fd68, %fd547;
	mul.f64 	%fd1135, %fd1134, %fd375;
	mul.f64 	%fd1136, %fd51, %fd561;
	mul.f64 	%fd1137, %fd573, %fd9;
	fma.rn.f64 	%fd1138, %fd1133, %fd375, %fd1135;
	fma.rn.f64 	%fd1139, %fd1136, %fd375, %fd1138;
	fma.rn.f64 	%fd1140, %fd1137, %fd375, %fd1139;
	add.f64 	%fd1141, %fd586, %fd1140;
	fma.rn.f64 	%fd1142, %fd996, %fd18, %fd1006;
	fma.rn.f64 	%fd1143, %fd1015, %fd28, %fd1142;
	fma.rn.f64 	%fd1144, %fd1024, %fd29, %fd1143;
	fma.rn.f64 	%fd1145, %fd1033, %fd30, %fd1144;
	fma.rn.f64 	%fd1146, %fd1042, %fd31, %fd1145;
	fma.rn.f64 	%fd1147, %fd1051, %fd32, %fd1146;
	fma.rn.f64 	%fd1148, %fd1060, %fd33, %fd1147;
	fma.rn.f64 	%fd1149, %fd1069, %fd34, %fd1148;
	fma.rn.f64 	%fd1150, %fd1078, %fd19, %fd1149;
	fma.rn.f64 	%fd1151, %fd1087, %fd20, %fd1150;
	fma.rn.f64 	%fd1152, %fd1096, %fd21, %fd1151;
	fma.rn.f64 	%fd1153, %fd1105, %fd22, %fd1152;
	fma.rn.f64 	%fd1154, %fd1114, %fd23, %fd1153;
	fma.rn.f64 	%fd1155, %fd1123, %fd24, %fd1154;
	fma.rn.f64 	%fd1156, %fd1132, %fd25, %fd1155;
	fma.rn.f64 	%fd1157, %fd1141, %fd26, %fd1156;
	mul.f64 	%fd1158, %fd117, %fd589;
	mul.f64 	%fd1159, %fd52, %fd595;
	mul.f64 	%fd1160, %fd1159, %fd375;
	mul.f64 	%fd1161, %fd35, %fd604;
	mul.f64 	%fd1162, %fd613, %fd1;
	fma.rn.f64 	%fd1163, %fd1158, %fd375, %fd1160;
	fma.rn.f64 	%fd1164, %fd1161, %fd375, %fd1163;
	fma.rn.f64 	%fd1165, %fd1162, %fd375, %fd1164;
	add.f64 	%fd1166, %fd623, %fd1165;
	mul.f64 	%fd1167, %fd118, %fd589;
	mul.f64 	%fd1168, %fd53, %fd595;
	mul.f64 	%fd1169, %fd1168, %fd375;
	mul.f64 	%fd1170, %fd36, %fd604;
	mul.f64 	%fd1171, %fd613, %fd10;
	fma.rn.f64 	%fd1172, %fd1167, %fd375, %fd1169;
	fma.rn.f64 	%fd1173, %fd1170, %fd375, %fd1172;
	fma.rn.f64 	%fd1174, %fd1171, %fd375, %fd1173;
	add.f64 	%fd1175, %fd623, %fd1174;
	mul.f64 	%fd1176, %fd1175, %fd27;
	mul.f64 	%fd1177, %fd119, %fd589;
	mul.f64 	%fd1178, %fd54, %fd595;
	mul.f64 	%fd1179, %fd1178, %fd375;
	mul.f64 	%fd1180, %fd37, %fd604;
	mul.f64 	%fd1181, %fd613, %fd11;
	fma.rn.f64 	%fd1182, %fd1177, %fd375, %fd1179;
	fma.rn.f64 	%fd1183, %fd1180, %fd375, %fd1182;
	fma.rn.f64 	%fd1184, %fd1181, %fd375, %fd1183;
	add.f64 	%fd1185, %fd623, %fd1184;
	mul.f64 	%fd1186, %fd120, %fd589;
	mul.f64 	%fd1187, %fd55, %fd595;
	mul.f64 	%fd1188, %fd1187, %fd375;
	mul.f64 	%fd1189, %fd38, %fd604;
	mul.f64 	%fd1190, %fd613, %fd12;
	fma.rn.f64 	%fd1191, %fd1186, %fd375, %fd1188;
	fma.rn.f64 	%fd1192, %fd1189, %fd375, %fd1191;
	fma.rn.f64 	%fd1193, %fd1190, %fd375, %fd1192;
	add.f64 	%fd1194, %fd623, %fd1193;
	mul.f64 	%fd1195, %fd121, %fd589;
	mul.f64 	%fd1196, %fd56, %fd595;
	mul.f64 	%fd1197, %fd1196, %fd375;
	mul.f64 	%fd1198, %fd39, %fd604;
	mul.f64 	%fd1199, %fd613, %fd13;
	fma.rn.f64 	%fd1200, %fd1195, %fd375, %fd1197;
	fma.rn.f64 	%fd1201, %fd1198, %fd375, %fd1200;
	fma.rn.f64 	%fd1202, %fd1199, %fd375, %fd1201;
	add.f64 	%fd1203, %fd623, %fd1202;
	mul.f64 	%fd1204, %fd122, %fd589;
	mul.f64 	%fd1205, %fd57, %fd595;
	mul.f64 	%fd1206, %fd1205, %fd375;
	mul.f64 	%fd1207, %fd40, %fd604;
	mul.f64 	%fd1208, %fd613, %fd14;
	fma.rn.f64 	%fd1209, %fd1204, %fd375, %fd1206;
	fma.rn.f64 	%fd1210, %fd1207, %fd375, %fd1209;
	fma.rn.f64 	%fd1211, %fd1208, %fd375, %fd1210;
	add.f64 	%fd1212, %fd623, %fd1211;
	mul.f64 	%fd1213, %fd123, %fd589;
	mul.f64 	%fd1214, %fd58, %fd595;
	mul.f64 	%fd1215, %fd1214, %fd375;
	mul.f64 	%fd1216, %fd41, %fd604;
	mul.f64 	%fd1217, %fd613, %fd15;
	fma.rn.f64 	%fd1218, %fd1213, %fd375, %fd1215;
	fma.rn.f64 	%fd1219, %fd1216, %fd375, %fd1218;
	fma.rn.f64 	%fd1220, %fd1217, %fd375, %fd1219;
	add.f64 	%fd1221, %fd623, %fd1220;
	mul.f64 	%fd1222, %fd124, %fd589;
	mul.f64 	%fd1223, %fd59, %fd595;
	mul.f64 	%fd1224, %fd1223, %fd375;
	mul.f64 	%fd1225, %fd42, %fd604;
	mul.f64 	%fd1226, %fd613, %fd16;
	fma.rn.f64 	%fd1227, %fd1222, %fd375, %fd1224;
	fma.rn.f64 	%fd1228, %fd1225, %fd375, %fd1227;
	fma.rn.f64 	%fd1229, %fd1226, %fd375, %fd1228;
	add.f64 	%fd1230, %fd623, %fd1229;
	mul.f64 	%fd1231, %fd125, %fd589;
	mul.f64 	%fd1232, %fd60, %fd595;
	mul.f64 	%fd1233, %fd1232, %fd375;
	mul.f64 	%fd1234, %fd43, %fd604;
	mul.f64 	%fd1235, %fd613, %fd17;
	fma.rn.f64 	%fd1236, %fd1231, %fd375, %fd1233;
	fma.rn.f64 	%fd1237, %fd1234, %fd375, %fd1236;
	fma.rn.f64 	%fd1238, %fd1235, %fd375, %fd1237;
	add.f64 	%fd1239, %fd623, %fd1238;
	mul.f64 	%fd1240, %fd126, %fd589;
	mul.f64 	%fd1241, %fd61, %fd595;
	mul.f64 	%fd1242, %fd1241, %fd375;
	mul.f64 	%fd1243, %fd44, %fd604;
	mul.f64 	%fd1244, %fd613, %fd2;
	fma.rn.f64 	%fd1245, %fd1240, %fd375, %fd1242;
	fma.rn.f64 	%fd1246, %fd1243, %fd375, %fd1245;
	fma.rn.f64 	%fd1247, %fd1244, %fd375, %fd1246;
	add.f64 	%fd1248, %fd623, %fd1247;
	mul.f64 	%fd1249, %fd127, %fd589;
	mul.f64 	%fd1250, %fd62, %fd595;
	mul.f64 	%fd1251, %fd1250, %fd375;
	mul.f64 	%fd1252, %fd45, %fd604;
	mul.f64 	%fd1253, %fd613, %fd3;
	fma.rn.f64 	%fd1254, %fd1249, %fd375, %fd1251;
	fma.rn.f64 	%fd1255, %fd1252, %fd375, %fd1254;
	fma.rn.f64 	%fd1256, %fd1253, %fd375, %fd1255;
	add.f64 	%fd1257, %fd623, %fd1256;
	mul.f64 	%fd1258, %fd128, %fd589;
	mul.f64 	%fd1259, %fd63, %fd595;
	mul.f64 	%fd1260, %fd1259, %fd375;
	mul.f64 	%fd1261, %fd46, %fd604;
	mul.f64 	%fd1262, %fd613, %fd4;
	fma.rn.f64 	%fd1263, %fd1258, %fd375, %fd1260;
	fma.rn.f64 	%fd1264, %fd1261, %fd375, %fd1263;
	fma.rn.f64 	%fd1265, %fd1262, %fd375, %fd1264;
	add.f64 	%fd1266, %fd623, %fd1265;
	mul.f64 	%fd1267, %fd129, %fd589;
	mul.f64 	%fd1268, %fd64, %fd595;
	mul.f64 	%fd1269, %fd1268, %fd375;
	mul.f64 	%fd1270, %fd47, %fd604;
	mul.f64 	%fd1271, %fd613, %fd5;
	fma.rn.f64 	%fd1272, %fd1267, %fd375, %fd1269;
	fma.rn.f64 	%fd1273, %fd1270, %fd375, %fd1272;
	fma.rn.f64 	%fd1274, %fd1271, %fd375, %fd1273;
	add.f64 	%fd1275, %fd623, %fd1274;
	mul.f64 	%fd1276, %fd130, %fd589;
	mul.f64 	%fd1277, %fd65, %fd595;
	mul.f64 	%fd1278, %fd1277, %fd375;
	mul.f64 	%fd1279, %fd48, %fd604;
	mul.f64 	%fd1280, %fd613, %fd6;
	fma.rn.f64 	%fd1281, %fd1276, %fd375, %fd1278;
	fma.rn.f64 	%fd1282, %fd1279, %fd375, %fd1281;
	fma.rn.f64 	%fd1283, %fd1280, %fd375, %fd1282;
	add.f64 	%fd1284, %fd623, %fd1283;
	mul.f64 	%fd1285, %fd131, %fd589;
	mul.f64 	%fd1286, %fd66, %fd595;
	mul.f64 	%fd1287, %fd1286, %fd375;
	mul.f64 	%fd1288, %fd49, %fd604;
	mul.f64 	%fd1289, %fd613, %fd7;
	fma.rn.f64 	%fd1290, %fd1285, %fd375, %fd1287;
	fma.rn.f64 	%fd1291, %fd1288, %fd375, %fd1290;
	fma.rn.f64 	%fd1292, %fd1289, %fd375, %fd1291;
	add.f64 	%fd1293, %fd623, %fd1292;
	mul.f64 	%fd1294, %fd132, %fd589;
	mul.f64 	%fd1295, %fd67, %fd595;
	mul.f64 	%fd1296, %fd1295, %fd375;
	mul.f64 	%fd1297, %fd50, %fd604;
	mul.f64 	%fd1298, %fd613, %fd8;
	fma.rn.f64 	%fd1299, %fd1294, %fd375, %fd1296;
	fma.rn.f64 	%fd1300, %fd1297, %fd375, %fd1299;
	fma.rn.f64 	%fd1301, %fd1298, %fd375, %fd1300;
	add.f64 	%fd1302, %fd623, %fd1301;
	mul.f64 	%fd1303, %fd133, %fd589;
	mul.f64 	%fd1304, %fd68, %fd595;
	mul.f64 	%fd1305, %fd1304, %fd375;
	mul.f64 	%fd1306, %fd51, %fd604;
	mul.f64 	%fd1307, %fd613, %fd9;
	fma.rn.f64 	%fd1308, %fd1303, %fd375, %fd1305;
	fma.rn.f64 	%fd1309, %fd1306, %fd375, %fd1308;
	fma.rn.f64 	%fd1310, %fd1307, %fd375, %fd1309;
	add.f64 	%fd1311, %fd623, %fd1310;
	fma.rn.f64 	%fd1312, %fd1166, %fd18, %fd1176;
	fma.rn.f64 	%fd1313, %fd1185, %fd28, %fd1312;
	fma.rn.f64 	%fd1314, %fd1194, %fd29, %fd1313;
	fma.rn.f64 	%fd1315, %fd1203, %fd30, %fd1314;
	fma.rn.f64 	%fd1316, %fd1212, %fd31, %fd1315;
	fma.rn.f64 	%fd1317, %fd1221, %fd32, %fd1316;
	fma.rn.f64 	%fd1318, %fd1230, %fd33, %fd1317;
	fma.rn.f64 	%fd1319, %fd1239, %fd34, %fd1318;
	fma.rn.f64 	%fd1320, %fd1248, %fd19, %fd1319;
	fma.rn.f64 	%fd1321, %fd1257, %fd20, %fd1320;
	fma.rn.f64 	%fd1322, %fd1266, %fd21, %fd1321;
	fma.rn.f64 	%fd1323, %fd1275, %fd22, %fd1322;
	fma.rn.f64 	%fd1324, %fd1284, %fd23, %fd1323;
	fma.rn.f64 	%fd1325, %fd1293, %fd24, %fd1324;
	fma.rn.f64 	%fd1326, %fd1302, %fd25, %fd1325;
	fma.rn.f64 	%fd1327, %fd1311, %fd26, %fd1326;
	mul.f64 	%fd1328, %fd117, %fd347;
	mul.f64 	%fd1329, %fd52, %fd628;
	mul.f64 	%fd1330, %fd1329, %fd375;
	mul.f64 	%fd1331, %fd35, %fd634;
	mul.f64 	%fd1332, %fd640, %fd1;
	fma.rn.f64 	%fd1333, %fd1328, %fd375, %fd1330;
	fma.rn.f64 	%fd1334, %fd1331, %fd375, %fd1333;
	fma.rn.f64 	%fd1335, %fd1332, %fd375, %fd1334;
	add.f64 	%fd1336, %fd647, %fd1335;
	mul.f64 	%fd1337, %fd118, %fd347;
	mul.f64 	%fd1338, %fd53, %fd628;
	mul.f64 	%fd1339, %fd1338, %fd375;
	mul.f64 	%fd1340, %fd36, %fd634;
	mul.f64 	%fd1341, %fd640, %fd10;
	fma.rn.f64 	%fd1342, %fd1337, %fd375, %fd1339;
	fma.rn.f64 	%fd1343, %fd1340, %fd375, %fd1342;
	fma.rn.f64 	%fd1344, %fd1341, %fd375, %fd1343;
	add.f64 	%fd1345, %fd647, %fd1344;
	mul.f64 	%fd1346, %fd1345, %fd27;
	mul.f64 	%fd1347, %fd119, %fd347;
	mul.f64 	%fd1348, %fd54, %fd628;
	mul.f64 	%fd1349, %fd1348, %fd375;
	mul.f64 	%fd1350, %fd37, %fd634;
	mul.f64 	%fd1351, %fd640, %fd11;
	fma.rn.f64 	%fd1352, %fd1347, %fd375, %fd1349;
	fma.rn.f64 	%fd1353, %fd1350, %fd375, %fd1352;
	fma.rn.f64 	%fd1354, %fd1351, %fd375, %fd1353;
	add.f64 	%fd1355, %fd647, %fd1354;
	mul.f64 	%fd1356, %fd120, %fd347;
	mul.f64 	%fd1357, %fd55, %fd628;
	mul.f64 	%fd1358, %fd1357, %fd375;
	mul.f64 	%fd1359, %fd38, %fd634;
	mul.f64 	%fd1360, %fd640, %fd12;
	fma.rn.f64 	%fd1361, %fd1356, %fd375, %fd1358;
	fma.rn.f64 	%fd1362, %fd1359, %fd375, %fd1361;
	fma.rn.f64 	%fd1363, %fd1360, %fd375, %fd1362;
	add.f64 	%fd1364, %fd647, %fd1363;
	mul.f64 	%fd1365, %fd121, %fd347;
	mul.f64 	%fd1366, %fd56, %fd628;
	mul.f64 	%fd1367, %fd1366, %fd375;
	mul.f64 	%fd1368, %fd39, %fd634;
	mul.f64 	%fd1369, %fd640, %fd13;
	fma.rn.f64 	%fd1370, %fd1365, %fd375, %fd1367;
	fma.rn.f64 	%fd1371, %fd1368, %fd375, %fd1370;
	fma.rn.f64 	%fd1372, %fd1369, %fd375, %fd1371;
	add.f64 	%fd1373, %fd647, %fd1372;
	mul.f64 	%fd1374, %fd122, %fd347;
	mul.f64 	%fd1375, %fd57, %fd628;
	mul.f64 	%fd1376, %fd1375, %fd375;
	mul.f64 	%fd1377, %fd40, %fd634;
	mul.f64 	%fd1378, %fd640, %fd14;
	fma.rn.f64 	%fd1379, %fd1374, %fd375, %fd1376;
	fma.rn.f64 	%fd1380, %fd1377, %fd375, %fd1379;
	fma.rn.f64 	%fd1381, %fd1378, %fd375, %fd1380;
	add.f64 	%fd1382, %fd647, %fd1381;
	mul.f64 	%fd1383, %fd123, %fd347;
	mul.f64 	%fd1384, %fd58, %fd628;
	mul.f64 	%fd1385, %fd1384, %fd375;
	mul.f64 	%fd1386, %fd41, %fd634;
	mul.f64 	%fd1387, %fd640, %fd15;
	fma.rn.f64 	%fd1388, %fd1383, %fd375, %fd1385;
	fma.rn.f64 	%fd1389, %fd1386, %fd375, %fd1388;
	fma.rn.f64 	%fd1390, %fd1387, %fd375, %fd1389;
	add.f64 	%fd1391, %fd647, %fd1390;
	mul.f64 	%fd1392, %fd124, %fd347;
	mul.f64 	%fd1393, %fd59, %fd628;
	mul.f64 	%fd1394, %fd1393, %fd375;
	mul.f64 	%fd1395, %fd42, %fd634;
	mul.f64 	%fd1396, %fd640, %fd16;
	fma.rn.f64 	%fd1397, %fd1392, %fd375, %fd1394;
	fma.rn.f64 	%fd1398, %fd1395, %fd375, %fd1397;
	fma.rn.f64 	%fd1399, %fd1396, %fd375, %fd1398;
	add.f64 	%fd1400, %fd647, %fd1399;
	mul.f64 	%fd1401, %fd125, %fd347;
	mul.f64 	%fd1402, %fd60, %fd628;
	mul.f64 	%fd1403, %fd1402, %fd375;
	mul.f64 	%fd1404, %fd43, %fd634;
	mul.f64 	%fd1405, %fd640, %fd17;
	fma.rn.f64 	%fd1406, %fd1401, %fd375, %fd1403;
	fma.rn.f64 	%fd1407, %fd1404, %fd375, %fd1406;
	fma.rn.f64 	%fd1408, %fd1405, %fd375, %fd1407;
	add.f64 	%fd1409, %fd647, %fd1408;
	mul.f64 	%fd1410, %fd126, %fd347;
	mul.f64 	%fd1411, %fd61, %fd628;
	mul.f64 	%fd1412, %fd1411, %fd375;
	mul.f64 	%fd1413, %fd44, %fd634;
	mul.f64 	%fd1414, %fd640, %fd2;
	fma.rn.f64 	%fd1415, %fd1410, %fd375, %fd1412;
	fma.rn.f64 	%fd1416, %fd1413, %fd375, %fd1415;
	fma.rn.f64 	%fd1417, %fd1414, %fd375, %fd1416;
	add.f64 	%fd1418, %fd647, %fd1417;
	mul.f64 	%fd1419, %fd127, %fd347;
	mul.f64 	%fd1420, %fd62, %fd628;
	mul.f64 	%fd1421, %fd1420, %fd375;
	mul.f64 	%fd1422, %fd45, %fd634;
	mul.f64 	%fd1423, %fd640, %fd3;
	fma.rn.f64 	%fd1424, %fd1419, %fd375, %fd1421;
	fma.rn.f64 	%fd1425, %fd1422, %fd375, %fd1424;
	fma.rn.f64 	%fd1426, %fd1423, %fd375, %fd1425;
	add.f64 	%fd1427, %fd647, %fd1426;
	mul.f64 	%fd1428, %fd128, %fd347;
	mul.f64 	%fd1429, %fd63, %fd628;
	mul.f64 	%fd1430, %fd1429, %fd375;
	mul.f64 	%fd1431, %fd46, %fd634;
	mul.f64 	%fd1432, %fd640, %fd4;
	fma.rn.f64 	%fd1433, %fd1428, %fd375, %fd1430;
	fma.rn.f64 	%fd1434, %fd1431, %fd375, %fd1433;
	fma.rn.f64 	%fd1435, %fd1432, %fd375, %fd1434;
	add.f64 	%fd1436, %fd647, %fd1435;
	mul.f64 	%fd1437, %fd129, %fd347;
	mul.f64 	%fd1438, %fd64, %fd628;
	mul.f64 	%fd1439, %fd1438, %fd375;
	mul.f64 	%fd1440, %fd47, %fd634;
	mul.f64 	%fd1441, %fd640, %fd5;
	fma.rn.f64 	%fd1442, %fd1437, %fd375, %fd1439;
	fma.rn.f64 	%fd1443, %fd1440, %fd375, %fd1442;
	fma.rn.f64 	%fd1444, %fd1441, %fd375, %fd1443;
	add.f64 	%fd1445, %fd647, %fd1444;
	mul.f64 	%fd1446, %fd130, %fd347;
	mul.f64 	%fd1447, %fd65, %fd628;
	mul.f64 	%fd1448, %fd1447, %fd375;
	mul.f64 	%fd1449, %fd48, %fd634;
	mul.f64 	%fd1450, %fd640, %fd6;
	fma.rn.f64 	%fd1451, %fd1446, %fd375, %fd1448;
	fma.rn.f64 	%fd1452, %fd1449, %fd375, %fd1451;
	fma.rn.f64 	%fd1453, %fd1450, %fd375, %fd1452;
	add.f64 	%fd1454, %fd647, %fd1453;
	mul.f64 	%fd1455, %fd131, %fd347;
	mul.f64 	%fd1456, %fd66, %fd628;
	mul.f64 	%fd1457, %fd1456, %fd375;
	mul.f64 	%fd1458, %fd49, %fd634;
	mul.f64 	%fd1459, %fd640, %fd7;
	fma.rn.f64 	%fd1460, %fd1455, %fd375, %fd1457;
	fma.rn.f64 	%fd1461, %fd1458, %fd375, %fd1460;
	fma.rn.f64 	%fd1462, %fd1459, %fd375, %fd1461;
	add.f64 	%fd1463, %fd647, %fd1462;
	mul.f64 	%fd1464, %fd132, %fd347;
	mul.f64 	%fd1465, %fd67, %fd628;
	mul.f64 	%fd1466, %fd1465, %fd375;
	mul.f64 	%fd1467, %fd50, %fd634;
	mul.f64 	%fd1468, %fd640, %fd8;
	fma.rn.f64 	%fd1469, %fd1464, %fd375, %fd1466;
	fma.rn.f64 	%fd1470, %fd1467, %fd375, %fd1469;
	fma.rn.f64 	%fd1471, %fd1468, %fd375, %fd1470;
	add.f64 	%fd1472, %fd647, %fd1471;
	mul.f64 	%fd1473, %fd133, %fd347;
	mul.f64 	%fd1474, %fd68, %fd628;
	mul.f64 	%fd1475, %fd1474, %fd375;
	mul.f64 	%fd1476, %fd51, %fd634;
	mul.f64 	%fd1477, %fd640, %fd9;
	fma.rn.f64 	%fd1478, %fd1473, %fd375, %fd1475;
	fma.rn.f64 	%fd1479, %fd1476, %fd375, %fd1478;
	fma.rn.f64 	%fd1480, %fd1477, %fd375, %fd1479;
	add.f64 	%fd1481, %fd647, %fd1480;
	fma.rn.f64 	%fd1482, %fd1336, %fd18, %fd1346;
	fma.rn.f64 	%fd1483, %fd1355, %fd28, %fd1482;
	fma.rn.f64 	%fd1484, %fd1364, %fd29, %fd1483;
	fma.rn.f64 	%fd1485, %fd1373, %fd30, %fd1484;
	fma.rn.f64 	%fd1486, %fd1382, %fd31, %fd1485;
	fma.rn.f64 	%fd1487, %fd1391, %fd32, %fd1486;
	fma.rn.f64 	%fd1488, %fd1400, %fd33, %fd1487;
	fma.rn.f64 	%fd1489, %fd1409, %fd34, %fd1488;
	fma.rn.f64 	%fd1490, %fd1418, %fd19, %fd1489;
	fma.rn.f64 	%fd1491, %fd1427, %fd20, %fd1490;
	fma.rn.f64 	%fd1492, %fd1436, %fd21, %fd1491;
	fma.rn.f64 	%fd1493, %fd1445, %fd22, %fd1492;
	fma.rn.f64 	%fd1494, %fd1454, %fd23, %fd1493;
	fma.rn.f64 	%fd1495, %fd1463, %fd24, %fd1494;
	fma.rn.f64 	%fd1496, %fd1472, %fd25, %fd1495;
	fma.rn.f64 	%fd1497, %fd1481, %fd26, %fd1496;
	cvt.rn.f32.f64 	%f39, %fd817;
	mul.wide.s32 	%rd9, %r16, 4;
	add.s64 	%rd10, %rd4, %rd9;
	st.global.f32 	[%rd10+16], %f39;
	cvt.rn.f32.f64 	%f40, %fd987;
	st.global.f32 	[%rd10+12], %f40;
	cvt.rn.f32.f64 	%f41, %fd1157;
	st.global.f32 	[%rd10+8], %f41;
	cvt.rn.f32.f64 	%f42, %fd1327;
	st.global.f32 	[%rd10+4], %f42;
	cvt.rn.f32.f64 	%f43, %fd1497;
	st.global.f32 	[%rd10], %f43;
$L__BB1_2:
	ret;

}
	// .globl	_Z18GenerateTimePointsPfS_S_S_iiiiP9SurfParam
.visible .entry _Z18GenerateTimePointsPfS_S_S_iiiiP9SurfParam(
	.param .u64 .ptr .align 1 _Z18GenerateTimePointsPfS_S_S_iiiiP9SurfParam_param_0,
	.param .u64 .ptr .align 1 _Z18GenerateTimePointsPfS_S_S_iiiiP9SurfParam_param_1,
	.param .u64 .ptr .align 1 _Z18GenerateTimePointsPfS_S_S_iiiiP9SurfParam_param_2,
	.param .u64 .ptr .align 1 _Z18GenerateTimePointsPfS_S_S_iiiiP9SurfParam_param_3,
	.param .u32 _Z18GenerateTimePointsPfS_S_S_iiiiP9SurfParam_param_4,
	.param .u32 _Z18GenerateTimePointsPfS_S_S_iiiiP9SurfParam_param_5,
	.param .u32 _Z18GenerateTimePointsPfS_S_S_iiiiP9SurfParam_param_6,
	.param .u32 _Z18GenerateTimePointsPfS_S_S_iiiiP9SurfParam_param_7,
	.param .u64 .ptr .align 1 _Z18GenerateTimePointsPfS_S_S_iiiiP9SurfParam_param_8
)
{
	.reg .pred 	%p<51>;
	.reg .b32 	%r<43>;
	.reg .b32 	%f<703>;
	.reg .b64 	%rd<38>;
	.reg .b64 	%fd<75>;

	ld.param.u64 	%rd4, [_Z18GenerateTimePointsPfS_S_S_iiiiP9SurfParam_param_1];
	ld.param.u64 	%rd5, [_Z18GenerateTimePointsPfS_S_S_iiiiP9SurfParam_param_2];
	ld.param.u64 	%rd6, [_Z18GenerateTimePointsPfS_S_S_iiiiP9SurfParam_param_3];
	ld.param.u32 	%r6, [_Z18GenerateTimePointsPfS_S_S_iiiiP9SurfParam_param_4];
	ld.param.u32 	%r7, [_Z18GenerateTimePointsPfS_S_S_iiiiP9SurfParam_param_5];
	ld.param.u32 	%r8, [_Z18GenerateTimePointsPfS_S_S_iiiiP9SurfParam_param_6];
	ld.param.u32 	%r9, [_Z18GenerateTimePointsPfS_S_S_iiiiP9SurfParam_param_7];
	ld.param.u64 	%rd7, [_Z18GenerateTimePointsPfS_S_S_iiiiP9SurfParam_param_8];
	mov.u32 	%r10, %tid.x;
	mov.u32 	%r11, %ntid.x;
	mov.u32 	%r12, %ctaid.x;
	mad.lo.s32 	%r1, %r11, %r12, %r10;
	setp.gt.s32 	%p1, %r1, %r9;
	@%p1 bra 	$L__BB2_52;
	cvta.to.global.u64 	%rd8, %rd6;
	cvta.to.global.u64 	%rd9, %rd5;
	cvta.to.global.u64 	%rd10, %rd4;
	cvta.to.global.u64 	%rd1, %rd7;
	mul.lo.s32 	%r13, %r7, 33;
	mul.lo.s32 	%r14, %r13, %r8;
	rem.s32 	%r15, %r1, %r14;
	cvt.rn.f32.s32 	%f172, %r15;
	cvt.rn.f32.s32 	%f173, %r13;
	div.rn.f32 	%f174, %f172, %f173;
	cvt.rmi.f32.f32 	%f175, %f174;
	cvt.rzi.s32.f32 	%r16, %f175;
	rem.s32 	%r17, %r15, %r13;
	cvt.rn.f32.s32 	%f176, %r17;
	div.rn.f32 	%f177, %f176, 0f42040000;
	cvt.rmi.f32.f32 	%f178, %f177;
	cvt.rzi.s32.f32 	%r18, %f178;
	mul.hi.s32 	%r19, %r17, 1041204193;
	shr.u32 	%r20, %r19, 31;
	shr.s32 	%r21, %r19, 3;
	add.s32 	%r22, %r21, %r20;
	mul.lo.s32 	%r23, %r22, 33;
	sub.s32 	%r24, %r17, %r23;
	mul.lo.s32 	%r25, %r18, 3;
	mul.wide.s32 	%rd11, %r25, 4;
	add.s64 	%rd12, %rd8, %rd11;
	ld.global.f32 	%f1, [%rd12+4];
	ld.global.f32 	%f2, [%rd12+8];
	mul.wide.s32 	%rd13, %r16, 4;
	add.s64 	%rd14, %rd9, %rd13;
	ld.global.f32 	%f3, [%rd14];
	mul.wide.s32 	%rd15, %r24, 4;
	add.s64 	%rd16, %rd10, %rd15;
	ld.global.f32 	%f4, [%rd16];
	ld.global.f32 	%f5, [%rd1];
	ld.global.f32 	%f6, [%rd1+12];
	ld.global.v2.f32 	{%f7, %f8}, [%rd1+24];
	ld.global.v2.f32 	{%f9, %f10}, [%rd1+32];
	ld.global.u64 	%rd17, [%rd1+40];
	cvta.to.global.u64 	%rd2, %rd17;
	setp.eq.s32 	%p2, %r6, 2;
	@%p2 bra 	$L__BB2_28;
	setp.eq.s32 	%p3, %r6, 1;
	@%p3 bra 	$L__BB2_5;
	setp.ne.s32 	%p4, %r6, 0;
	@%p4 bra 	$L__BB2_51;
	sub.f32 	%f595, %f1, %f3;
	sub.f32 	%f596, %f2, %f4;
	mul.f32 	%f597, %f596, %f596;
	fma.rn.f32 	%f598, %f595, %f595, %f597;
	sqrt.rn.f32 	%f599, %f598;
	mul.f32 	%f702, %f7, %f599;
	bra.uni 	$L__BB2_51;
$L__BB2_5:
	add.f32 	%f451, %f5, %f6;
	mul.f32 	%f12, %f451, 0f3F000000;
	add.f32 	%f452, %f1, %f3;
	mul.f32 	%f13, %f452, 0f3F000000;
	sub.f32 	%f453, %f5, %f12;
	sub.f32 	%f454, %f1, %f13;
	sub.f32 	%f455, %f12, %f6;
	sub.f32 	%f456, %f13, %f3;
	mov.f32 	%f457, 0f00000000;
	sub.f32 	%f458, %f457, %f4;
	mul.f32 	%f459, %f453, %f453;
	fma.rn.f32 	%f460, %f454, %f454, %f459;
	mul.f32 	%f14, %f2, %f2;
	add.f32 	%f461, %f14, %f460;
	sqrt.rn.f32 	%f462, %f461;
	mul.f32 	%f463, %f455, %f455;
	fma.rn.f32 	%f464, %f456, %f456, %f463;
	mul.f32 	%f15, %f458, %f458;
	add.f32 	%f465, %f15, %f464;
	sqrt.rn.f32 	%f466, %f465;
	mul.f32 	%f467, %f8, %f466;
	fma.rn.f32 	%f702, %f7, %f462, %f467;
	cvt.f64.f32 	%fd38, %f12;
	add.f64 	%fd39, %fd38, 0d3F50624DD2F1A9FC;
	cvt.rn.f32.f64 	%f17, %fd39;
	sub.f32 	%f468, %f5, %f17;
	sub.f32 	%f469, %f17, %f6;
	mul.f32 	%f470, %f468, %f468;
	fma.rn.f32 	%f471, %f454, %f454, %f470;
	add.f32 	%f472, %f14, %f471;
	sqrt.rn.f32 	%f473, %f472;
	mul.f32 	%f474, %f469, %f469;
	fma.rn.f32 	%f475, %f456, %f456, %f474;
	add.f32 	%f476, %f15, %f475;
	sqrt.rn.f32 	%f477, %f476;
	mul.f32 	%f478, %f8, %f477;
	fma.rn.f32 	%f18, %f7, %f473, %f478;
	cvt.f64.f32 	%fd40, %f13;
	add.f64 	%fd41, %fd40, 0d3F50624DD2F1A9FC;
	cvt.rn.f32.f64 	%f617, %fd41;
	sub.f32 	%f479, %f1, %f617;
	sub.f32 	%f480, %f617, %f3;
	mul.f32 	%f481, %f479, %f479;
	fma.rn.f32 	%f482, %f453, %f453, %f481;
	add.f32 	%f483, %f14, %f482;
	sqrt.rn.f32 	%f484, %f483;
	mul.f32 	%f485, %f480, %f480;
	fma.rn.f32 	%f486, %f455, %f455, %f485;
	add.f32 	%f487, %f15, %f486;
	sqrt.rn.f32 	%f488, %f487;
	mul.f32 	%f489, %f8, %f488;
	fma.rn.f32 	%f46, %f7, %f484, %f489;
	setp.leu.f32 	%p28, %f18, %f46;
	mov.f32 	%f600, %f18;
	mov.f32 	%f610, %f17;
	mov.f32 	%f611, %f13;
	mov.f32 	%f616, %f12;
	@%p28 bra 	$L__BB2_7;
	mov.f32 	%f600, %f46;
	mov.f32 	%f46, %f18;
	mov.f32 	%f610, %f12;
	mov.f32 	%f611, %f617;
	mov.f32 	%f616, %f17;
	mov.f32 	%f617, %f13;
$L__BB2_7:
	setp.leu.f32 	%p29, %f702, %f600;
	mov.f32 	%f606, %f600;
	mov.f32 	%f623, %f12;
	mov.f32 	%f622, %f13;
	@%p29 bra 	$L__BB2_9;
	mov.f32 	%f606, %f702;
	mov.f32 	%f702, %f600;
	mov.f32 	%f623, %f610;
	mov.f32 	%f622, %f611;
	mov.f32 	%f610, %f12;
	mov.f32 	%f611, %f13;
$L__BB2_9:
	setp.leu.f32 	%p30, %f606, %f46;
	mov.f32 	%f47, %f606;
	mov.f32 	%f629, %f610;
	mov.f32 	%f630, %f611;
	@%p30 bra 	$L__BB2_11;
	mov.f32 	%f47, %f46;
	mov.f32 	%f46, %f606;
	mov.f32 	%f629, %f616;
	mov.f32 	%f630, %f617;
	mov.f32 	%f616, %f610;
	mov.f32 	%f617, %f611;
$L__BB2_11:
	sub.f32 	%f490, %f47, %f702;
	abs.f32 	%f491, %f490;
	cvt.f64.f32 	%fd42, %f491;
	setp.leu.f64 	%p31, %fd42, 0d3DDB7CDFD9D7BDBB;
	sub.f32 	%f492, %f623, %f629;
	abs.f32 	%f493, %f492;
	cvt.f64.f32 	%fd43, %f493;
	setp.leu.f64 	%p32, %fd43, 0d3EE4F8B588E368F1;
	and.pred  	%p33, %p31, %p32;
	sub.f32 	%f494, %f622, %f630;
	abs.f32 	%f495, %f494;
	cvt.f64.f32 	%fd44, %f495;
	setp.leu.f64 	%p34, %fd44, 0d3EE4F8B588E368F1;
	and.pred  	%p35, %p33, %p34;
	@%p35 bra 	$L__BB2_51;
	mov.b32 	%r41, 1;
$L__BB2_13:
	setp.eq.s32 	%p36, %r41, 10000;
	@%p36 bra 	$L__BB2_51;
	add.f32 	%f496, %f623, %f629;
	mul.f32 	%f48, %f496, 0f3F000000;
	add.f32 	%f497, %f622, %f630;
	mul.f32 	%f49, %f497, 0f3F000000;
	add.f32 	%f498, %f48, %f48;
	sub.f32 	%f631, %f498, %f616;
	add.f32 	%f499, %f49, %f49;
	sub.f32 	%f632, %f499, %f617;
	sub.f32 	%f500, %f5, %f631;
	sub.f32 	%f501, %f1, %f632;
	sub.f32 	%f502, %f631, %f6;
	sub.f32 	%f503, %f632, %f3;
	mul.f32 	%f504, %f501, %f501;
	fma.rn.f32 	%f505, %f500, %f500, %f504;
	add.f32 	%f506, %f14, %f505;
	sqrt.rn.f32 	%f507, %f506;
	mul.f32 	%f508, %f503, %f503;
	fma.rn.f32 	%f509, %f502, %f502, %f508;
	add.f32 	%f510, %f15, %f509;
	sqrt.rn.f32 	%f511, %f510;
	mul.f32 	%f512, %f8, %f511;
	fma.rn.f32 	%f628, %f7, %f507, %f512;
	setp.geu.f32 	%p37, %f628, %f702;
	@%p37 bra 	$L__BB2_16;
	mul.f32 	%f569, %f48, 0f40400000;
	add.f32 	%f570, %f616, %f616;
	sub.f32 	%f571, %f569, %f570;
	mul.f32 	%f572, %f49, 0f40400000;
	add.f32 	%f573, %f617, %f617;
	sub.f32 	%f574, %f572, %f573;
	sub.f32 	%f575, %f5, %f571;
	sub.f32 	%f576, %f1, %f574;
	sub.f32 	%f577, %f571, %f6;
	sub.f32 	%f578, %f574, %f3;
	mul.f32 	%f579, %f576, %f576;
	fma.rn.f32 	%f580, %f575, %f575, %f579;
	add.f32 	%f581, %f14, %f580;
	sqrt.rn.f32 	%f582, %f581;
	mul.f32 	%f583, %f578, %f578;
	fma.rn.f32 	%f584, %f577, %f577, %f583;
	add.f32 	%f585, %f15, %f584;
	sqrt.rn.f32 	%f586, %f585;
	mul.f32 	%f587, %f8, %f586;
	fma.rn.f32 	%f588, %f7, %f582, %f587;
	setp.lt.f32 	%p42, %f588, %f628;
	selp.f32 	%f628, %f588, %f628, %p42;
	selp.f32 	%f631, %f571, %f631, %p42;
	selp.f32 	%f632, %f574, %f632, %p42;
	bra.uni 	$L__BB2_21;
$L__BB2_16:
	setp.lt.f32 	%p38, %f628, %f47;
	@%p38 bra 	$L__BB2_21;
	setp.geu.f32 	%p39, %f628, %f46;
	@%p39 bra 	$L__BB2_19;
	cvt.f64.f32 	%fd52, %f48;
	mul.f64 	%fd53, %fd52, 0d3FF8000000000000;
	cvt.f64.f32 	%fd54, %f616;
	mul.f64 	%fd55, %fd54, 0d3FE0000000000000;
	sub.f64 	%fd56, %fd53, %fd55;
	cvt.rn.f32.f64 	%f631, %fd56;
	cvt.f64.f32 	%fd57, %f49;
	mul.f64 	%fd58, %fd57, 0d3FF8000000000000;
	cvt.f64.f32 	%fd59, %f617;
	mul.f64 	%fd60, %fd59, 0d3FE0000000000000;
	sub.f64 	%fd61, %fd58, %fd60;
	cvt.rn.f32.f64 	%f632, %fd61;
	sub.f32 	%f526, %f5, %f631;
	sub.f32 	%f527, %f1, %f632;
	sub.f32 	%f528, %f631, %f6;
	sub.f32 	%f529, %f632, %f3;
	mul.f32 	%f530, %f527, %f527;
	fma.rn.f32 	%f531, %f526, %f526, %f530;
	add.f32 	%f532, %f14, %f531;
	sqrt.rn.f32 	%f533, %f532;
	mul.f32 	%f534, %f529, %f529;
	fma.rn.f32 	%f535, %f528, %f528, %f534;
	add.f32 	%f536, %f15, %f535;
	sqrt.rn.f32 	%f537, %f536;
	mul.f32 	%f538, %f8, %f537;
	fma.rn.f32 	%f58, %f7, %f533, %f538;
	setp.gtu.f32 	%p41, %f58, %f628;
	mov.f32 	%f628, %f58;
	@%p41 bra 	$L__BB2_20;
	bra.uni 	$L__BB2_21;
$L__BB2_19:
	cvt.f64.f32 	%fd45, %f48;
	cvt.f64.f32 	%fd46, %f616;
	mul.f64 	%fd47, %fd46, 0d3FE0000000000000;
	fma.rn.f64 	%fd48, %fd45, 0d3FE0000000000000, %fd47;
	cvt.rn.f32.f64 	%f631, %fd48;
	cvt.f64.f32 	%fd49, %f49;
	mul.f64 	%fd50, %fd49, 0d3FE0000000000000;
	fma.rn.f64 	%fd51, %fd46, 0d3FE0000000000000, %fd50;
	cvt.rn.f32.f64 	%f632, %fd51;
	sub.f32 	%f513, %f5, %f631;
	sub.f32 	%f514, %f1, %f632;
	sub.f32 	%f515, %f631, %f6;
	sub.f32 	%f516, %f632, %f3;
	mul.f32 	%f517, %f514, %f514;
	fma.rn.f32 	%f518, %f513, %f513, %f517;
	add.f32 	%f519, %f14, %f518;
	sqrt.rn.f32 	%f520, %f519;
	mul.f32 	%f521, %f516, %f516;
	fma.rn.f32 	%f522, %f515, %f515, %f521;
	add.f32 	%f523, %f15, %f522;
	sqrt.rn.f32 	%f524, %f523;
	mul.f32 	%f525, %f8, %f524;
	fma.rn.f32 	%f628, %f7, %f520, %f525;
	setp.lt.f32 	%p40, %f628, %f46;
	@%p40 bra 	$L__BB2_21;
$L__BB2_20:
	cvt.f64.f32 	%fd62, %f623;
	sub.f32 	%f539, %f629, %f623;
	cvt.f64.f32 	%fd63, %f539;
	fma.rn.f64 	%fd64, %fd63, 0d3FE0000000000000, %fd62;
	cvt.rn.f32.f64 	%f629, %fd64;
	cvt.f64.f32 	%fd65, %f622;
	sub.f32 	%f540, %f630, %f622;
	cvt.f64.f32 	%fd66, %f540;
	fma.rn.f64 	%fd67, %fd66, 0d3FE0000000000000, %fd65;
	cvt.rn.f32.f64 	%f630, %fd67;
	sub.f32 	%f541, %f5, %f629;
	sub.f32 	%f542, %f1, %f630;
	sub.f32 	%f543, %f629, %f6;
	sub.f32 	%f544, %f630, %f3;
	mul.f32 	%f545, %f542, %f542;
	fma.rn.f32 	%f546, %f541, %f541, %f545;
	add.f32 	%f547, %f14, %f546;
	sqrt.rn.f32 	%f548, %f547;
	mul.f32 	%f549, %f544, %f544;
	fma.rn.f32 	%f550, %f543, %f543, %f549;
	add.f32 	%f551, %f15, %f550;
	sqrt.rn.f32 	%f552, %f551;
	mul.f32 	%f553, %f8, %f552;
	fma.rn.f32 	%f47, %f7, %f548, %f553;
	sub.f32 	%f554, %f616, %f623;
	cvt.f64.f32 	%fd68, %f554;
	fma.rn.f64 	%fd69, %fd68, 0d3FE0000000000000, %fd62;
	cvt.rn.f32.f64 	%f631, %fd69;
	sub.f32 	%f555, %f617, %f622;
	cvt.f64.f32 	%fd70, %f555;
	fma.rn.f64 	%fd71, %fd70, 0d3FE0000000000000, %fd65;
	cvt.rn.f32.f64 	%f632, %fd71;
	sub.f32 	%f556, %f5, %f631;
	sub.f32 	%f557, %f1, %f632;
	sub.f32 	%f558, %f631, %f6;
	sub.f32 	%f559, %f632, %f3;
	mul.f32 	%f560, %f557, %f557;
	fma.rn.f32 	%f561, %f556, %f556, %f560;
	add.f32 	%f562, %f14, %f561;
	sqrt.rn.f32 	%f563, %f562;
	mul.f32 	%f564, %f559, %f559;
	fma.rn.f32 	%f565, %f558, %f558, %f564;
	add.f32 	%f566, %f15, %f565;
	sqrt.rn.f32 	%f567, %f566;
	mul.f32 	%f568, %f8, %f567;
	fma.rn.f32 	%f628, %f7, %f563, %f568;
$L__BB2_21:
	setp.leu.f32 	%p43, %f47, %f628;
	mov.f32 	%f633, %f47;
	mov.f32 	%f643, %f629;
	mov.f32 	%f644, %f630;
	@%p43 bra 	$L__BB2_23;
	mov.f32 	%f633, %f628;
	mov.f32 	%f628, %f47;
	mov.f32 	%f643, %f631;
	mov.f32 	%f644, %f632;
	mov.f32 	%f631, %f629;
	mov.f32 	%f632, %f630;
$L__BB2_23:
	setp.leu.f32 	%p44, %f702, %f633;
	mov.f32 	%f639, %f633;
	mov.f32 	%f641, %f623;
	mov.f32 	%f642, %f622;
	@%p44 bra 	$L__BB2_25;
	mov.f32 	%f639, %f702;
	mov.f32 	%f702, %f633;
	mov.f32 	%f641, %f643;
	mov.f32 	%f642, %f644;
	mov.f32 	%f643, %f623;
	mov.f32 	%f644, %f622;
$L__BB2_25:
	setp.leu.f32 	%p45, %f639, %f628;
	mov.f32 	%f47, %f639;
	mov.f32 	%f629, %f643;
	mov.f32 	%f630, %f644;
	@%p45 bra 	$L__BB2_27;
	mov.f32 	%f47, %f628;
	mov.f32 	%f628, %f639;
	mov.f32 	%f629, %f631;
	mov.f32 	%f630, %f632;
	mov.f32 	%f631, %f643;
	mov.f32 	%f632, %f644;
$L__BB2_27:
	sub.f32 	%f589, %f47, %f702;
	abs.f32 	%f590, %f589;
	cvt.f64.f32 	%fd72, %f590;
	setp.gt.f64 	%p46, %fd72, 0d3DDB7CDFD9D7BDBB;
	sub.f32 	%f591, %f641, %f629;
	abs.f32 	%f592, %f591;
	cvt.f64.f32 	%fd73, %f592;
	setp.gt.f64 	%p47, %fd73, 0d3EE4F8B588E368F1;
	or.pred  	%p48, %p46, %p47;
	sub.f32 	%f593, %f642, %f630;
	abs.f32 	%f594, %f593;
	cvt.f64.f32 	%fd74, %f594;
	setp.gt.f64 	%p49, %fd74, 0d3EE4F8B588E368F1;
	or.pred  	%p50, %p48, %p49;
	add.s32 	%r41, %r41, 1;
	mov.f32 	%f617, %f632;
	mov.f32 	%f616, %f631;
	mov.f32 	%f622, %f642;
	mov.f32 	%f623, %f641;
	mov.f32 	%f46, %f628;
	@%p50 bra 	$L__BB2_13;
	bra.uni 	$L__BB2_51;
$L__BB2_28:
	ld.global.u32 	%r26, [%rd1+48];
	add.f32 	%f179, %f5, %f6;
	mul.f32 	%f695, %f179, 0f3F000000;
	add.f32 	%f180, %f1, %f3;
	mul.f32 	%f694, %f180, 0f3F000000;
	cvt.rn.f32.s32 	%f181, %r26;
	add.f32 	%f94, %f181, 0fBF800000;
	sub.f32 	%f182, %f694, %f9;
	div.rn.f32 	%f183, %f182, %f10;
	min.f32 	%f184, %f94, %f183;
	max.f32 	%f185, %f184, 0f00000000;
	cvt.rmi.f32.f32 	%f186, %f185;
	sub.f32 	%f187, %f185, %f186;
	cvt.rzi.s32.f32 	%r27, %f186;
	mov.f32 	%f188, 0f3F800000;
	sub.f32 	%f189, %f188, %f187;
	mul.wide.s32 	%rd18, %r27, 4;
	add.s64 	%rd19, %rd2, %rd18;
	ld.global.f32 	%f190, [%rd19];
	mul.f32 	%f191, %f190, %f189;
	ld.global.f32 	%f192, [%rd19+4];
	fma.rn.f32 	%f193, %f192, %f187, %f191;
	sub.f32 	%f194, %f5, %f695;
	sub.f32 	%f195, %f1, %f694;
	sub.f32 	%f196, %f2, %f193;
	sub.f32 	%f197, %f695, %f6;
	sub.f32 	%f198, %f694, %f3;
	sub.f32 	%f199, %f193, %f4;
	mul.f32 	%f200, %f194, %f194;
	fma.rn.f32 	%f201, %f195, %f195, %f200;
	fma.rn.f32 	%f202, %f196, %f196, %f201;
	sqrt.rn.f32 	%f203, %f202;
	mul.f32 	%f204, %f197, %f197;
	fma.rn.f32 	%f205, %f198, %f198, %f204;
	fma.rn.f32 	%f206, %f199, %f199, %f205;
	sqrt.rn.f32 	%f207, %f206;
	mul.f32 	%f208, %f8, %f207;
	fma.rn.f32 	%f702, %f7, %f203, %f208;
	cvt.f64.f32 	%fd1, %f695;
	add.f64 	%fd2, %fd1, 0d3F50624DD2F1A9FC;
	cvt.rn.f32.f64 	%f656, %fd2;
	sub.f32 	%f209, %f5, %f656;
	sub.f32 	%f210, %f656, %f6;
	mul.f32 	%f211, %f209, %f209;
	fma.rn.f32 	%f212, %f195, %f195, %f211;
	fma.rn.f32 	%f213, %f196, %f196, %f212;
	sqrt.rn.f32 	%f214, %f213;
	mul.f32 	%f215, %f210, %f210;
	fma.rn.f32 	%f216, %f198, %f198, %f215;
	fma.rn.f32 	%f217, %f199, %f199, %f216;
	sqrt.rn.f32 	%f218, %f217;
	mul.f32 	%f219, %f8, %f218;
	fma.rn.f32 	%f654, %f7, %f214, %f219;
	cvt.f64.f32 	%fd3, %f694;
	add.f64 	%fd4, %fd3, 0d3F50624DD2F1A9FC;
	cvt.rn.f32.f64 	%f98, %fd4;
	sub.f32 	%f220, %f98, %f9;
	div.rn.f32 	%f221, %f220, %f10;
	min.f32 	%f222, %f94, %f221;
	max.f32 	%f223, %f222, 0f00000000;
	cvt.rmi.f32.f32 	%f224, %f223;
	sub.f32 	%f225, %f223, %f224;
	cvt.rzi.s32.f32 	%r28, %f224;
	sub.f32 	%f226, %f188, %f225;
	mul.wide.s32 	%rd20, %r28, 4;
	add.s64 	%rd21, %rd2, %rd20;
	ld.global.f32 	%f227, [%rd21];
	ld.global.f32 	%f228, [%rd21+4];
	mul.f32 	%f229, %f225, %f228;
	fma.rn.f32 	%f230, %f226, %f227, %f229;
	sub.f32 	%f231, %f1, %f98;
	sub.f32 	%f232, %f2, %f230;
	sub.f32 	%f233, %f98, %f3;
	sub.f32 	%f234, %f230, %f4;
	mul.f32 	%f235, %f231, %f231;
	fma.rn.f32 	%f236, %f194, %f194, %f235;
	fma.rn.f32 	%f237, %f232, %f232, %f236;
	sqrt.rn.f32 	%f238, %f237;
	mul.f32 	%f239, %f233, %f233;
	fma.rn.f32 	%f240, %f197, %f197, %f239;
	fma.rn.f32 	%f241, %f234, %f234, %f240;
	sqrt.rn.f32 	%f242, %f241;
	mul.f32 	%f243, %f8, %f242;
	fma.rn.f32 	%f99, %f7, %f238, %f243;
	setp.leu.f32 	%p5, %f654, %f99;
	mov.f32 	%f651, %f99;
	mov.f32 	%f652, %f98;
	mov.f32 	%f653, %f695;
	mov.f32 	%f655, %f694;
	@%p5 bra 	$L__BB2_30;
	mov.f32 	%f651, %f654;
	mov.f32 	%f652, %f694;
	mov.f32 	%f653, %f656;
	mov.f32 	%f654, %f99;
	mov.f32 	%f655, %f98;
	mov.f32 	%f656, %f695;
$L__BB2_30:
	setp.leu.f32 	%p6, %f702, %f654;
	mov.f32 	%f123, %f654;
	mov.f32 	%f700, %f655;
	mov.f32 	%f701, %f656;
	@%p6 bra 	$L__BB2_32;
	mov.f32 	%f123, %f702;
	mov.f32 	%f700, %f694;
	mov.f32 	%f701, %f695;
	mov.f32 	%f702, %f654;
	mov.f32 	%f694, %f655;
	mov.f32 	%f695, %f656;
$L__BB2_32:
	setp.leu.f32 	%p7, %f123, %f651;
	mov.f32 	%f126, %f651;
	mov.f32 	%f676, %f652;
	mov.f32 	%f675, %f653;
	@%p7 bra 	$L__BB2_34;
	mov.f32 	%f126, %f123;
	mov.f32 	%f676, %f700;
	mov.f32 	%f675, %f701;
	mov.f32 	%f123, %f651;
	mov.f32 	%f700, %f652;
	mov.f32 	%f701, %f653;
$L__BB2_34:
	sub.f32 	%f244, %f123, %f702;
	abs.f32 	%f245, %f244;
	cvt.f64.f32 	%fd5, %f245;
	setp.leu.f64 	%p8, %fd5, 0d3DDB7CDFD9D7BDBB;
	sub.f32 	%f246, %f695, %f701;
	abs.f32 	%f247, %f246;
	cvt.f64.f32 	%fd6, %f247;
	setp.leu.f64 	%p9, %fd6, 0d3EE4F8B588E368F1;
	and.pred  	%p10, %p8, %p9;
	sub.f32 	%f248, %f694, %f700;
	abs.f32 	%f249, %f248;
	cvt.f64.f32 	%fd7, %f249;
	setp.leu.f64 	%p11, %fd7, 0d3EE4F8B588E368F1;
	and.pred  	%p12, %p11, %p10;
	@%p12 bra 	$L__BB2_51;
	mov.b32 	%r42, 1;
$L__BB2_36:
	setp.eq.s32 	%p13, %r42, 10000;
	@%p13 bra 	$L__BB2_51;
	add.f32 	%f250, %f701, %f695;
	mul.f32 	%f127, %f250, 0f3F000000;
	add.f32 	%f251, %f700, %f694;
	mul.f32 	%f252, %f251, 0f3F000000;
	add.f32 	%f253, %f127, %f127;
	sub.f32 	%f680, %f253, %f675;
	fma.rn.f32 	%f255, %f251, 0f3F000000, %f252;
	sub.f32 	%f679, %f255, %f676;
	sub.f32 	%f256, %f679, %f9;
	div.rn.f32 	%f257, %f256, %f10;
	min.f32 	%f258, %f94, %f257;
	max.f32 	%f259, %f258, 0f00000000;
	cvt.rmi.f32.f32 	%f260, %f259;
	sub.f32 	%f261, %f259, %f260;
	cvt.rzi.s32.f32 	%r30, %f260;
	mov.f32 	%f262, 0f3F800000;
	sub.f32 	%f263, %f262, %f261;
	mul.wide.s32 	%rd22, %r30, 4;
	add.s64 	%rd23, %rd2, %rd22;
	ld.global.f32 	%f264, [%rd23];
	ld.global.f32 	%f265, [%rd23+4];
	mul.f32 	%f266, %f261, %f265;
	fma.rn.f32 	%f267, %f263, %f264, %f266;
	sub.f32 	%f268, %f5, %f680;
	sub.f32 	%f269, %f1, %f679;
	sub.f32 	%f270, %f2, %f267;
	sub.f32 	%f271, %f680, %f6;
	sub.f32 	%f272, %f679, %f3;
	sub.f32 	%f273, %f267, %f4;
	mul.f32 	%f274, %f268, %f268;
	fma.rn.f32 	%f275, %f269, %f269, %f274;
	fma.rn.f32 	%f276, %f270, %f270, %f275;
	sqrt.rn.f32 	%f277, %f276;
	mul.f32 	%f278, %f271, %f271;
	fma.rn.f32 	%f279, %f272, %f272, %f278;
	fma.rn.f32 	%f280, %f273, %f273, %f279;
	sqrt.rn.f32 	%f281, %f280;
	mul.f32 	%f282, %f8, %f281;
	fma.rn.f32 	%f678, %f7, %f277, %f282;
	setp.geu.f32 	%p14, %f678, %f702;
	@%p14 bra 	$L__BB2_39;
	add.f32 	%f403, %f701, %f695;
	mul.f32 	%f404, %f403, 0f3F000000;
	mul.f32 	%f405, %f404, 0f40400000;
	add.f32 	%f406, %f675, %f675;
	sub.f32 	%f407, %f405, %f406;
	add.f32 	%f408, %f700, %f694;
	mul.f32 	%f409, %f408, 0f3F000000;
	mul.f32 	%f410, %f409, 0f40400000;
	add.f32 	%f411, %f676, %f676;
	sub.f32 	%f412, %f410, %f411;
	sub.f32 	%f413, %f412, %f9;
	div.rn.f32 	%f414, %f413, %f10;
	min.f32 	%f415, %f94, %f414;
	max.f32 	%f416, %f415, 0f00000000;
	cvt.rmi.f32.f32 	%f417, %f416;
	sub.f32 	%f418, %f416, %f417;
	cvt.rzi.s32.f32 	%r35, %f417;
	mov.f32 	%f419, 0f3F800000;
	sub.f32 	%f420, %f419, %f418;
	mul.wide.s32 	%rd32, %r35, 4;
	add.s64 	%rd33, %rd2, %rd32;
	ld.global.f32 	%f421, [%rd33];
	ld.global.f32 	%f422, [%rd33+4];
	mul.f32 	%f423, %f418, %f422;
	fma.rn.f32 	%f424, %f420, %f421, %f423;
	sub.f32 	%f425, %f5, %f407;
	sub.f32 	%f426, %f1, %f412;
	sub.f32 	%f427, %f2, %f424;
	sub.f32 	%f428, %f407, %f6;
	sub.f32 	%f429, %f412, %f3;
	sub.f32 	%f430, %f424, %f4;
	mul.f32 	%f431, %f425, %f425;
	fma.rn.f32 	%f432, %f426, %f426, %f431;
	fma.rn.f32 	%f433, %f427, %f427, %f432;
	sqrt.rn.f32 	%f434, %f433;
	mul.f32 	%f435, %f428, %f428;
	fma.rn.f32 	%f436, %f429, %f429, %f435;
	fma.rn.f32 	%f437, %f430, %f430, %f436;
	sqrt.rn.f32 	%f438, %f437;
	mul.f32 	%f439, %f8, %f438;
	fma.rn.f32 	%f440, %f7, %f434, %f439;
	setp.lt.f32 	%p19, %f440, %f678;
	selp.f32 	%f678, %f440, %f678, %p19;
	add.f32 	%f441, %f409, %f409;
	sub.f32 	%f442, %f441, %f676;
	selp.f32 	%f679, %f412, %f442, %p19;
	add.f32 	%f443, %f404, %f404;
	sub.f32 	%f444, %f443, %f675;
	selp.f32 	%f680, %f407, %f444, %p19;
	mov.f32 	%f681, %f123;
	mov.f32 	%f682, %f700;
	mov.f32 	%f683, %f701;
	bra.uni 	$L__BB2_44;
$L__BB2_39:
	setp.lt.f32 	%p15, %f678, %f123;
	mov.f32 	%f681, %f123;
	mov.f32 	%f682, %f700;
	mov.f32 	%f683, %f701;
	@%p15 bra 	$L__BB2_44;
	setp.geu.f32 	%p16, %f678, %f126;
	@%p16 bra 	$L__BB2_42;
	add.f32 	%f315, %f701, %f695;
	mul.f32 	%f316, %f315, 0f3F000000;
	cvt.f64.f32 	%fd15, %f316;
	mul.f64 	%fd16, %fd15, 0d3FF8000000000000;
	cvt.f64.f32 	%fd17, %f675;
	mul.f64 	%fd18, %fd17, 0d3FE0000000000000;
	sub.f64 	%fd19, %fd16, %fd18;
	cvt.rn.f32.f64 	%f680, %fd19;
	add.f32 	%f317, %f700, %f694;
	mul.f32 	%f318, %f317, 0f3F000000;
	cvt.f64.f32 	%fd20, %f318;
	mul.f64 	%fd21, %fd20, 0d3FF8000000000000;
	cvt.f64.f32 	%fd22, %f676;
	mul.f64 	%fd23, %fd22, 0d3FE0000000000000;
	sub.f64 	%fd24, %fd21, %fd23;
	cvt.rn.f32.f64 	%f679, %fd24;
	sub.f32 	%f319, %f679, %f9;
	div.rn.f32 	%f320, %f319, %f10;
	min.f32 	%f321, %f94, %f320;
	max.f32 	%f322, %f321, 0f00000000;
	cvt.rmi.f32.f32 	%f323, %f322;
	sub.f32 	%f324, %f322, %f323;
	cvt.rzi.s32.f32 	%r32, %f323;
	mov.f32 	%f325, 0f3F800000;
	sub.f32 	%f326, %f325, %f324;
	mul.wide.s32 	%rd26, %r32, 4;
	add.s64 	%rd27, %rd2, %rd26;
	ld.global.f32 	%f327, [%rd27];
	ld.global.f32 	%f328, [%rd27+4];
	mul.f32 	%f329, %f324, %f328;
	fma.rn.f32 	%f330, %f326, %f327, %f329;
	sub.f32 	%f331, %f5, %f680;
	sub.f32 	%f332, %f1, %f679;
	sub.f32 	%f333, %f2, %f330;
	sub.f32 	%f334, %f680, %f6;
	sub.f32 	%f335, %f679, %f3;
	sub.f32 	%f336, %f330, %f4;
	mul.f32 	%f337, %f331, %f331;
	fma.rn.f32 	%f338, %f332, %f332, %f337;
	fma.rn.f32 	%f339, %f333, %f333, %f338;
	sqrt.rn.f32 	%f340, %f339;
	mul.f32 	%f341, %f334, %f334;
	fma.rn.f32 	%f342, %f335, %f335, %f341;
	fma.rn.f32 	%f343, %f336, %f336, %f342;
	sqrt.rn.f32 	%f344, %f343;
	mul.f32 	%f345, %f8, %f344;
	fma.rn.f32 	%f136, %f7, %f340, %f345;
	setp.gtu.f32 	%p18, %f136, %f678;
	mov.f32 	%f678, %f136;
	mov.f32 	%f681, %f123;
	mov.f32 	%f682, %f700;
	mov.f32 	%f683, %f701;
	@%p18 bra 	$L__BB2_43;
	bra.uni 	$L__BB2_44;
$L__BB2_42:
	add.f32 	%f284, %f701, %f695;
	mul.f32 	%f285, %f284, 0f3F000000;
	cvt.f64.f32 	%fd8, %f285;
	mul.f64 	%fd9, %fd8, 0d3FE0000000000000;
	cvt.f64.f32 	%fd10, %f675;
	fma.rn.f64 	%fd11, %fd10, 0d3FE0000000000000, %fd9;
	cvt.rn.f32.f64 	%f680, %fd11;
	add.f32 	%f286, %f700, %f694;
	mul.f32 	%f287, %f286, 0f3F000000;
	cvt.f64.f32 	%fd12, %f287;
	mul.f64 	%fd13, %fd12, 0d3FE0000000000000;
	fma.rn.f64 	%fd14, %fd10, 0d3FE0000000000000, %fd13;
	cvt.rn.f32.f64 	%f679, %fd14;
	sub.f32 	%f288, %f679, %f9;
	div.rn.f32 	%f289, %f288, %f10;
	min.f32 	%f290, %f94, %f289;
	max.f32 	%f291, %f290, 0f00000000;
	cvt.rmi.f32.f32 	%f292, %f291;
	sub.f32 	%f293, %f291, %f292;
	cvt.rzi.s32.f32 	%r31, %f292;
	mov.f32 	%f294, 0f3F800000;
	sub.f32 	%f295, %f294, %f293;
	mul.wide.s32 	%rd24, %r31, 4;
	add.s64 	%rd25, %rd2, %rd24;
	ld.global.f32 	%f296, [%rd25];
	ld.global.f32 	%f297, [%rd25+4];
	mul.f32 	%f298, %f293, %f297;
	fma.rn.f32 	%f299, %f295, %f296, %f298;
	sub.f32 	%f300, %f5, %f680;
	sub.f32 	%f301, %f1, %f679;
	sub.f32 	%f302, %f2, %f299;
	sub.f32 	%f303, %f680, %f6;
	sub.f32 	%f304, %f679, %f3;
	sub.f32 	%f305, %f299, %f4;
	mul.f32 	%f306, %f300, %f300;
	fma.rn.f32 	%f307, %f301, %f301, %f306;
	fma.rn.f32 	%f308, %f302, %f302, %f307;
	sqrt.rn.f32 	%f309, %f308;
	mul.f32 	%f310, %f303, %f303;
	fma.rn.f32 	%f311, %f304, %f304, %f310;
	fma.rn.f32 	%f312, %f305, %f305, %f311;
	sqrt.rn.f32 	%f313, %f312;
	mul.f32 	%f314, %f8, %f313;
	fma.rn.f32 	%f678, %f7, %f309, %f314;
	setp.lt.f32 	%p17, %f678, %f126;
	mov.f32 	%f681, %f123;
	mov.f32 	%f682, %f700;
	mov.f32 	%f683, %f701;
	@%p17 bra 	$L__BB2_44;
$L__BB2_43:
	cvt.f64.f32 	%fd25, %f695;
	sub.f32 	%f346, %f701, %f695;
	cvt.f64.f32 	%fd26, %f346;
	fma.rn.f64 	%fd27, %fd26, 0d3FE0000000000000, %fd25;
	cvt.rn.f32.f64 	%f683, %fd27;
	cvt.f64.f32 	%fd28, %f694;
	sub.f32 	%f347, %f700, %f694;
	cvt.f64.f32 	%fd29, %f347;
	fma.rn.f64 	%fd30, %fd29, 0d3FE0000000000000, %fd28;
	cvt.rn.f32.f64 	%f682, %fd30;
	sub.f32 	%f348, %f682, %f9;
	div.rn.f32 	%f349, %f348, %f10;
	min.f32 	%f350, %f94, %f349;
	max.f32 	%f351, %f350, 0f00000000;
	cvt.rmi.f32.f32 	%f352, %f351;
	sub.f32 	%f353, %f351, %f352;
	cvt.rzi.s32.f32 	%r33, %f352;
	mov.f32 	%f354, 0f3F800000;
	sub.f32 	%f355, %f354, %f353;
	mul.wide.s32 	%rd28, %r33, 4;
	add.s64 	%rd29, %rd2, %rd28;
	ld.global.f32 	%f356, [%rd29];
	ld.global.f32 	%f357, [%rd29+4];
	mul.f32 	%f358, %f353, %f357;
	fma.rn.f32 	%f359, %f355, %f356, %f358;
	sub.f32 	%f360, %f5, %f683;
	sub.f32 	%f361, %f1, %f682;
	sub.f32 	%f362, %f2, %f359;
	sub.f32 	%f363, %f683, %f6;
	sub.f32 	%f364, %f682, %f3;
	sub.f32 	%f365, %f359, %f4;
	mul.f32 	%f366, %f360, %f360;
	fma.rn.f32 	%f367, %f361, %f361, %f366;
	fma.rn.f32 	%f368, %f362, %f362, %f367;
	sqrt.rn.f32 	%f369, %f368;
	mul.f32 	%f370, %f363, %f363;
	fma.rn.f32 	%f371, %f364, %f364, %f370;
	fma.rn.f32 	%f372, %f365, %f365, %f371;
	sqrt.rn.f32 	%f373, %f372;
	mul.f32 	%f374, %f8, %f373;
	fma.rn.f32 	%f681, %f7, %f369, %f374;
	sub.f32 	%f375, %f675, %f695;
	cvt.f64.f32 	%fd31, %f375;
	fma.rn.f64 	%fd32, %fd31, 0d3FE0000000000000, %fd25;
	cvt.rn.f32.f64 	%f680, %fd32;
	sub.f32 	%f376, %f676, %f694;
	cvt.f64.f32 	%fd33, %f376;
	fma.rn.f64 	%fd34, %fd33, 0d3FE0000000000000, %fd28;
	cvt.rn.f32.f64 	%f679, %fd34;
	sub.f32 	%f377, %f679, %f9;
	div.rn.f32 	%f378, %f377, %f10;
	min.f32 	%f379, %f94, %f378;
	max.f32 	%f380, %f379, 0f00000000;
	cvt.rmi.f32.f32 	%f381, %f380;
	sub.f32 	%f382, %f380, %f381;
	cvt.rzi.s32.f32 	%r34, %f381;
	sub.f32 	%f383, %f354, %f382;
	mul.wide.s32 	%rd30, %r34, 4;
	add.s64 	%rd31, %rd2, %rd30;
	ld.global.f32 	%f384, [%rd31];
	ld.global.f32 	%f385, [%rd31+4];
	mul.f32 	%f386, %f382, %f385;
	fma.rn.f32 	%f387, %f383, %f384, %f386;
	sub.f32 	%f388, %f5, %f680;
	sub.f32 	%f389, %f1, %f679;
	sub.f32 	%f390, %f2, %f387;
	sub.f32 	%f391, %f680, %f6;
	sub.f32 	%f392, %f679, %f3;
	sub.f32 	%f393, %f387, %f4;
	mul.f32 	%f394, %f388, %f388;
	fma.rn.f32 	%f395, %f389, %f389, %f394;
	fma.rn.f32 	%f396, %f390, %f390, %f395;
	sqrt.rn.f32 	%f397, %f396;
	mul.f32 	%f398, %f391, %f391;
	fma.rn.f32 	%f399, %f392, %f392, %f398;
	fma.rn.f32 	%f400, %f393, %f393, %f399;
	sqrt.rn.f32 	%f401, %f400;
	mul.f32 	%f402, %f8, %f401;
	fma.rn.f32 	%f678, %f7, %f397, %f402;
$L__BB2_44:
	setp.leu.f32 	%p20, %f681, %f678;
	mov.f32 	%f684, %f678;
	mov.f32 	%f685, %f679;
	mov.f32 	%f686, %f680;
	@%p20 bra 	$L__BB2_46;
	mov.f32 	%f684, %f681;
	mov.f32 	%f685, %f682;
	mov.f32 	%f686, %f683;
	mov.f32 	%f681, %f678;
	mov.f32 	%f682, %f679;
	mov.f32 	%f683, %f680;
$L__BB2_46:
	setp.leu.f32 	%p21, %f702, %f681;
	mov.f32 	%f123, %f681;
	mov.f32 	%f700, %f682;
	mov.f32 	%f701, %f683;
	@%p21 bra 	$L__BB2_48;
	mov.f32 	%f123, %f702;
	mov.f32 	%f700, %f694;
	mov.f32 	%f701, %f695;
	mov.f32 	%f702, %f681;
	mov.f32 	%f694, %f682;
	mov.f32 	%f695, %f683;
$L__BB2_48:
	setp.leu.f32 	%p22, %f123, %f684;
	mov.f32 	%f126, %f684;
	mov.f32 	%f676, %f685;
	mov.f32 	%f675, %f686;
	@%p22 bra 	$L__BB2_50;
	mov.f32 	%f126, %f123;
	mov.f32 	%f676, %f700;
	mov.f32 	%f675, %f701;
	mov.f32 	%f123, %f684;
	mov.f32 	%f700, %f685;
	mov.f32 	%f701, %f686;
$L__BB2_50:
	sub.f32 	%f445, %f123, %f702;
	abs.f32 	%f446, %f445;
	cvt.f64.f32 	%fd35, %f446;
	setp.gt.f64 	%p23, %fd35, 0d3DDB7CDFD9D7BDBB;
	sub.f32 	%f447, %f695, %f701;
	abs.f32 	%f448, %f447;
	cvt.f64.f32 	%fd36, %f448;
	setp.gt.f64 	%p24, %fd36, 0d3EE4F8B588E368F1;
	or.pred  	%p25, %p23, %p24;
	sub.f32 	%f449, %f694, %f700;
	abs.f32 	%f450, %f449;
	cvt.f64.f32 	%fd37, %f450;
	setp.gt.f64 	%p26, %fd37, 0d3EE4F8B588E368F1;
	or.pred  	%p27, %p26, %p25;
	add.s32 	%r42, %r42, 1;
	@%p27 bra 	$L__BB2_36;
$L__BB2_51:
	ld.param.u64 	%rd37, [_Z18GenerateTimePointsPfS_S_S_iiiiP9SurfParam_param_0];
	mov.u32 	%r37, %ntid.x;
	mov.u32 	%r38, %ctaid.x;
	mov.u32 	%r39, %tid.x;
	mad.lo.s32 	%r40, %r37, %r38, %r39;
	cvta.to.global.u64 	%rd34, %rd37;
	mul.wide.s32 	%rd35, %r40, 4;
	add.s64 	%rd36, %rd34, %rd35;
	st.global.f32 	[%rd36], %f702;
$L__BB2_52:
	ret;

}
	// .globl	_Z9TFM_coeffPfS_S_ifS_iifS_
.visible .entry _Z9TFM_coeffPfS_S_ifS_iifS_(
	.param .u64 .ptr .align 1 _Z9TFM_coeffPfS_S_ifS_iifS__param_0,
	.param .u64 .ptr .align 1 _Z9TFM_coeffPfS_S_ifS_iifS__param_1,
	.param .u64 .ptr .align 1 _Z9TFM_coeffPfS_S_ifS_iifS__param_2,
	.param .u32 _Z9TFM_coeffPfS_S_ifS_iifS__param_3,
	.param .f32 _Z9TFM_coeffPfS_S_ifS_iifS__param_4,
	.param .u64 .ptr .align 1 _Z9TFM_coeffPfS_S_ifS_iifS__param_5,
	.param .u32 _Z9TFM_coeffPfS_S_ifS_iifS__param_6,
	.param .u32 _Z9TFM_coeffPfS_S_ifS_iifS__param_7,
	.param .f32 _Z9TFM_coeffPfS_S_ifS_iifS__param_8,
	.param .u64 .ptr .align 1 _Z9TFM_coeffPfS_S_ifS_iifS__param_9
)
{
	.reg .pred 	%p<7>;
	.reg .b32 	%r<52>;
	.reg .b32 	%f<101>;
	.reg .b64 	%rd<26>;
	.reg .b64 	%fd<24>;

	ld.param.u64 	%rd4, [_Z9TFM_coeffPfS_S_ifS_iifS__param_1];
	ld.param.u32 	%r17, [_Z9TFM_coeffPfS_S_ifS_iifS__param_3];
	ld.param.f32 	%f12, [_Z9TFM_coeffPfS_S_ifS_iifS__param_4];
	ld.param.u64 	%rd5, [_Z9TFM_coeffPfS_S_ifS_iifS__param_5];
	ld.param.u32 	%r18, [_Z9TFM_coeffPfS_S_ifS_iifS__param_6];
	ld.param.f32 	%f13, [_Z9TFM_coeffPfS_S_ifS_iifS__param_8];
	ld.param.u64 	%rd6, [_Z9TFM_coeffPfS_S_ifS_iifS__param_9];
	cvta.to.global.u64 	%rd1, %rd4;
	cvta.to.global.u64 	%rd2, %rd6;
	cvta.to.global.u64 	%rd7, %rd5;
	mov.u32 	%r20, %tid.x;
	mov.u32 	%r21, %ntid.x;
	mov.u32 	%r22, %ctaid.x;
	mad.lo.s32 	%r1, %r21, %r22, %r20;
	div.s32 	%r23, %r1, %r18;
	mul.wide.s32 	%rd8, %r23, 4;
	add.s64 	%rd9, %rd7, %rd8;
	ld.global.f32 	%f1, [%rd9];
	setp.lt.s32 	%p1, %r17, 1;
	mov.f32 	%f97, 0f00000000;
	@%p1 bra 	$L__BB3_8;
	ld.param.u32 	%r43, [_Z9TFM_coeffPfS_S_ifS_iifS__param_7];
	rem.s32 	%r25, %r1, %r18;
	mul.lo.s32 	%r26, %r17, %r25;
	mul.lo.s32 	%r2, %r26, 5;
	cvt.rn.f32.s32 	%f16, %r43;
	add.f32 	%f2, %f16, 0fC0000000;
	and.b32  	%r3, %r17, 2147483646;
	shl.b32 	%r4, %r43, 1;
	mov.f32 	%f97, 0f00000000;
	mov.b32 	%r47, 0;
$L__BB3_2:
	setp.eq.s32 	%p2, %r17, 1;
	mad.lo.s32 	%r28, %r47, 5, %r2;
	mul.wide.s32 	%rd10, %r28, 4;
	add.s64 	%rd11, %rd2, %rd10;
	ld.global.f32 	%f18, [%rd11];
	ld.global.f32 	%f19, [%rd11+4];
	fma.rn.f32 	%f20, %f1, %f18, %f19;
	ld.global.f32 	%f21, [%rd11+8];
	fma.rn.f32 	%f22, %f1, %f20, %f21;
	ld.global.f32 	%f23, [%rd11+12];
	fma.rn.f32 	%f24, %f1, %f22, %f23;
	ld.global.f32 	%f25, [%rd11+16];
	fma.rn.f32 	%f4, %f1, %f24, %f25;
	mul.lo.s32 	%r6, %r47, %r17;
	mov.b32 	%r51, 0;
	@%p2 bra 	$L__BB3_5;
	ld.param.u32 	%r44, [_Z9TFM_coeffPfS_S_ifS_iifS__param_7];
	and.b32  	%r30, %r17, 2147483646;
	neg.s32 	%r50, %r30;
	mad.lo.s32 	%r8, %r44, %r6, %r44;
	mov.b32 	%r49, 0;
	mov.u32 	%r48, %r2;
$L__BB3_4:
	ld.param.u32 	%r45, [_Z9TFM_coeffPfS_S_ifS_iifS__param_7];
	mul.wide.s32 	%rd12, %r48, 4;
	add.s64 	%rd13, %rd2, %rd12;
	ld.global.f32 	%f26, [%rd13];
	ld.global.f32 	%f27, [%rd13+4];
	fma.rn.f32 	%f28, %f1, %f26, %f27;
	ld.global.f32 	%f29, [%rd13+8];
	fma.rn.f32 	%f30, %f1, %f28, %f29;
	ld.global.f32 	%f31, [%rd13+12];
	fma.rn.f32 	%f32, %f1, %f30, %f31;
	ld.global.f32 	%f33, [%rd13+16];
	fma.rn.f32 	%f34, %f1, %f32, %f33;
	add.f32 	%f35, %f4, %f34;
	sub.f32 	%f36, %f35, %f13;
	mul.f32 	%f37, %f12, %f36;
	max.f32 	%f38, %f37, 0f00000000;
	min.f32 	%f39, %f38, %f2;
	cvt.rmi.f32.f32 	%f40, %f39;
	cvt.rzi.s32.f32 	%r31, %f40;
	cvt.rn.f32.s32 	%f41, %r31;
	mov.f32 	%f42, 0f7FC00000;
	sub.f32 	%f43, %f42, %f41;
	max.f32 	%f44, %f43, 0f00000000;
	min.f32 	%f45, %f44, 0f3F800000;
	mul.lo.s32 	%r32, %r45, %r17;
	mad.lo.s32 	%r33, %r32, %r47, %r31;
	add.s32 	%r34, %r33, %r49;
	cvt.f64.f32 	%fd1, %f97;
	cvt.f64.f32 	%fd2, %f45;
	mov.f64 	%fd3, 0d3FF0000000000000;
	sub.f64 	%fd4, %fd3, %fd2;
	mul.wide.s32 	%rd14, %r34, 4;
	add.s64 	%rd15, %rd1, %rd14;
	ld.global.f32 	%f46, [%rd15];
	cvt.f64.f32 	%fd5, %f46;
	fma.rn.f64 	%fd6, %fd4, %fd5, %fd1;
	ld.global.f32 	%f47, [%rd15+4];
	mul.f32 	%f48, %f47, %f45;
	cvt.f64.f32 	%fd7, %f48;
	add.f64 	%fd8, %fd6, %fd7;
	cvt.rn.f32.f64 	%f49, %fd8;
	ld.global.f32 	%f50, [%rd13+20];
	ld.global.f32 	%f51, [%rd13+24];
	fma.rn.f32 	%f52, %f1, %f50, %f51;
	ld.global.f32 	%f53, [%rd13+28];
	fma.rn.f32 	%f54, %f1, %f52, %f53;
	ld.global.f32 	%f55, [%rd13+32];
	fma.rn.f32 	%f56, %f1, %f54, %f55;
	ld.global.f32 	%f57, [%rd13+36];
	fma.rn.f32 	%f58, %f1, %f56, %f57;
	add.f32 	%f59, %f4, %f58;
	sub.f32 	%f60, %f59, %f13;
	mul.f32 	%f61, %f12, %f60;
	max.f32 	%f62, %f61, 0f00000000;
	min.f32 	%f63, %f62, %f2;
	cvt.rmi.f32.f32 	%f64, %f63;
	cvt.rzi.s32.f32 	%r35, %f64;
	cvt.rn.f32.s32 	%f65, %r35;
	sub.f32 	%f66, %f42, %f65;
	max.f32 	%f67, %f66, 0f00000000;
	min.f32 	%f68, %f67, 0f3F800000;
	add.s32 	%r36, %r8, %r35;
	add.s32 	%r37, %r36, %r49;
	cvt.f64.f32 	%fd9, %f49;
	cvt.f64.f32 	%fd10, %f68;
	sub.f64 	%fd11, %fd3, %fd10;
	mul.wide.s32 	%rd16, %r37, 4;
	add.s64 	%rd17, %rd1, %rd16;
	ld.global.f32 	%f69, [%rd17];
	cvt.f64.f32 	%fd12, %f69;
	fma.rn.f64 	%fd13, %fd11, %fd12, %fd9;
	ld.global.f32 	%f70, [%rd17+4];
	mul.f32 	%f71, %f70, %f68;
	cvt.f64.f32 	%fd14, %f71;
	add.f64 	%fd15, %fd13, %fd14;
	cvt.rn.f32.f64 	%f97, %fd15;
	add.s32 	%r50, %r50, 2;
	add.s32 	%r49, %r49, %r4;
	add.s32 	%r48, %r48, 10;
	setp.ne.s32 	%p3, %r50, 0;
	mov.u32 	%r51, %r3;
	@%p3 bra 	$L__BB3_4;
$L__BB3_5:
	and.b32  	%r38, %r17, 1;
	setp.eq.b32 	%p4, %r38, 1;
	not.pred 	%p5, %p4;
	@%p5 bra 	$L__BB3_7;
	ld.param.u32 	%r46, [_Z9TFM_coeffPfS_S_ifS_iifS__param_7];
	mad.lo.s32 	%r39, %r51, 5, %r2;
	mul.wide.s32 	%rd18, %r39, 4;
	add.s64 	%rd19, %rd2, %rd18;
	ld.global.f32 	%f72, [%rd19];
	ld.global.f32 	%f73, [%rd19+4];
	fma.rn.f32 	%f74, %f1, %f72, %f73;
	ld.global.f32 	%f75, [%rd19+8];
	fma.rn.f32 	%f76, %f1, %f74, %f75;
	ld.global.f32 	%f77, [%rd19+12];
	fma.rn.f32 	%f78, %f1, %f76, %f77;
	ld.global.f32 	%f79, [%rd19+16];
	fma.rn.f32 	%f80, %f1, %f78, %f79;
	add.f32 	%f81, %f4, %f80;
	sub.f32 	%f82, %f81, %f13;
	mul.f32 	%f83, %f12, %f82;
	max.f32 	%f84, %f83, 0f00000000;
	min.f32 	%f85, %f84, %f2;
	cvt.rmi.f32.f32 	%f86, %f85;
	cvt.rzi.s32.f32 	%r40, %f86;
	cvt.rn.f32.s32 	%f87, %r40;
	mov.f32 	%f88, 0f7FC00000;
	sub.f32 	%f89, %f88, %f87;
	max.f32 	%f90, %f89, 0f00000000;
	min.f32 	%f91, %f90, 0f3F800000;
	mad.lo.s32 	%r41, %r47, %r17, %r51;
	mad.lo.s32 	%r42, %r41, %r46, %r40;
	cvt.f64.f32 	%fd16, %f97;
	cvt.f64.f32 	%fd17, %f91;
	mov.f64 	%fd18, 0d3FF0000000000000;
	sub.f64 	%fd19, %fd18, %fd17;
	mul.wide.s32 	%rd20, %r42, 4;
	add.s64 	%rd21, %rd1, %rd20;
	ld.global.f32 	%f92, [%rd21];
	cvt.f64.f32 	%fd20, %f92;
	fma.rn.f64 	%fd21, %fd19, %fd20, %fd16;
	ld.global.f32 	%f93, [%rd21+4];
	mul.f32 	%f94, %f93, %f91;
	cvt.f64.f32 	%fd22, %f94;
	add.f64 	%fd23, %fd21, %fd22;
	cvt.rn.f32.f64 	%f97, %fd23;
$L__BB3_7:
	add.s32 	%r47, %r47, 1;
	setp.ne.s32 	%p6, %r47, %r17;
	@%p6 bra 	$L__BB3_2;
$L__BB3_8:
	ld.param.u64 	%rd25, [_Z9TFM_coeffPfS_S_ifS_iifS__param_0];
	cvta.to.global.u64 	%rd22, %rd25;
	mul.wide.s32 	%rd23, %r1, 4;
	add.s64 	%rd24, %rd22, %rd23;
	st.global.f32 	[%rd24], %f97;
	ret;

}
	// .globl	_Z3TFMPfS_S_iS_S_fiifif
.visible .entry _Z3TFMPfS_S_iS_S_fiifif(
	.param .u64 .ptr .align 1 _Z3TFMPfS_S_iS_S_fiifif_param_0,
	.param .u64 .ptr .align 1 _Z3TFMPfS_S_iS_S_fiifif_param_1,
	.param .u64 .ptr .align 1 _Z3TFMPfS_S_iS_S_fiifif_param_2,
	.param .u32 _Z3TFMPfS_S_iS_S_fiifif_param_3,
	.param .u64 .ptr .align 1 _Z3TFMPfS_S_iS_S_fiifif_param_4,
	.param .u64 .ptr .align 1 _Z3TFMPfS_S_iS_S_fiifif_param_5,
	.param .f32 _Z3TFMPfS_S_iS_S_fiifif_param_6,
	.param .u32 _Z3TFMPfS_S_iS_S_fiifif_param_7,
	.param .u32 _Z3TFMPfS_S_iS_S_fiifif_param_8,
	.param .f32 _Z3TFMPfS_S_iS_S_fiifif_param_9,
	.param .u32 _Z3TFMPfS_S_iS_S_fiifif_param_10,
	.param .f32 _Z3TFMPfS_S_iS_S_fiifif_param_11
)
{
	.reg .pred 	%p<7>;
	.reg .b32 	%r<47>;
	.reg .b32 	%f<98>;
	.reg .b64 	%rd<30>;
	.reg .b64 	%fd<24>;

	ld.param.u64 	%rd6, [_Z3TFMPfS_S_iS_S_fiifif_param_1];
	ld.param.u64 	%rd7, [_Z3TFMPfS_S_iS_S_fiifif_param_2];
	ld.param.u32 	%r16, [_Z3TFMPfS_S_iS_S_fiifif_param_3];
	ld.param.u64 	%rd4, [_Z3TFMPfS_S_iS_S_fiifif_param_4];
	ld.param.u64 	%rd5, [_Z3TFMPfS_S_iS_S_fiifif_param_5];
	ld.param.f32 	%f13, [_Z3TFMPfS_S_iS_S_fiifif_param_6];
	ld.param.u32 	%r17, [_Z3TFMPfS_S_iS_S_fiifif_param_8];
	ld.param.f32 	%f14, [_Z3TFMPfS_S_iS_S_fiifif_param_9];
	ld.param.u32 	%r18, [_Z3TFMPfS_S_iS_S_fiifif_param_10];
	ld.param.f32 	%f15, [_Z3TFMPfS_S_iS_S_fiifif_param_11];
	cvta.to.global.u64 	%rd1, %rd6;
	cvta.to.global.u64 	%rd2, %rd7;
	mov.u32 	%r19, %tid.x;
	mov.u32 	%r20, %ntid.x;
	mov.u32 	%r21, %ctaid.x;
	mad.lo.s32 	%r1, %r20, %r21, %r19;
	setp.lt.s32 	%p1, %r16, 1;
	mov.f32 	%f94, 0f00000000;
	@%p1 bra 	$L__BB4_8;
	cvta.to.global.u64 	%rd8, %rd4;
	cvta.to.global.u64 	%rd9, %rd5;
	div.s32 	%r23, %r1, %r17;
	mul.lo.s32 	%r24, %r23, %r17;
	sub.s32 	%r25, %r1, %r24;
	mul.wide.s32 	%rd10, %r25, 4;
	add.s64 	%rd11, %rd8, %rd10;
	ld.global.f32 	%f1, [%rd11];
	mul.wide.s32 	%rd12, %r23, 4;
	add.s64 	%rd13, %rd9, %rd12;
	ld.global.f32 	%f2, [%rd13];
	cvt.rn.f32.s32 	%f18, %r18;
	add.f32 	%f3, %f18, 0fC0000000;
	and.b32  	%r2, %r16, 2147483646;
	shl.b32 	%r3, %r18, 1;
	mov.f32 	%f94, 0f00000000;
	mov.b32 	%r42, 0;
$L__BB4_2:
	setp.eq.s32 	%p2, %r16, 1;
	mul.lo.s32 	%r27, %r42, 3;
	mul.wide.u32 	%rd14, %r27, 4;
	add.s64 	%rd15, %rd2, %rd14;
	ld.global.f32 	%f20, [%rd15+4];
	ld.global.f32 	%f21, [%rd15+8];
	sub.f32 	%f22, %f20, %f1;
	sub.f32 	%f23, %f21, %f2;
	mul.f32 	%f24, %f23, %f23;
	fma.rn.f32 	%f25, %f22, %f22, %f24;
	sqrt.rn.f32 	%f5, %f25;
	mul.lo.s32 	%r5, %r42, %r16;
	mov.b32 	%r46, 0;
	@%p2 bra 	$L__BB4_5;
	and.b32  	%r29, %r16, 2147483646;
	neg.s32 	%r45, %r29;
	mad.lo.s32 	%r7, %r18, %r5, %r18;
	mov.b32 	%r43, 0;
	mov.u32 	%r44, %r43;
$L__BB4_4:
	mul.wide.u32 	%rd16, %r43, 4;
	add.s64 	%rd17, %rd2, %rd16;
	ld.global.f32 	%f26, [%rd17+4];
	ld.global.f32 	%f27, [%rd17+8];
	sub.f32 	%f28, %f26, %f1;
	sub.f32 	%f29, %f27, %f2;
	mul.f32 	%f30, %f29, %f29;
	fma.rn.f32 	%f31, %f28, %f28, %f30;
	sqrt.rn.f32 	%f32, %f31;
	add.f32 	%f33, %f5, %f32;
	div.rn.f32 	%f34, %f33, %f13;
	sub.f32 	%f35, %f34, %f15;
	mul.f32 	%f36, %f14, %f35;
	max.f32 	%f37, %f36, 0f00000000;
	min.f32 	%f38, %f37, %f3;
	cvt.rmi.f32.f32 	%f39, %f38;
	cvt.rzi.s32.f32 	%r30, %f39;
	cvt.rn.f32.s32 	%f40, %r30;
	mov.f32 	%f41, 0f7FC00000;
	sub.f32 	%f42, %f41, %f40;
	max.f32 	%f43, %f42, 0f00000000;
	min.f32 	%f44, %f43, 0f3F800000;
	mul.lo.s32 	%r31, %r18, %r16;
	mad.lo.s32 	%r32, %r31, %r42, %r30;
	add.s32 	%r33, %r32, %r44;
	cvt.f64.f32 	%fd1, %f94;
	cvt.f64.f32 	%fd2, %f44;
	mov.f64 	%fd3, 0d3FF0000000000000;
	sub.f64 	%fd4, %fd3, %fd2;
	mul.wide.s32 	%rd18, %r33, 4;
	add.s64 	%rd19, %rd1, %rd18;
	ld.global.f32 	%f45, [%rd19];
	cvt.f64.f32 	%fd5, %f45;
	fma.rn.f64 	%fd6, %fd4, %fd5, %fd1;
	ld.global.f32 	%f46, [%rd19+4];
	mul.f32 	%f47, %f46, %f44;
	cvt.f64.f32 	%fd7, %f47;
	add.f64 	%fd8, %fd6, %fd7;
	cvt.rn.f32.f64 	%f48, %fd8;
	ld.global.f32 	%f49, [%rd17+16];
	ld.global.f32 	%f50, [%rd17+20];
	sub.f32 	%f51, %f49, %f1;
	sub.f32 	%f52, %f50, %f2;
	mul.f32 	%f53, %f52, %f52;
	fma.rn.f32 	%f54, %f51, %f51, %f53;
	sqrt.rn.f32 	%f55, %f54;
	add.f32 	%f56, %f5, %f55;
	div.rn.f32 	%f57, %f56, %f13;
	sub.f32 	%f58, %f57, %f15;
	mul.f32 	%f59, %f14, %f58;
	max.f32 	%f60, %f59, 0f00000000;
	min.f32 	%f61, %f60, %f3;
	cvt.rmi.f32.f32 	%f62, %f61;
	cvt.rzi.s32.f32 	%r34, %f62;
	cvt.rn.f32.s32 	%f63, %r34;
	sub.f32 	%f64, %f41, %f63;
	max.f32 	%f65, %f64, 0f00000000;
	min.f32 	%f66, %f65, 0f3F800000;
	add.s32 	%r35, %r7, %r34;
	add.s32 	%r36, %r35, %r44;
	cvt.f64.f32 	%fd9, %f48;
	cvt.f64.f32 	%fd10, %f66;
	sub.f64 	%fd11, %fd3, %fd10;
	mul.wide.s32 	%rd20, %r36, 4;
	add.s64 	%rd21, %rd1, %rd20;
	ld.global.f32 	%f67, [%rd21];
	cvt.f64.f32 	%fd12, %f67;
	fma.rn.f64 	%fd13, %fd11, %fd12, %fd9;
	ld.global.f32 	%f68, [%rd21+4];
	mul.f32 	%f69, %f68, %f66;
	cvt.f64.f32 	%fd14, %f69;
	add.f64 	%fd15, %fd13, %fd14;
	cvt.rn.f32.f64 	%f94, %fd15;
	add.s32 	%r45, %r45, 2;
	add.s32 	%r44, %r44, %r3;
	add.s32 	%r43, %r43, 6;
	setp.ne.s32 	%p3, %r45, 0;
	mov.u32 	%r46, %r2;
	@%p3 bra 	$L__BB4_4;
$L__BB4_5:
	and.b32  	%r37, %r16, 1;
	setp.eq.b32 	%p4, %r37, 1;
	not.pred 	%p5, %p4;
	@%p5 bra 	$L__BB4_7;
	mul.lo.s32 	%r38, %r46, 3;
	mul.wide.u32 	%rd22, %r38, 4;
	add.s64 	%rd23, %rd2, %rd22;
	ld.global.f32 	%f70, [%rd23+4];
	ld.global.f32 	%f71, [%rd23+8];
	sub.f32 	%f72, %f70, %f1;
	sub.f32 	%f73, %f71, %f2;
	mul.f32 	%f74, %f73, %f73;
	fma.rn.f32 	%f75, %f72, %f72, %f74;
	sqrt.rn.f32 	%f76, %f75;
	add.f32 	%f77, %f5, %f76;
	div.rn.f32 	%f78, %f77, %f13;
	sub.f32 	%f79, %f78, %f15;
	mul.f32 	%f80, %f14, %f79;
	max.f32 	%f81, %f80, 0f00000000;
	min.f32 	%f82, %f81, %f3;
	cvt.rmi.f32.f32 	%f83, %f82;
	cvt.rzi.s32.f32 	%r39, %f83;
	cvt.rn.f32.s32 	%f84, %r39;
	mov.f32 	%f85, 0f7FC00000;
	sub.f32 	%f86, %f85, %f84;
	max.f32 	%f87, %f86, 0f00000000;
	min.f32 	%f88, %f87, 0f3F800000;
	mad.lo.s32 	%r40, %r42, %r16, %r46;
	mad.lo.s32 	%r41, %r40, %r18, %r39;
	cvt.f64.f32 	%fd16, %f94;
	cvt.f64.f32 	%fd17, %f88;
	mov.f64 	%fd18, 0d3FF0000000000000;
	sub.f64 	%fd19, %fd18, %fd17;
	mul.wide.s32 	%rd24, %r41, 4;
	add.s64 	%rd25, %rd1, %rd24;
	ld.global.f32 	%f89, [%rd25];
	cvt.f64.f32 	%fd20, %f89;
	fma.rn.f64 	%fd21, %fd19, %fd20, %fd16;
	ld.global.f32 	%f90, [%rd25+4];
	mul.f32 	%f91, %f90, %f88;
	cvt.f64.f32 	%fd22, %f91;
	add.f64 	%fd23, %fd21, %fd22;
	cvt.rn.f32.f64 	%f94, %fd23;
$L__BB4_7:
	add.s32 	%r42, %r42, 1;
	setp.ne.s32 	%p6, %r42, %r16;
	@%p6 bra 	$L__BB4_2;
$L__BB4_8:
	ld.param.u64 	%rd29, [_Z3TFMPfS_S_iS_S_fiifif_param_0];
	cvta.to.global.u64 	%rd26, %rd29;
	mul.wide.s32 	%rd27, %r1, 4;
	add.s64 	%rd28, %rd26, %rd27;
	st.global.f32 	[%rd28], %f94;
	ret;

}


// ===== COMPILED SASS (sm_100) =====

	.target	sm_100

	.elftype	@"ET_EXEC"


//--------------------- .note.nv.tkinfo           --------------------------
	.section	.note.nv.tkinfo,"",@"SHT_NOTE"
	.sectionflags	@"SHF_NOTE_NV_TKINFO"
	.tkinfo
        /*0018*/ 	.word	0x00000002
        /*0030*/ 	.string	""
        /*0030*/ 	.string	"ptxas"
        /*0030*/ 	.string	"Cuda compilation tools, release 13.0, V13.0.88"
        /*0030*/ 	.string	"Build cuda_13.0.r13.0/compiler.36424714_0"
        /*0030*/ 	.string	"-arch sm_100 -m 64 "



//--------------------- .note.nv.cuinfo           --------------------------
	.section	.note.nv.cuinfo,"",@"SHT_NOTE"
	.sectionflags	@"SHF_NOTE_NV_CUINFO"
        /*0018*/ 	.short	0x0002
        /*001a*/ 	.short	0x0064
        /*001c*/ 	.short	0x0082
	.zero		2


//--------------------- .nv.info                  --------------------------
	.section	.nv.info,"",@"SHT_CUDA_INFO"
	.align	4


	//----- nvinfo : EIATTR_REGCOUNT
	.align		4
        /*0000*/ 	.byte	0x04, 0x2f
        /*0002*/ 	.short	(.L_1 - .L_0)
	.align		4
.L_0:
        /*0004*/ 	.word	index@(_Z11TestStruct1PfP9SurfParam)
        /*0008*/ 	.word	0x0000000a


	//----- nvinfo : EIATTR_FRAME_SIZE
	.align		4
.L_1:
        /*000c*/ 	.byte	0x04, 0x11
        /*000e*/ 	.short	(.L_3 - .L_2)
	.align		4
.L_2:
        /*0010*/ 	.word	index@(_Z11TestStruct1PfP9SurfParam)
        /*0014*/ 	.word	0x00000000


	//----- nvinfo : EIATTR_REGCOUNT
	.align		4
.L_3:
        /*0018*/ 	.byte	0x04, 0x2f
        /*001a*/ 	.short	(.L_5 - .L_4)
	.align		4
.L_4:
        /*001c*/ 	.word	index@(_Z40transform_tpoints_into_coeffs2GPU_kerneliiiPKfS0_Pf)
        /*0020*/ 	.word	0x000000fe


	//----- nvinfo : EIATTR_FRAME_SIZE
	.align		4
.L_5:
        /*0024*/ 	.byte	0x04, 0x11
        /*0026*/ 	.short	(.L_7 - .L_6)
	.align		4
.L_6:
        /*0028*/ 	.word	index@($__internal_5_$__cuda_sm3x_div_rn_noftz_f32_slowpath)
        /*002c*/ 	.word	0x00000008


	//----- nvinfo : EIATTR_FRAME_SIZE
	.align		4
.L_7:
        /*0030*/ 	.byte	0x04, 0x11
        /*0032*/ 	.short	(.L_9 - .L_8)
	.align		4
.L_8:
        /*0034*/ 	.word	index@($__internal_4_$__cuda_sm20_dblrcp_rn_slowpath_v3)
        /*0038*/ 	.word	0x00000008


	//----- nvinfo : EIATTR_FRAME_SIZE
	.align		4
.L_9:
        /*003c*/ 	.byte	0x04, 0x11
        /*003e*/ 	.short	(.L_11 - .L_10)
	.align		4
.L_10:
        /*0040*/ 	.word	index@(_Z40transform_tpoints_into_coeffs2GPU_kerneliiiPKfS0_Pf)
        /*0044*/ 	.word	0x00000008


	//----- nvinfo : EIATTR_REGCOUNT
	.align		4
.L_11:
        /*0048*/ 	.byte	0x04, 0x2f
        /*004a*/ 	.short	(.L_13 - .L_12)
	.align		4
.L_12:
        /*004c*/ 	.word	index@(_Z18GenerateTimePointsPfS_S_S_iiiiP9SurfParam)
        /*0050*/ 	.word	0x00000024


	//----- nvinfo : EIATTR_FRAME_SIZE
	.align		4
.L_13:
        /*0054*/ 	.byte	0x04, 0x11
        /*0056*/ 	.short	(.L_15 - .L_14)
	.align		4
.L_14:
        /*0058*/ 	.word	index@($__internal_3_$__cuda_sm3x_div_rn_noftz_f32_slowpath)
        /*005c*/ 	.word	0x00000000


	//----- nvinfo : EIATTR_FRAME_SIZE
	.align		4
.L_15:
        /*0060*/ 	.byte	0x04, 0x11
        /*0062*/ 	.short	(.L_17 - .L_16)
	.align		4
.L_16:
        /*0064*/ 	.word	index@($__internal_2_$__cuda_sm20_sqrt_rn_f32_slowpath)
        /*0068*/ 	.word	0x00000000


	//----- nvinfo : EIATTR_FRAME_SIZE
	.align		4
.L_17:
        /*006c*/ 	.byte	0x04, 0x11
        /*006e*/ 	.short	(.L_19 - .L_18)
	.align		4
.L_18:
        /*0070*/ 	.word	index@(_Z18GenerateTimePointsPfS_S_S_iiiiP9SurfParam)
        /*0074*/ 	.word	0x00000000


	//----- nvinfo : EIATTR_REGCOUNT
	.align		4
.L_19:
        /*0078*/ 	.byte	0x04, 0x2f
        /*007a*/ 	.short	(.L_21 - .L_20)
	.align		4
.L_20:
        /*007c*/ 	.word	index@(_Z9TFM_coeffPfS_S_ifS_iifS_)
        /*0080*/ 	.word	0x00000020


	//----- nvinfo : EIATTR_FRAME_SIZE
	.align		4
.L_21:
        /*0084*/ 	.byte	0x04, 0x11
        /*0086*/ 	.short	(.L_23 - .L_22)
	.align		4
.L_22:
        /*0088*/ 	.word	index@(_Z9TFM_coeffPfS_S_ifS_iifS_)
        /*008c*/ 	.word	0x00000000


	//----- nvinfo : EIATTR_REGCOUNT
	.align		4
.L_23:
        /*0090*/ 	.byte	0x04, 0x2f
        /*0092*/ 	.short	(.L_25 - .L_24)
	.align		4
.L_24:
        /*0094*/ 	.word	index@(_Z3TFMPfS_S_iS_S_fiifif)
        /*0098*/ 	.word	0x00000020


	//----- nvinfo : EIATTR_FRAME_SIZE
	.align		4
.L_25:
        /*009c*/ 	.byte	0x04, 0x11
        /*009e*/ 	.short	(.L_27 - .L_26)
	.align		4
.L_26:
        /*00a0*/ 	.word	index@($__internal_1_$__cuda_sm3x_div_rn_noftz_f32_slowpath)
        /*00a4*/ 	.word	0x00000000


	//----- nvinfo : EIATTR_FRAME_SIZE
	.align		4
.L_27:
        /*00a8*/ 	.byte	0x04, 0x11
        /*00aa*/ 	.short	(.L_29 - .L_28)
	.align		4
.L_28:
        /*00ac*/ 	.word	index@($__internal_0_$__cuda_sm20_sqrt_rn_f32_slowpath)
        /*00b0*/ 	.word	0x00000000


	//----- nvinfo : EIATTR_FRAME_SIZE
	.align		4
.L_29:
        /*00b4*/ 	.byte	0x04, 0x11
        /*00b6*/ 	.short	(.L_31 - .L_30)
	.align		4
.L_30:
        /*00b8*/ 	.word	index@(_Z3TFMPfS_S_iS_S_fiifif)
        /*00bc*/ 	.word	0x00000000


	//----- nvinfo : EIATTR_MIN_STACK_SIZE
	.align		4
.L_31:
        /*00c0*/ 	.byte	0x04, 0x12
        /*00c2*/ 	.short	(.L_33 - .L_32)
	.align		4
.L_32:
        /*00c4*/ 	.word	index@(_Z3TFMPfS_S_iS_S_fiifif)
        /*00c8*/ 	.word	0x00000000


	//----- nvinfo : EIATTR_MIN_STACK_SIZE
	.align		4
.L_33:
        /*00cc*/ 	.byte	0x04, 0x12
        /*00ce*/ 	.short	(.L_35 - .L_34)
	.align		4
.L_34:
        /*00d0*/ 	.word	index@(_Z9TFM_coeffPfS_S_ifS_iifS_)
        /*00d4*/ 	.word	0x00000000


	//----- nvinfo : EIATTR_MIN_STACK_SIZE
	.align		4
.L_35:
        /*00d8*/ 	.byte	0x04, 0x12
        /*00da*/ 	.short	(.L_37 - .L_36)
	.align		4
.L_36:
        /*00dc*/ 	.word	index@(_Z18GenerateTimePointsPfS_S_S_iiiiP9SurfParam)
        /*00e0*/ 	.word	0x00000000


	//----- nvinfo : EIATTR_MIN_STACK_SIZE
	.align		4
.L_37:
        /*00e4*/ 	.byte	0x04, 0x12
        /*00e6*/ 	.short	(.L_39 - .L_38)
	.align		4
.L_38:
        /*00e8*/ 	.word	index@(_Z40transform_tpoints_into_coeffs2GPU_kerneliiiPKfS0_Pf)
        /*00ec*/ 	.word	0x00000008


	//----- nvinfo : EIATTR_MIN_STACK_SIZE
	.align		4
.L_39:
        /*00f0*/ 	.byte	0x04, 0x12
        /*00f2*/ 	.short	(.L_41 - .L_40)
	.align		4
.L_40:
        /*00f4*/ 	.word	index@(_Z11TestStruct1PfP9SurfParam)
        /*00f8*/ 	.word	0x00000000
.L_41:


//--------------------- .nv.compat                --------------------------
	.section	.nv.compat,"",@"SHT_CUDA_COMPAT_INFO"
	.align	4
        /*0000*/ 	.byte	0x02, 0x09, 0x00, 0x00, 0x02, 0x02, 0x01, 0x00, 0x02, 0x05, 0x05, 0x00, 0x03, 0x07, 0x01, 0x01
        /*0010*/ 	.byte	0x02, 0x03, 0x00, 0x00, 0x02, 0x06, 0x01, 0x00, 0x04, 0x0b, 0x08, 0x00, 0x01, 0x00, 0x00, 0x00
        /*0020*/ 	.byte	0x00, 0x00, 0x00, 0x00


//--------------------- .nv.info._Z3TFMPfS_S_iS_S_fiifif --------------------------
	.section	.nv.info._Z3TFMPfS_S_iS_S_fiifif,"",@"SHT_CUDA_INFO"
	.sectionflags	@""
	.align	4


	//----- nvinfo : EIATTR_CUDA_API_VERSION
	.align		4
        /*0000*/ 	.byte	0x04, 0x37
        /*0002*/ 	.short	(.L_43 - .L_42)
.L_42:
        /*0004*/ 	.word	0x00000082


	//----- nvinfo : EIATTR_KPARAM_INFO
	.align		4
.L_43:
        /*0008*/ 	.byte	0x04, 0x17
        /*000a*/ 	.short	(.L_45 - .L_44)
.L_44:
        /*000c*/ 	.word	0x00000000
        /*0010*/ 	.short	0x000b
        /*0012*/ 	.short	0x0044
        /*0014*/ 	.byte	0x00, 0xf0, 0x11, 0x00


	//----- nvinfo : EIATTR_KPARAM_INFO
	.align		4
.L_45:
        /*0018*/ 	.byte	0x04, 0x17
        /*001a*/ 	.short	(.L_47 - .L_46)
.L_46:
        /*001c*/ 	.word	0x00000000
        /*0020*/ 	.short	0x000a
        /*0022*/ 	.short	0x0040
        /*0024*/ 	.byte	0x00, 0xf0, 0x11, 0x00


	//----- nvinfo : EIATTR_KPARAM_INFO
	.align		4
.L_47:
        /*0028*/ 	.byte	0x04, 0x17
        /*002a*/ 	.short	(.L_49 - .L_48)
.L_48:
        /*002c*/ 	.word	0x00000000
        /*0030*/ 	.short	0x0009
        /*0032*/ 	.short	0x003c
        /*0034*/ 	.byte	0x00, 0xf0, 0x11, 0x00


	//----- nvinfo : EIATTR_KPARAM_INFO
	.align		4
.L_49:
        /*0038*/ 	.byte	0x04, 0x17
        /*003a*/ 	.short	(.L_51 - .L_50)
.L_50:
        /*003c*/ 	.word	0x00000000
        /*0040*/ 	.short	0x0008
        /*0042*/ 	.short	0x0038
        /*0044*/ 	.byte	0x00, 0xf0, 0x11, 0x00


	//----- nvinfo : EIATTR_KPARAM_INFO
	.align		4
.L_51:
        /*0048*/ 	.byte	0x04, 0x17
        /*004a*/ 	.short	(.L_53 - .L_52)
.L_52:
        /*004c*/ 	.word	0x00000000
        /*0050*/ 	.short	0x0007
        /*0052*/ 	.short	0x0034
        /*0054*/ 	.byte	0x00, 0xf0, 0x11, 0x00


	//----- nvinfo : EIATTR_KPARAM_INFO
	.align		4
.L_53:
        /*0058*/ 	.byte	0x04, 0x17
        /*005a*/ 	.short	(.L_55 - .L_54)
.L_54:
        /*005c*/ 	.word	0x00000000
        /*0060*/ 	.short	0x0006
        /*0062*/ 	.short	0x0030
        /*0064*/ 	.byte	0x00, 0xf0, 0x11, 0x00


	//----- nvinfo : EIATTR_KPARAM_INFO
	.align		4
.L_55:
        /*0068*/ 	.byte	0x04, 0x17
        /*006a*/ 	.short	(.L_57 - .L_56)
.L_56:
        /*006c*/ 	.word	0x00000000
        /*0070*/ 	.short	0x0005
        /*0072*/ 	.short	0x0028
        /*0074*/ 	.byte	0x00, 0xf5, 0x21, 0x00


	//----- nvinfo : EIATTR_KPARAM_INFO
	.align		4
.L_57:
        /*0078*/ 	.byte	0x04, 0x17
        /*007a*/ 	.short	(.L_59 - .L_58)
.L_58:
        /*007c*/ 	.word	0x00000000
        /*0080*/ 	.short	0x0004
        /*0082*/ 	.short	0x0020
        /*0084*/ 	.byte	0x00, 0xf5, 0x21, 0x00


	//----- nvinfo : EIATTR_KPARAM_INFO
	.align		4
.L_59:
        /*0088*/ 	.byte	0x04, 0x17
        /*008a*/ 	.short	(.L_61 - .L_60)
.L_60:
        /*008c*/ 	.word	0x00000000
        /*0090*/ 	.short	0x0003
        /*0092*/ 	.short	0x0018
        /*0094*/ 	.byte	0x00, 0xf0, 0x11, 0x00


	//----- nvinfo : EIATTR_KPARAM_INFO
	.align		4
.L_61:
        /*0098*/ 	.byte	0x04, 0x17
        /*009a*/ 	.short	(.L_63 - .L_62)
.L_62:
        /*009c*/ 	.word	0x00000000
        /*00a0*/ 	.short	0x0002
        /*00a2*/ 	.short	0x0010
        /*00a4*/ 	.byte	0x00, 0xf5, 0x21, 0x00


	//----- nvinfo : EIATTR_KPARAM_INFO
	.align		4
.L_63:
        /*00a8*/ 	.byte	0x04, 0x17
        /*00aa*/ 	.short	(.L_65 - .L_64)
.L_64:
        /*00ac*/ 	.word	0x00000000
        /*00b0*/ 	.short	0x0001
        /*00b2*/ 	.short	0x0008
        /*00b4*/ 	.byte	0x00, 0xf5, 0x21, 0x00


	//----- nvinfo : EIATTR_KPARAM_INFO
	.align		4
.L_65:
        /*00b8*/ 	.byte	0x04, 0x17
        /*00ba*/ 	.short	(.L_67 - .L_66)
.L_66:
        /*00bc*/ 	.word	0x00000000
        /*00c0*/ 	.short	0x0000
        /*00c2*/ 	.short	0x0000
        /*00c4*/ 	.byte	0x00, 0xf5, 0x21, 0x00


	//----- nvinfo : EIATTR_SPARSE_MMA_MASK
	.align		4
.L_67:
        /*00c8*/ 	.byte	0x03, 0x50
        /*00ca*/ 	.short	0x0000


	//----- nvinfo : EIATTR_MAXREG_COUNT
	.align		4
        /*00cc*/ 	.byte	0x03, 0x1b
        /*00ce*/ 	.short	0x00ff


	//----- nvinfo : EIATTR_MERCURY_ISA_VERSION
	.align		4
        /*00d0*/ 	.byte	0x03, 0x5f
        /*00d2*/ 	.short	0x0101


	//----- nvinfo : EIATTR_VRC_CTA_INIT_COUNT
	.align		4
        /*00d4*/ 	.byte	0x02, 0x4a
	.zero		1
	.zero		1


	//----- nvinfo : EIATTR_EXIT_INSTR_OFFSETS
	.align		4
        /*00d8*/ 	.byte	0x04, 0x1c
        /*00da*/ 	.short	(.L_69 - .L_68)


	//   ....[0]....
.L_68:
        /*00dc*/ 	.word	0x000011d0


	//----- nvinfo : EIATTR_CRS_STACK_SIZE
	.align		4
.L_69:
        /*00e0*/ 	.byte	0x04, 0x1e
        /*00e2*/ 	.short	(.L_71 - .L_70)
.L_70:
        /*00e4*/ 	.word	0x00000000


	//----- nvinfo : EIATTR_CBANK_PARAM_SIZE
	.align		4
.L_71:
        /*00e8*/ 	.byte	0x03, 0x19
        /*00ea*/ 	.short	0x0048


	//----- nvinfo : EIATTR_PARAM_CBANK
	.align		4
        /*00ec*/ 	.byte	0x04, 0x0a
        /*00ee*/ 	.short	(.L_73 - .L_72)
	.align		4
.L_72:
        /*00f0*/ 	.word	index@(.nv.constant0._Z3TFMPfS_S_iS_S_fiifif)
        /*00f4*/ 	.short	0x0380
        /*00f6*/ 	.short	0x0048


	//----- nvinfo : EIATTR_SW_WAR
	.align		4
.L_73:
        /*00f8*/ 	.byte	0x04, 0x36
        /*00fa*/ 	.short	(.L_75 - .L_74)
.L_74:
        /*00fc*/ 	.word	0x00000008
.L_75:


//--------------------- .nv.info._Z9TFM_coeffPfS_S_ifS_iifS_ --------------------------
	.section	.nv.info._Z9TFM_coeffPfS_S_ifS_iifS_,"",@"SHT_CUDA_INFO"
	.sectionflags	@""
	.align	4


	//----- nvinfo : EIATTR_CUDA_API_VERSION
	.align		4
        /*0000*/ 	.byte	0x04, 0x37
        /*0002*/ 	.short	(.L_77 - .L_76)
.L_76:
        /*0004*/ 	.word	0x00000082


	//----- nvinfo : EIATTR_KPARAM_INFO
	.align		4
.L_77:
        /*0008*/ 	.byte	0x04, 0x17
        /*000a*/ 	.short	(.L_79 - .L_78)
.L_78:
        /*000c*/ 	.word	0x00000000
        /*0010*/ 	.short	0x0009
        /*0012*/ 	.short	0x0038
        /*0014*/ 	.byte	0x00, 0xf5, 0x21, 0x00


	//----- nvinfo : EIATTR_KPARAM_INFO
	.align		4
.L_79:
        /*0018*/ 	.byte	0x04, 0x17
        /*001a*/ 	.short	(.L_81 - .L_80)
.L_80:
        /*001c*/ 	.word	0x00000000
        /*0020*/ 	.short	0x0008
        /*0022*/ 	.short	0x0030
        /*0024*/ 	.byte	0x00, 0xf0, 0x11, 0x00


	//----- nvinfo : EIATTR_KPARAM_INFO
	.align		4
.L_81:
        /*0028*/ 	.byte	0x04, 0x17
        /*002a*/ 	.short	(.L_83 - .L_82)
.L_82:
        /*002c*/ 	.word	0x00000000
        /*0030*/ 	.short	0x0007
        /*0032*/ 	.short	0x002c
        /*0034*/ 	.byte	0x00, 0xf0, 0x11, 0x00


	//----- nvinfo : EIATTR_KPARAM_INFO
	.align		4
.L_83:
        /*0038*/ 	.byte	0x04, 0x17
        /*003a*/ 	.short	(.L_85 - .L_84)
.L_84:
        /*003c*/ 	.word	0x00000000
        /*0040*/ 	.short	0x0006
        /*0042*/ 	.short	0x0028
        /*0044*/ 	.byte	0x00, 0xf0, 0x11, 0x00


	//----- nvinfo : EIATTR_KPARAM_INFO
	.align		4
.L_85:
        /*0048*/ 	.byte	0x04, 0x17
        /*004a*/ 	.short	(.L_87 - .L_86)
.L_86:
        /*004c*/ 	.word	0x00000000
        /*0050*/ 	.short	0x0005
        /*0052*/ 	.short	0x0020
        /*0054*/ 	.byte	0x00, 0xf5, 0x21, 0x00


	//----- nvinfo : EIATTR_KPARAM_INFO
	.align		4
.L_87:
        /*0058*/ 	.byte	0x04, 0x17
        /*005a*/ 	.short	(.L_89 - .L_88)
.L_88:
        /*005c*/ 	.word	0x00000000
        /*0060*/ 	.short	0x0004
        /*0062*/ 	.short	0x001c
        /*0064*/ 	.byte	0x00, 0xf0, 0x11, 0x00


	//----- nvinfo : EIATTR_KPARAM_INFO
	.align		4
.L_89:
        /*0068*/ 	.byte	0x04, 0x17
        /*006a*/ 	.short	(.L_91 - .L_90)
.L_90:
        /*006c*/ 	.word	0x00000000
        /*0070*/ 	.short	0x0003
        /*0072*/ 	.short	0x0018
        /*0074*/ 	.byte	0x00, 0xf0, 0x11, 0x00


	//----- nvinfo : EIATTR_KPARAM_INFO
	.align		4
.L_91:
        /*0078*/ 	.byte	0x04, 0x17
        /*007a*/ 	.short	(.L_93 - .L_92)
.L_92:
        /*007c*/ 	.word	0x00000000
        /*0080*/ 	.short	0x0002
        /*0082*/ 	.short	0x0010
        /*0084*/ 	.byte	0x00, 0xf5, 0x21, 0x00


	//----- nvinfo : EIATTR_KPARAM_INFO
	.align		4
.L_93:
        /*0088*/ 	.byte	0x04, 0x17
        /*008a*/ 	.short	(.L_95 - .L_94)
.L_94:
        /*008c*/ 	.word	0x00000000
        /*0090*/ 	.short	0x0001
        /*0092*/ 	.short	0x0008
        /*0094*/ 	.byte	0x00, 0xf5, 0x21, 0x00


	//----- nvinfo : EIATTR_KPARAM_INFO
	.align		4
.L_95:
        /*0098*/ 	.byte	0x04, 0x17
        /*009a*/ 	.short	(.L_97 - .L_96)
.L_96:
        /*009c*/ 	.word	0x00000000
        /*00a0*/ 	.short	0x0000
        /*00a2*/ 	.short	0x0000
        /*00a4*/ 	.byte	0x00, 0xf5, 0x21, 0x00


	//----- nvinfo : EIATTR_SPARSE_MMA_MASK
	.align		4
.L_97:
        /*00a8*/ 	.byte	0x03, 0x50
        /*00aa*/ 	.short	0x0000


	//----- nvinfo : EIATTR_MAXREG_COUNT
	.align		4
        /*00ac*/ 	.byte	0x03, 0x1b
        /*00ae*/ 	.short	0x00ff


	//----- nvinfo : EIATTR_MERCURY_ISA_VERSION
	.align		4
        /*00b0*/ 	.byte	0x03, 0x5f
        /*00b2*/ 	.short	0x0101


	//----- nvinfo : EIATTR_VRC_CTA_INIT_COUNT
	.align		4
        /*00b4*/ 	.byte	0x02, 0x4a
	.zero		1
	.zero		1


	//----- nvinfo : EIATTR_EXIT_INSTR_OFFSETS
	.align		4
        /*00b8*/ 	.byte	0x04, 0x1c
        /*00ba*/ 	.short	(.L_99 - .L_98)


	//   ....[0]....
.L_98:
        /*00bc*/ 	.word	0x00000c10


	//----- nvinfo : EIATTR_CBANK_PARAM_SIZE
	.align		4
.L_99:
        /*00c0*/ 	.byte	0x03, 0x19
        /*00c2*/ 	.short	0x0040


	//----- nvinfo : EIATTR_PARAM_CBANK
	.align		4
        /*00c4*/ 	.byte	0x04, 0x0a
        /*00c6*/ 	.short	(.L_101 - .L_100)
	.align		4
.L_100:
        /*00c8*/ 	.word	index@(.nv.constant0._Z9TFM_coeffPfS_S_ifS_iifS_)
        /*00cc*/ 	.short	0x0380
        /*00ce*/ 	.short	0x0040


	//----- nvinfo : EIATTR_SW_WAR
	.align		4
.L_101:
        /*00d0*/ 	.byte	0x04, 0x36
        /*00d2*/ 	.short	(.L_103 - .L_102)
.L_102:
        /*00d4*/ 	.word	0x00000008
.L_103:


//--------------------- .nv.info._Z18GenerateTimePointsPfS_S_S_iiiiP9SurfParam --------------------------
	.section	.nv.info._Z18GenerateTimePointsPfS_S_S_iiiiP9SurfParam,"",@"SHT_CUDA_INFO"
	.sectionflags	@""
	.align	4


	//----- nvinfo : EIATTR_CUDA_API_VERSION
	.align		4
        /*0000*/ 	.byte	0x04, 0x37
        /*0002*/ 	.short	(.L_105 - .L_104)
.L_104:
        /*0004*/ 	.word	0x00000082


	//----- nvinfo : EIATTR_KPARAM_INFO
	.align		4
.L_105:
        /*0008*/ 	.byte	0x04, 0x17
        /*000a*/ 	.short	(.L_107 - .L_106)
.L_106:
        /*000c*/ 	.word	0x00000000
        /*0010*/ 	.short	0x0008
        /*0012*/ 	.short	0x0030
        /*0014*/ 	.byte	0x00, 0xf5, 0x21, 0x00


	//----- nvinfo : EIATTR_KPARAM_INFO
	.align		4
.L_107:
        /*0018*/ 	.byte	0x04, 0x17
        /*001a*/ 	.short	(.L_109 - .L_108)
.L_108:
        /*001c*/ 	.word	0x00000000
        /*0020*/ 	.short	0x0007
        /*0022*/ 	.short	0x002c
        /*0024*/ 	.byte	0x00, 0xf0, 0x11, 0x00


	//----- nvinfo : EIATTR_KPARAM_INFO
	.align		4
.L_109:
        /*0028*/ 	.byte	0x04, 0x17
        /*002a*/ 	.short	(.L_111 - .L_110)
.L_110:
        /*002c*/ 	.word	0x00000000
        /*0030*/ 	.short	0x0006
        /*0032*/ 	.short	0x0028
        /*0034*/ 	.byte	0x00, 0xf0, 0x11, 0x00


	//----- nvinfo : EIATTR_KPARAM_INFO
	.align		4
.L_111:
        /*0038*/ 	.byte	0x04, 0x17
        /*003a*/ 	.short	(.L_113 - .L_112)
.L_112:
        /*003c*/ 	.word	0x00000000
        /*0040*/ 	.short	0x0005
        /*0042*/ 	.short	0x0024
        /*0044*/ 	.byte	0x00, 0xf0, 0x11, 0x00


	//----- nvinfo : EIATTR_KPARAM_INFO
	.align		4
.L_113:
        /*0048*/ 	.byte	0x04, 0x17
        /*004a*/ 	.short	(.L_115 - .L_114)
.L_114:
        /*004c*/ 	.word	0x00000000
        /*0050*/ 	.short	0x0004
        /*0052*/ 	.short	0x0020
        /*0054*/ 	.byte	0x00, 0xf0, 0x11, 0x00


	//----- nvinfo : EIATTR_KPARAM_INFO
	.align		4
.L_115:
        /*0058*/ 	.byte	0x04, 0x17
        /*005a*/ 	.short	(.L_117 - .L_116)
.L_116:
        /*005c*/ 	.word	0x00000000
        /*0060*/ 	.short	0x0003
        /*0062*/ 	.short	0x0018
        /*0064*/ 	.byte	0x00, 0xf5, 0x21, 0x00


	//----- nvinfo : EIATTR_KPARAM_INFO
	.align		4
.L_117:
        /*0068*/ 	.byte	0x04, 0x17
        /*006a*/ 	.short	(.L_119 - .L_118)
.L_118:
        /*006c*/ 	.word	0x00000000
        /*0070*/ 	.short	0x0002
        /*0072*/ 	.short	0x0010
        /*0074*/ 	.byte	0x00, 0xf5, 0x21, 0x00


	//----- nvinfo : EIATTR_KPARAM_INFO
	.align		4
.L_119:
        /*0078*/ 	.byte	0x04, 0x17
        /*007a*/ 	.short	(.L_121 - .L_120)
.L_120:
        /*007c*/ 	.word	0x00000000
        /*0080*/ 	.short	0x0001
        /*0082*/ 	.short	0x0008
        /*0084*/ 	.byte	0x00, 0xf5, 0x21, 0x00


	//----- nvinfo : EIATTR_KPARAM_INFO
	.align		4
.L_121:
        /*0088*/ 	.byte	0x04, 0x17
        /*008a*/ 	.short	(.L_123 - .L_122)
.L_122:
        /*008c*/ 	.word	0x00000000
        /*0090*/ 	.short	0x0000
        /*0092*/ 	.short	0x0000
        /*0094*/ 	.byte	0x00, 0xf5, 0x21, 0x00


	//----- nvinfo : EIATTR_SPARSE_MMA_MASK
	.align		4
.L_123:
        /*0098*/ 	.byte	0x03, 0x50
        /*009a*/ 	.short	0x0000


	//----- nvinfo : EIATTR_MAXREG_COUNT
	.align		4
        /*009c*/ 	.byte	0x03, 0x1b
        /*009e*/ 	.short	0x00ff


	//----- nvinfo : EIATTR_MERCURY_ISA_VERSION
	.align		4
        /*00a0*/ 	.byte	0x03, 0x5f
        /*00a2*/ 	.short	0x0101


	//----- nvinfo : EIATTR_VRC_CTA_INIT_COUNT
	.align		4
        /*00a4*/ 	.byte	0x02, 0x4a
	.zero		1
	.zero		1


	//----- nvinfo : EIATTR_EXIT_INSTR_OFFSETS
	.align		4
        /*00a8*/ 	.byte	0x04, 0x1c
        /*00aa*/ 	.short	(.L_125 - .L_124)


	//   ....[0]....
.L_124:
        /*00ac*/ 	.word	0x00000070


	//   ....[1]....
        /*00b0*/ 	.word	0x00005d50


	//----- nvinfo : EIATTR_CRS_STACK_SIZE
	.align		4
.L_125:
        /*00b4*/ 	.byte	0x04, 0x1e
        /*00b6*/ 	.short	(.L_127 - .L_126)
.L_126:
        /*00b8*/ 	.word	0x00000000


	//----- nvinfo : EIATTR_CBANK_PARAM_SIZE
	.align		4
.L_127:
        /*00bc*/ 	.byte	0x03, 0x19
        /*00be*/ 	.short	0x0038


	//----- nvinfo : EIATTR_PARAM_CBANK
	.align		4
        /*00c0*/ 	.byte	0x04, 0x0a
        /*00c2*/ 	.short	(.L_129 - .L_128)
	.align		4
.L_128:
        /*00c4*/ 	.word	index@(.nv.constant0._Z18GenerateTimePointsPfS_S_S_iiiiP9SurfParam)
        /*00c8*/ 	.short	0x0380
        /*00ca*/ 	.short	0x0038


	//----- nvinfo : EIATTR_SW_WAR
	.align		4
.L_129:
        /*00cc*/ 	.byte	0x04, 0x36
        /*00ce*/ 	.short	(.L_131 - .L_130)
.L_130:
        /*00d0*/ 	.word	0x00000008
.L_131:


//--------------------- .nv.info._Z40transform_tpoints_into_coeffs2GPU_kerneliiiPKfS0_Pf --------------------------
	.section	.nv.info._Z40transform_tpoints_into_coeffs2GPU_kerneliiiPKfS0_Pf,"",@"SHT_CUDA_INFO"
	.sectionflags	@""
	.align	4


	//----- nvinfo : EIATTR_CUDA_API_VERSION
	.align		4
        /*0000*/ 	.byte	0x04, 0x37
        /*0002*/ 	.short	(.L_133 - .L_132)
.L_132:
        /*0004*/ 	.word	0x00000082


	//----- nvinfo : EIATTR_KPARAM_INFO
	.align		4
.L_133:
        /*0008*/ 	.byte	0x04, 0x17
        /*000a*/ 	.short	(.L_135 - .L_134)
.L_134:
        /*000c*/ 	.word	0x00000000
        /*0010*/ 	.short	0x0005
        /*0012*/ 	.short	0x0020
        /*0014*/ 	.byte	0x00, 0xf5, 0x21, 0x00


	//----- nvinfo : EIATTR_KPARAM_INFO
	.align		4
.L_135:
        /*0018*/ 	.byte	0x04, 0x17
        /*001a*/ 	.short	(.L_137 - .L_136)
.L_136:
        /*001c*/ 	.word	0x00000000
        /*0020*/ 	.short	0x0004
        /*0022*/ 	.short	0x0018
        /*0024*/ 	.byte	0x00, 0xf5, 0x21, 0x00


	//----- nvinfo : EIATTR_KPARAM_INFO
	.align		4
.L_137:
        /*0028*/ 	.byte	0x04, 0x17
        /*002a*/ 	.short	(.L_139 - .L_138)
.L_138:
        /*002c*/ 	.word	0x00000000
        /*0030*/ 	.short	0x0003
        /*0032*/ 	.short	0x0010
        /*0034*/ 	.byte	0x00, 0xf5, 0x21, 0x00


	//----- nvinfo : EIATTR_KPARAM_INFO
	.align		4
.L_139:
        /*0038*/ 	.byte	0x04, 0x17
        /*003a*/ 	.short	(.L_141 - .L_140)
.L_140:
        /*003c*/ 	.word	0x00000000
        /*0040*/ 	.short	0x0002
        /*0042*/ 	.short	0x0008
        /*0044*/ 	.byte	0x00, 0xf0, 0x11, 0x00


	//----- nvinfo : EIATTR_KPARAM_INFO
	.align		4
.L_141:
        /*0048*/ 	.byte	0x04, 0x17
        /*004a*/ 	.short	(.L_143 - .L_142)
.L_142:
        /*004c*/ 	.word	0x00000000
        /*0050*/ 	.short	0x0001
        /*0052*/ 	.short	0x0004
        /*0054*/ 	.byte	0x00, 0xf0, 0x11, 0x00


	//----- nvinfo : EIATTR_KPARAM_INFO
	.align		4
.L_143:
        /*0058*/ 	.byte	0x04, 0x17
        /*005a*/ 	.short	(.L_145 - .L_144)
.L_144:
        /*005c*/ 	.word	0x00000000
        /*0060*/ 	.short	0x0000
        /*0062*/ 	.short	0x0000
        /*0064*/ 	.byte	0x00, 0xf0, 0x11, 0x00


	//----- nvinfo : EIATTR_SPARSE_MMA_MASK
	.align		4
.L_145:
        /*0068*/ 	.byte	0x03, 0x50
        /*006a*/ 	.short	0x0000


	//----- nvinfo : EIATTR_MAXREG_COUNT
	.align		4
        /*006c*/ 	.byte	0x03, 0x1b
        /*006e*/ 	.short	0x00ff


	//----- nvinfo : EIATTR_ANNOTATIONS
	.align		4
        /*0070*/ 	.byte	0x04, 0x55
        /*0072*/ 	.short	(.L_147 - .L_146)


	//   ....[0]....
.L_146:
        /*0074*/ 	.word	0x00000001
        /*0078*/ 	.byte	0x30, 0x4a, 0x00, 0x00, 0x01, 0x00, 0x00, 0x00, 0x30, 0x5a, 0x00, 0x00


	//----- nvinfo : EIATTR_MERCURY_ISA_VERSION
	.align		4
.L_147:
        /*0084*/ 	.byte	0x03, 0x5f
        /*0086*/ 	.short	0x0101


	//----- nvinfo : EIATTR_VRC_CTA_INIT_COUNT
	.align		4
        /*0088*/ 	.byte	0x02, 0x4a
	.zero		1
	.zero		1


	//----- nvinfo : EIATTR_EXIT_INSTR_OFFSETS
	.align		4
        /*008c*/ 	.byte	0x04, 0x1c
        /*008e*/ 	.short	(.L_149 - .L_148)


	//   ....[0]....
.L_148:
        /*0090*/ 	.word	0x00000080


	//   ....[1]....
        /*0094*/ 	.word	0x000073f0


	//----- nvinfo : EIATTR_CRS_STACK_SIZE
	.align		4
.L_149:
        /*0098*/ 	.byte	0x04, 0x1e
        /*009a*/ 	.short	(.L_151 - .L_150)
.L_150:
        /*009c*/ 	.word	0x00000000


	//----- nvinfo : EIATTR_CBANK_PARAM_SIZE
	.align		4
.L_151:
        /*00a0*/ 	.byte	0x03, 0x19
        /*00a2*/ 	.short	0x0028


	//----- nvinfo : EIATTR_PARAM_CBANK
	.align		4
        /*00a4*/ 	.byte	0x04, 0x0a
        /*00a6*/ 	.short	(.L_153 - .L_152)
	.align		4
.L_152:
        /*00a8*/ 	.word	index@(.nv.constant0._Z40transform_tpoints_into_coeffs2GPU_kerneliiiPKfS0_Pf)
        /*00ac*/ 	.short	0x0380
        /*00ae*/ 	.short	0x0028


	//----- nvinfo : EIATTR_SW_WAR
	.align		4
.L_153:
        /*00b0*/ 	.byte	0x04, 0x36
        /*00b2*/ 	.short	(.L_155 - .L_154)
.L_154:
        /*00b4*/ 	.word	0x00000008
.L_155:


//--------------------- .nv.info._Z11TestStruct1PfP9SurfParam --------------------------
	.section	.nv.info._Z11TestStruct1PfP9SurfParam,"",@"SHT_CUDA_INFO"
	.sectionflags	@""
	.align	4


	//----- nvinfo : EIATTR_CUDA_API_VERSION
	.align		4
        /*0000*/ 	.byte	0x04, 0x37
        /*0002*/ 	.short	(.L_157 - .L_156)
.L_156:
        /*0004*/ 	.word	0x00000082


	//----- nvinfo : EIATTR_KPARAM_INFO
	.align		4
.L_157:
        /*0008*/ 	.byte	0x04, 0x17
        /*000a*/ 	.short	(.L_159 - .L_158)
.L_158:
        /*000c*/ 	.word	0x00000000
        /*0010*/ 	.short	0x0001
        /*0012*/ 	.short	0x0008
        /*0014*/ 	.byte	0x00, 0xf5, 0x21, 0x00


	//----- nvinfo : EIATTR_KPARAM_INFO
	.align		4
.L_159:
        /*0018*/ 	.byte	0x04, 0x17
        /*001a*/ 	.short	(.L_161 - .L_160)
.L_160:
        /*001c*/ 	.word	0x00000000
        /*0020*/ 	.short	0x0000
        /*0022*/ 	.short	0x0000
        /*0024*/ 	.byte	0x00, 0xf5, 0x21, 0x00


	//----- nvinfo : EIATTR_SPARSE_MMA_MASK
	.align		4
.L_161:
        /*0028*/ 	.byte	0x03, 0x50
        /*002a*/ 	.short	0x0000


	//----- nvinfo : EIATTR_MAXREG_COUNT
	.align		4
        /*002c*/ 	.byte	0x03, 0x1b
        /*002e*/ 	.short	0x00ff


	//----- nvinfo : EIATTR_MERCURY_ISA_VERSION
	.align		4
        /*0030*/ 	.byte	0x03, 0x5f
        /*0032*/ 	.short	0x0101


	//----- nvinfo : EIATTR_VRC_CTA_INIT_COUNT
	.align		4
        /*0034*/ 	.byte	0x02, 0x4a
	.zero		1
	.zero		1


	//----- nvinfo : EIATTR_EXIT_INSTR_OFFSETS
	.align		4
        /*0038*/ 	.byte	0x04, 0x1c
        /*003a*/ 	.short	(.L_163 - .L_162)


	//   ....[0]....
.L_162:
        /*003c*/ 	.word	0x000000b0


	//----- nvinfo : EIATTR_CBANK_PARAM_SIZE
	.align		4
.L_163:
        /*0040*/ 	.byte	0x03, 0x19
        /*0042*/ 	.short	0x0010


	//----- nvinfo : EIATTR_PARAM_CBANK
	.align		4
        /*0044*/ 	.byte	0x04, 0x0a
        /*0046*/ 	.short	(.L_165 - .L_164)
	.align		4
.L_164:
        /*0048*/ 	.word	index@(.nv.constant0._Z11TestStruct1PfP9SurfParam)
        /*004c*/ 	.short	0x0380
        /*004e*/ 	.short	0x0010


	//----- nvinfo : EIATTR_SW_WAR
	.align		4
.L_165:
        /*0050*/ 	.byte	0x04, 0x36
        /*0052*/ 	.short	(.L_167 - .L_166)
.L_166:
        /*0054*/ 	.word	0x00000008
.L_167:


//--------------------- .nv.callgraph             --------------------------
	.section	.nv.callgraph,"",@"SHT_CUDA_CALLGRAPH"
	.align	4
	.sectionentsize	8
	.align		4
        /*0000*/ 	.word	0x00000000
	.align		4
        /*0004*/ 	.word	0xffffffff
	.align		4
        /*0008*/ 	.word	0x00000000
	.align		4
        /*000c*/ 	.word	0xfffffffe
	.align		4
        /*0010*/ 	.word	0x00000000
	.align		4
        /*0014*/ 	.word	0xfffffffd
	.align		4
        /*0018*/ 	.word	0x00000000
	.align		4
        /*001c*/ 	.word	0xfffffffc


//--------------------- .text._Z3TFMPfS_S_iS_S_fiifif --------------------------
	.section	.text._Z3TFMPfS_S_iS_S_fiifif,"ax",@progbits
	.align	128
        .global         _Z3TFMPfS_S_iS_S_fiifif
        .type           _Z3TFMPfS_S_iS_S_fiifif,@function
        .size           _Z3TFMPfS_S_iS_S_fiifif,(.L_x_228 - _Z3TFMPfS_S_iS_S_fiifif)
        .other          _Z3TFMPfS_S_iS_S_fiifif,@"STO_CUDA_ENTRY STV_DEFAULT"
_Z3TFMPfS_S_iS_S_fiifif:
.text._Z3TFMPfS_S_iS_S_fiifif:
[----:B------:R-:W-:Y:S01]  /*0000*/  LDC R1, c[0x0][0x37c] ;  /* 0x0000df00ff017b82 */ /* 0x000fe20000000800 */
[----:B------:R-:W0:Y:S01]  /*0010*/  S2R R2, SR_TID.X ;  /* 0x0000000000027919 */ /* 0x000e220000002100 */
[----:B------:R-:W1:Y:S01]  /*0020*/  LDCU UR5, c[0x0][0x398] ;  /* 0x00007300ff0577ac */ /* 0x000e620008000800 */
[----:B------:R-:W-:Y:S01]  /*0030*/  HFMA2 R26, -RZ, RZ, 0, 0 ;  /* 0x00000000ff1a7431 */ /* 0x000fe200000001ff */
[----:B------:R-:W0:Y:S01]  /*0040*/  S2R R3, SR_CTAID.X ;  /* 0x0000000000037919 */ /* 0x000e220000002500 */
[----:B------:R-:W0:Y:S01]  /*0050*/  LDCU UR4, c[0x0][0x360] ;  /* 0x00006c00ff0477ac */ /* 0x000e220008000800 */
[----:B------:R-:W2:Y:S01]  /*0060*/  LDCU.64 UR6, c[0x0][0x358] ;  /* 0x00006b00ff0677ac */ /* 0x000ea20008000a00 */
[----:B-1----:R-:W-:Y:S01]  /*0070*/  UISETP.GE.AND UP0, UPT, UR5, 0x1, UPT ;  /* 0x000000010500788c */ /* 0x002fe2000bf06270 */
[----:B0-----:R-:W-:-:S08]  /*0080*/  IMAD R2, R3, UR4, R2 ;  /* 0x0000000403027c24 */ /* 0x001fd0000f8e0202 */
[----:B--2---:R-:W-:Y:S05]  /*0090*/  BRA.U !UP0, `(.L_x_0) ;  /* 0x0000001108407547 */ /* 0x004fea000b800000 */
[----:B------:R-:W0:Y:S01]  /*00a0*/  LDC R7, c[0x0][0x3b8] ;  /* 0x0000ee00ff077b82 */ /* 0x000e220000000800 */
[----:B------:R-:W1:Y:S07]  /*00b0*/  LDCU UR4, c[0x0][0x3c0] ;  /* 0x00007800ff0477ac */ /* 0x000e6e0008000800 */
[----:B------:R-:W2:Y:S01]  /*00c0*/  LDC.64 R10, c[0x0][0x3a8] ;  /* 0x0000ea00ff0a7b82 */ /* 0x000ea20000000a00 */
[----:B0-----:R-:W-:-:S04]  /*00d0*/  IABS R3, R7 ;  /* 0x0000000700037213 */ /* 0x001fc80000000000 */
[----:B------:R-:W0:Y:S08]  /*00e0*/  I2F.RP R0, R3 ;  /* 0x0000000300007306 */ /* 0x000e300000209400 */
[----:B0-----:R-:W0:Y:S02]  /*00f0*/  MUFU.RCP R0, R0 ;  /* 0x0000000000007308 */ /* 0x001e240000001000 */
[----:B0-----:R-:W-:-:S06]  /*0100*/  IADD3 R4, PT, PT, R0, 0xffffffe, RZ ;  /* 0x0ffffffe00047810 */ /* 0x001fcc0007ffe0ff */
[----:B------:R0:W3:Y:S02]  /*0110*/  F2I.FTZ.U32.TRUNC.NTZ R5, R4 ;  /* 0x0000000400057305 */ /* 0x0000e4000021f000 */
[----:B0-----:R-:W-:Y:S01]  /*0120*/  MOV R4, RZ ;  /* 0x000000ff00047202 */ /* 0x001fe20000000f00 */
[----:B---3--:R-:W-:-:S04]  /*0130*/  IMAD.MOV R6, RZ, RZ, -R5 ;  /* 0x000000ffff067224 */ /* 0x008fc800078e0a05 */
[----:B------:R-:W-:Y:S01]  /*0140*/  IMAD R9, R6, R3, RZ ;  /* 0x0000000306097224 */ /* 0x000fe200078e02ff */
[----:B------:R-:W-:-:S03]  /*0150*/  IABS R6, R2 ;  /* 0x0000000200067213 */ /* 0x000fc60000000000 */
[----:B------:R-:W-:Y:S02]  /*0160*/  IMAD.HI.U32 R5, R5, R9, R4 ;  /* 0x0000000905057227 */ /* 0x000fe400078e0004 */
[----:B------:R-:W0:Y:S04]  /*0170*/  LDC.64 R8, c[0x0][0x3a0] ;  /* 0x0000e800ff087b82 */ /* 0x000e280000000a00 */
[----:B------:R-:W-:-:S05]  /*0180*/  IMAD.HI.U32 R5, R5, R6, RZ ;  /* 0x0000000605057227 */ /* 0x000fca00078e00ff */
[----:B------:R-:W-:-:S05]  /*0190*/  IADD3 R0, PT, PT, -R5, RZ, RZ ;  /* 0x000000ff05007210 */ /* 0x000fca0007ffe1ff */
[----:B------:R-:W-:-:S05]  /*01a0*/  IMAD R0, R3, R0, R6 ;  /* 0x0000000003007224 */ /* 0x000fca00078e0206 */
[----:B------:R-:W-:-:S13]  /*01b0*/  ISETP.GT.U32.AND P2, PT, R3, R0, PT ;  /* 0x000000000300720c */ /* 0x000fda0003f44070 */
[----:B------:R-:W-:Y:S01]  /*01c0*/  @!P2 IMAD.IADD R0, R0, 0x1, -R3 ;  /* 0x000000010000a824 */ /* 0x000fe200078e0a03 */
[----:B------:R-:W-:Y:S02]  /*01d0*/  @!P2 IADD3 R5, PT, PT, R5, 0x1, RZ ;  /* 0x000000010505a810 */ /* 0x000fe40007ffe0ff */
[----:B------:R-:W-:Y:S02]  /*01e0*/  ISETP.NE.AND P2, PT, R7, RZ, PT ;  /* 0x000000ff0700720c */ /* 0x000fe40003f45270 */
[----:B------:R-:W-:Y:S02]  /*01f0*/  ISETP.GE.U32.AND P0, PT, R0, R3, PT ;  /* 0x000000030000720c */ /* 0x000fe40003f06070 */
[----:B------:R-:W-:-:S04]  /*0200*/  LOP3.LUT R0, R2, R7, RZ, 0x3c, !PT ;  /* 0x0000000702007212 */ /* 0x000fc800078e3cff */
[----:B------:R-:W-:-:S07]  /*0210*/  ISETP.GE.AND P1, PT, R0, RZ, PT ;  /* 0x000000ff0000720c */ /* 0x000fce0003f26270 */
[----:B------:R-:W-:-:S06]  /*0220*/  @P0 IADD3 R5, PT, PT, R5, 0x1, RZ ;  /* 0x0000000105050810 */ /* 0x000fcc0007ffe0ff */
[----:B------:R-:W-:Y:S01]  /*0230*/  @!P1 IMAD.MOV R5, RZ, RZ, -R5 ;  /* 0x000000ffff059224 */ /* 0x000fe200078e0a05 */
[----:B------:R-:W-:-:S04]  /*0240*/  @!P2 LOP3.LUT R5, RZ, R7, RZ, 0x33, !PT ;  /* 0x00000007ff05a212 */ /* 0x000fc800078e33ff */
[C---:B------:R-:W-:Y:S01]  /*0250*/  IADD3 R3, PT, PT, -R5.reuse, RZ, RZ ;  /* 0x000000ff05037210 */ /* 0x040fe20007ffe1ff */
[----:B--2---:R-:W-:-:S04]  /*0260*/  IMAD.WIDE R10, R5, 0x4, R10 ;  /* 0x00000004050a7825 */ /* 0x004fc800078e020a */
[----:B------:R-:W-:Y:S01]  /*0270*/  IMAD R3, R7, R3, R2 ;  /* 0x0000000307037224 */ /* 0x000fe200078e0202 */
[----:B------:R2:W5:Y:S03]  /*0280*/  LDG.E R4, desc[UR6][R10.64] ;  /* 0x000000060a047981 */ /* 0x000566000c1e1900 */
[----:B0-----:R-:W-:-:S05]  /*0290*/  IMAD.WIDE R8, R3, 0x4, R8 ;  /* 0x0000000403087825 */ /* 0x001fca00078e0208 */
[----:B------:R2:W5:Y:S01]  /*02a0*/  LDG.E R5, desc[UR6][R8.64] ;  /* 0x0000000608057981 */ /* 0x000562000c1e1900 */
[----:B-1----:R-:W-:Y:S01]  /*02b0*/  I2FP.F32.S32 R7, UR4 ;  /* 0x0000000400077c45 */ /* 0x002fe20008201400 */
[----:B------:R-:W-:Y:S01]  /*02c0*/  IMAD.MOV.U32 R6, RZ, RZ, RZ ;  /* 0x000000ffff067224 */ /* 0x000fe200078e00ff */
[----:B------:R-:W-:-:S03]  /*02d0*/  MOV R26, RZ ;  /* 0x000000ff001a7202 */ /* 0x000fc60000000f00 */
[----:B------:R-:W-:-:S07]  /*02e0*/  FADD R7, R7, -2 ;  /* 0xc000000007077421 */ /* 0x000fce0000000000 */
.L_x_23:
[----:B0-23--:R-:W0:Y:S01]  /*02f0*/  LDC.64 R8, c[0x0][0x390] ;  /* 0x0000e400ff087b82 */ /* 0x00de220000000a00 */
[----:B------:R-:W-:Y:S01]  /*0300*/  IMAD R3, R6, 0x3, RZ ;  /* 0x0000000306037824 */ /* 0x000fe200078e02ff */
[----:B-1----:R-:W1:Y:S03]  /*0310*/  LDCU UR4, c[0x0][0x398] ;  /* 0x00007300ff0477ac */ /* 0x002e660008000800 */
[----:B0-----:R-:W-:-:S05]  /*0320*/  IMAD.WIDE.U32 R8, R3, 0x4, R8 ;  /* 0x0000000403087825 */ /* 0x001fca00078e0008 */
[----:B------:R-:W2:Y:S04]  /*0330*/  LDG.E R3, desc[UR6][R8.64+0x8] ;  /* 0x0000080608037981 */ /* 0x000ea8000c1e1900 */
[----:B------:R-:W3:Y:S01]  /*0340*/  LDG.E R0, desc[UR6][R8.64+0x4] ;  /* 0x0000040608007981 */ /* 0x000ee2000c1e1900 */
[----:B-1----:R-:W-:Y:S01]  /*0350*/  UISETP.NE.AND UP0, UPT, UR4, 0x1, UPT ;  /* 0x000000010400788c */ /* 0x002fe2000bf05270 */
[----:B------:R-:W-:Y:S01]  /*0360*/  BSSY.RECONVERGENT B0, `(.L_x_1) ;  /* 0x0000013000007945 */ /* 0x000fe20003800200 */
[----:B--2--5:R-:W-:Y:S01]  /*0370*/  FADD R3, -R4, R3 ;  /* 0x0000000304037221 */ /* 0x024fe20000000100 */
[----:B---3--:R-:W-:-:S03]  /*0380*/  FADD R0, -R5, R0 ;  /* 0x0000000005007221 */ /* 0x008fc60000000100 */
[----:B------:R-:W-:-:S04]  /*0390*/  FMUL R3, R3, R3 ;  /* 0x0000000303037220 */ /* 0x000fc80000400000 */
[----:B------:R-:W-:-:S04]  /*03a0*/  FFMA R12, R0, R0, R3 ;  /* 0x00000000000c7223 */ /* 0x000fc80000000003 */
[----:B------:R0:W1:Y:S01]  /*03b0*/  MUFU.RSQ R3, R12 ;  /* 0x0000000c00037308 */ /* 0x0000620000001400 */
[----:B------:R-:W-:-:S04]  /*03c0*/  IADD3 R0, PT, PT, R12, -0xd000000, RZ ;  /* 0xf30000000c007810 */ /* 0x000fc80007ffe0ff */
[----:B------:R-:W-:-:S13]  /*03d0*/  ISETP.GT.U32.AND P0, PT, R0, 0x727fffff, PT ;  /* 0x727fffff0000780c */ /* 0x000fda0003f04070 */
[----:B01--4-:R-:W-:Y:S05]  /*03e0*/  @!P0 BRA `(.L_x_2) ;  /* 0x0000000000188947 */ /* 0x013fea0003800000 */
[----:B------:R-:W-:Y:S01]  /*03f0*/  BSSY.RECONVERGENT B1, `(.L_x_3) ;  /* 0x0000003000017945 */ /* 0x000fe20003800200 */
[----:B------:R-:W-:-:S07]  /*0400*/  MOV R18, 0x420 ;  /* 0x0000042000127802 */ /* 0x000fce0000000f00 */
[----:B------:R-:W-:Y:S05]  /*0410*/  CALL.REL.NOINC `($__internal_0_$__cuda_sm20_sqrt_rn_f32_slowpath) ;  /* 0x0000000c00707944 */ /* 0x000fea0003c00000 */
[----:B------:R-:W-:Y:S05]  /*0420*/  BSYNC.RECONVERGENT B1 ;  /* 0x0000000000017941 */ /* 0x000fea0003800200 */
.L_x_3:
[----:B------:R-:W-:Y:S01]  /*0430*/  MOV R8, R14 ;  /* 0x0000000e00087202 */ /* 0x000fe20000000f00 */
[----:B------:R-:W-:Y:S06]  /*0440*/  BRA `(.L_x_4) ;  /* 0x0000000000107947 */ /* 0x000fec0003800000 */
.L_x_2:
[----:B------:R-:W-:Y:S01]  /*0450*/  FMUL.FTZ R8, R12, R3 ;  /* 0x000000030c087220 */ /* 0x000fe20000410000 */
[----:B------:R-:W-:-:S03]  /*0460*/  FMUL.FTZ R0, R3, 0.5 ;  /* 0x3f00000003007820 */ /* 0x000fc60000410000 */
[----:B------:R-:W-:-:S04]  /*0470*/  FFMA R3, -R8, R8, R12 ;  /* 0x0000000808037223 */ /* 0x000fc8000000010c */
[----:B------:R-:W-:-:S07]  /*0480*/  FFMA R8, R3, R0, R8 ;  /* 0x0000000003087223 */ /* 0x000fce0000000008 */
.L_x_4:
[----:B------:R-:W-:Y:S05]  /*0490*/  BSYNC.RECONVERGENT B0 ;  /* 0x0000000000007941 */ /* 0x000fea0003800200 */
.L_x_1:
[----:B------:R-:W0:Y:S01]  /*04a0*/  LDC R0, c[0x0][0x3b0] ;  /* 0x0000ec00ff007b82 */ /* 0x000e220000000800 */
[----:B------:R-:W-:Y:S01]  /*04b0*/  IMAD.MOV.U32 R9, RZ, RZ, RZ ;  /* 0x000000ffff097224 */ /* 0x000fe200078e00ff */
[----:B------:R-:W-:Y:S06]  /*04c0*/  BRA.U !UP0, `(.L_x_5) ;  /* 0x00000009081c7547 */ /* 0x000fec000b800000 */
[----:B------:R-:W1:Y:S01]  /*04d0*/  LDC R9, c[0x0][0x398] ;  /* 0x0000e600ff097b82 */ /* 0x000e620000000800 */
[----:B------:R-:W2:Y:S01]  /*04e0*/  LDCU UR9, c[0x0][0x398] ;  /* 0x00007300ff0977ac */ /* 0x000ea20008000800 */
[----:B------:R-:W3:Y:S06]  /*04f0*/  LDCU UR8, c[0x0][0x3bc] ;  /* 0x00007780ff0877ac */ /* 0x000eec0008000800 */
[----:B------:R-:W4:Y:S01]  /*0500*/  LDC R3, c[0x0][0x3c0] ;  /* 0x0000f000ff037b82 */ /* 0x000f220000000800 */
[----:B------:R-:W0:Y:S01]  /*0510*/  LDCU.64 UR10, c[0x0][0x3c0] ;  /* 0x00007800ff0a77ac */ /* 0x000e220008000a00 */
[----:B------:R-:W-:-:S06]  /*0520*/  UMOV UR4, URZ ;  /* 0x000000ff00047c82 */ /* 0x000fcc0008000000 */
[----:B------:R-:W0:Y:S01]  /*0530*/  LDC.64 R10, c[0x0][0x390] ;  /* 0x0000e400ff0a7b82 */ /* 0x000e220000000a00 */
[----:B-1----:R-:W-:Y:S01]  /*0540*/  IMAD R20, R6, R9, RZ ;  /* 0x0000000906147224 */ /* 0x002fe200078e02ff */
[----:B------:R-:W-:-:S04]  /*0550*/  LOP3.LUT R9, R9, 0x7ffffffe, RZ, 0xc0, !PT ;  /* 0x7ffffffe09097812 */ /* 0x000fc800078ec0ff */
[----:B------:R-:W-:Y:S01]  /*0560*/  IADD3 R21, PT, PT, -R9, RZ, RZ ;  /* 0x000000ff09157210 */ /* 0x000fe20007ffe1ff */
[----:B----4-:R-:W-:Y:S02]  /*0570*/  IMAD R20, R20, R3, R3 ;  /* 0x0000000314147224 */ /* 0x010fe400078e0203 */
[----:B--23--:R-:W-:-:S07]  /*0580*/  HFMA2 R3, -RZ, RZ, 0, 0 ;  /* 0x00000000ff037431 */ /* 0x00cfce00000001ff */
.L_x_16:
[----:B0-----:R-:W-:-:S05]  /*0590*/  IMAD.WIDE.U32 R22, R3, 0x4, R10 ;  /* 0x0000000403167825 */ /* 0x001fca00078e000a */
[----:B-12---:R-:W2:Y:S04]  /*05a0*/  LDG.E R13, desc[UR6][R22.64+0x8] ;  /* 0x00000806160d7981 */ /* 0x006ea8000c1e1900 */
[----:B------:R-:W3:Y:S01]  /*05b0*/  LDG.E R12, desc[UR6][R22.64+0x4] ;  /* 0x00000406160c7981 */ /* 0x000ee2000c1e1900 */
[----:B------:R-:W-:Y:S01]  /*05c0*/  BSSY.RECONVERGENT B0, `(.L_x_6) ;  /* 0x0000012000007945 */ /* 0x000fe20003800200 */
[----:B--2---:R-:W-:Y:S01]  /*05d0*/  FADD R13, -R4, R13 ;  /* 0x0000000d040d7221 */ /* 0x004fe20000000100 */
[----:B---3--:R-:W-:-:S03]  /*05e0*/  FADD R12, -R5, R12 ;  /* 0x0000000c050c7221 */ /* 0x008fc60000000100 */
[----:B------:R-:W-:-:S04]  /*05f0*/  FMUL R13, R13, R13 ;  /* 0x0000000d0d0d7220 */ /* 0x000fc80000400000 */
[----:B------:R-:W-:-:S04]  /*0600*/  FFMA R16, R12, R12, R13 ;  /* 0x0000000c0c107223 */ /* 0x000fc8000000000d */
[----:B------:R-:W-:Y:S01]  /*0610*/  VIADD R12, R16, 0xf3000000 ;  /* 0xf3000000100c7836 */ /* 0x000fe20000000000 */
[----:B------:R0:W1:Y:S04]  /*0620*/  MUFU.RSQ R15, R16 ;  /* 0x00000010000f7308 */ /* 0x0000680000001400 */
[----:B------:R-:W-:-:S13]  /*0630*/  ISETP.GT.U32.AND P0, PT, R12, 0x727fffff, PT ;  /* 0x727fffff0c00780c */ /* 0x000fda0003f04070 */
[----:B01----:R-:W-:Y:S05]  /*0640*/  @!P0 BRA `(.L_x_7) ;  /* 0x0000000000148947 */ /* 0x003fea0003800000 */
[----:B------:R-:W-:Y:S02]  /*0650*/  MOV R12, R16 ;  /* 0x00000010000c7202 */ /* 0x000fe40000000f00 */
[----:B------:R-:W-:-:S07]  /*0660*/  MOV R18, 0x680 ;  /* 0x0000068000127802 */ /* 0x000fce0000000f00 */
[----:B------:R-:W-:Y:S05]  /*0670*/  CALL.REL.NOINC `($__internal_0_$__cuda_sm20_sqrt_rn_f32_slowpath) ;  /* 0x0000000800d87944 */ /* 0x000fea0003c00000 */
[----:B------:R-:W-:Y:S01]  /*0680*/  MOV R13, R14 ;  /* 0x0000000e000d7202 */ /* 0x000fe20000000f00 */
[----:B------:R-:W-:Y:S06]  /*0690*/  BRA `(.L_x_8) ;  /* 0x0000000000107947 */ /* 0x000fec0003800000 */
.L_x_7:
[----:B------:R-:W-:Y:S01]  /*06a0*/  FMUL.FTZ R13, R16, R15 ;  /* 0x0000000f100d7220 */ /* 0x000fe20000410000 */
[----:B------:R-:W-:-:S03]  /*06b0*/  FMUL.FTZ R14, R15, 0.5 ;  /* 0x3f0000000f0e7820 */ /* 0x000fc60000410000 */
[----:B------:R-:W-:-:S04]  /*06c0*/  FFMA R12, -R13, R13, R16 ;  /* 0x0000000d0d0c7223 */ /* 0x000fc80000000110 */
[----:B------:R-:W-:-:S07]  /*06d0*/  FFMA R13, R12, R14, R13 ;  /* 0x0000000e0c0d7223 */ /* 0x000fce000000000d */
.L_x_8:
[----:B------:R-:W-:Y:S05]  /*06e0*/  BSYNC.RECONVERGENT B0 ;  /* 0x0000000000007941 */ /* 0x000fea0003800200 */
.L_x_6:
[----:B------:R-:W0:Y:S01]  /*06f0*/  LDC R16, c[0x0][0x3b0] ;  /* 0x0000ec00ff107b82 */ /* 0x000e220000000800 */
[----:B------:R-:W-:Y:S01]  /*0700*/  FADD R13, R13, R8 ;  /* 0x000000080d0d7221 */ /* 0x000fe20000000000 */
[----:B------:R-:W-:Y:S01]  /*0710*/  BSSY.RECONVERGENT B0, `(.L_x_9) ;  /* 0x000000c000007945 */ /* 0x000fe20003800200 */
[----:B0-----:R-:W0:Y:S08]  /*0720*/  MUFU.RCP R12, R16 ;  /* 0x00000010000c7308 */ /* 0x001e300000001000 */
[----:B------:R-:W1:Y:S01]  /*0730*/  FCHK P0, R13, R16 ;  /* 0x000000100d007302 */ /* 0x000e620000000000 */
[----:B0-----:R-:W-:-:S04]  /*0740*/  FFMA R15, R12, -R16, 1 ;  /* 0x3f8000000c0f7423 */ /* 0x001fc80000000810 */
[----:B------:R-:W-:-:S04]  /*0750*/  FFMA R12, R12, R15, R12 ;  /* 0x0000000f0c0c7223 */ /* 0x000fc8000000000c */
[----:B------:R-:W-:-:S04]  /*0760*/  FFMA R14, R13, R12, RZ ;  /* 0x0000000c0d0e7223 */ /* 0x000fc800000000ff */
[----:B------:R-:W-:-:S04]  /*0770*/  FFMA R15, R14, -R16, R13 ;  /* 0x800000100e0f7223 */ /* 0x000fc8000000000d */
[----:B------:R-:W-:Y:S01]  /*0780*/  FFMA R12, R12, R15, R14 ;  /* 0x0000000f0c0c7223 */ /* 0x000fe2000000000e */
[----:B-1----:R-:W-:Y:S06]  /*0790*/  @!P0 BRA `(.L_x_10) ;  /* 0x00000000000c8947 */ /* 0x002fec0003800000 */
[----:B------:R-:W-:-:S07]  /*07a0*/  MOV R16, 0x7c0 ;  /* 0x000007c000107802 */ /* 0x000fce0000000f00 */
[----:B------:R-:W-:Y:S05]  /*07b0*/  CALL.REL.NOINC `($__internal_1_$__cuda_sm3x_div_rn_noftz_f32_slowpath) ;  /* 0x0000000800e47944 */ /* 0x000fea0003c00000 */
[----:B------:R-:W-:-:S07]  /*07c0*/  IMAD.MOV.U32 R12, RZ, RZ, R14 ;  /* 0x000000ffff0c7224 */ /* 0x000fce00078e000e */
.L_x_10:
[----:B------:R-:W-:Y:S05]  /*07d0*/  BSYNC.RECONVERGENT B0 ;  /* 0x0000000000007941 */ /* 0x000fea0003800200 */
.L_x_9:
[----:B------:R-:W-:Y:S01]  /*07e0*/  FADD R12, R12, -UR11 ;  /* 0x8000000b0c0c7e21 */ /* 0x000fe20008000000 */
[----:B------:R-:W-:Y:S01]  /*07f0*/  UIMAD UR5, UR9, UR10, URZ ;  /* 0x0000000a090572a4 */ /* 0x000fe2000f8e02ff */
[----:B------:R-:W2:Y:S02]  /*0800*/  LDG.E R27, desc[UR6][R22.64+0x14] ;  /* 0x00001406161b7981 */ /* 0x000ea4000c1e1900 */
[----:B------:R-:W-:Y:S02]  /*0810*/  FMUL R12, R12, UR8 ;  /* 0x000000080c0c7c20 */ /* 0x000fe40008400000 */
[----:B------:R-:W3:Y:S03]  /*0820*/  LDG.E R28, desc[UR6][R22.64+0x10] ;  /* 0x00001006161c7981 */ /* 0x000ee6000c1e1900 */
[----:B------:R-:W-:-:S04]  /*0830*/  FMNMX R12, RZ, R12, !PT ;  /* 0x0000000cff0c7209 */ /* 0x000fc80007800000 */
[----:B------:R-:W-:Y:S02]  /*0840*/  FMNMX R14, R7, R12, PT ;  /* 0x0000000c070e7209 */ /* 0x000fe40003800000 */
[----:B------:R-:W0:Y:S02]  /*0850*/  LDC.64 R12, c[0x0][0x388] ;  /* 0x0000e200ff0c7b82 */ /* 0x000e240000000a00 */
[----:B------:R-:W1:Y:S02]  /*0860*/  F2I.FLOOR.NTZ R15, R14 ;  /* 0x0000000e000f7305 */ /* 0x000e640000207100 */
[----:B-1----:R-:W-:-:S05]  /*0870*/  IMAD R16, R6, UR5, R15 ;  /* 0x0000000506107c24 */ /* 0x002fca000f8e020f */
[----:B------:R-:W-:-:S05]  /*0880*/  IADD3 R25, PT, PT, R16, UR4, RZ ;  /* 0x0000000410197c10 */ /* 0x000fca000fffe0ff */
[----:B0-----:R-:W-:-:S05]  /*0890*/  IMAD.WIDE R24, R25, 0x4, R12 ;  /* 0x0000000419187825 */ /* 0x001fca00078e020c */
[----:B------:R-:W4:Y:S04]  /*08a0*/  LDG.E R14, desc[UR6][R24.64] ;  /* 0x00000006180e7981 */ /* 0x000f28000c1e1900 */
[----:B------:R-:W5:Y:S01]  /*08b0*/  LDG.E R18, desc[UR6][R24.64+0x4] ;  /* 0x0000040618127981 */ /* 0x000f62000c1e1900 */
[----:B------:R-:W-:-:S05]  /*08c0*/  I2FP.F32.S32 R15, R15 ;  /* 0x0000000f000f7245 */ /* 0x000fca0000201400 */
[----:B------:R-:W-:-:S04]  /*08d0*/  FADD.SAT R29, -R15, +QNAN ;  /* 0x7fc000000f1d7421 */ /* 0x000fc80000002100 */
[----:B------:R-:W0:Y:S08]  /*08e0*/  F2F.F64.F32 R16, R29 ;  /* 0x0000001d00107310 */ /* 0x000e300000201800 */
[----:B------:R-:W-:Y:S01]  /*08f0*/  F2F.F64.F32 R12, R26 ;  /* 0x0000001a000c7310 */ /* 0x000fe20000201800 */
[----:B0-----:R-:W-:Y:S01]  /*0900*/  DADD R16, -R16, 1 ;  /* 0x3ff0000010107429 */ /* 0x001fe20000000100 */
[----:B------:R-:W-:Y:S01]  /*0910*/  BSSY.RECONVERGENT B0, `(.L_x_11) ;  /* 0x0000018000007945 */ /* 0x000fe20003800200 */
[----:B--2---:R-:W-:Y:S01]  /*0920*/  FADD R27, -R4, R27 ;  /* 0x0000001b041b7221 */ /* 0x004fe20000000100 */
[----:B---3--:R-:W-:-:S03]  /*0930*/  FADD R28, -R5, R28 ;  /* 0x0000001c051c7221 */ /* 0x008fc60000000100 */
[----:B------:R-:W-:-:S04]  /*0940*/  FMUL R27, R27, R27 ;  /* 0x0000001b1b1b7220 */ /* 0x000fc80000400000 */
[----:B------:R-:W-:Y:S01]  /*0950*/  FFMA R28, R28, R28, R27 ;  /* 0x0000001c1c1c7223 */ /* 0x000fe2000000001b */
[----:B----4-:R-:W0:Y:S01]  /*0960*/  F2F.F64.F32 R14, R14 ;  /* 0x0000000e000e7310 */ /* 0x010e220000201800 */
[----:B-----5:R-:W-:-:S07]  /*0970*/  FMUL R18, R29, R18 ;  /* 0x000000121d127220 */ /* 0x020fce0000400000 */
[----:B------:R-:W1:Y:S01]  /*0980*/  F2F.F64.F32 R18, R18 ;  /* 0x0000001200127310 */ /* 0x000e620000201800 */
[----:B0-----:R-:W-:Y:S01]  /*0990*/  DFMA R12, R16, R14, R12 ;  /* 0x0000000e100c722b */ /* 0x001fe2000000000c */
[----:B------:R-:W-:-:S06]  /*09a0*/  IADD3 R14, PT, PT, R28, -0xd000000, RZ ;  /* 0xf30000001c0e7810 */ /* 0x000fcc0007ffe0ff */
[----:B------:R0:W2:Y:S01]  /*09b0*/  MUFU.RSQ R15, R28 ;  /* 0x0000001c000f7308 */ /* 0x0000a20000001400 */
[----:B------:R-:W-:Y:S01]  /*09c0*/  ISETP.GT.U32.AND P0, PT, R14, 0x727fffff, PT ;  /* 0x727fffff0e00780c */ /* 0x000fe20003f04070 */
[----:B-1----:R-:W-:-:S06]  /*09d0*/  DADD R12, R12, R18 ;  /* 0x000000000c0c7229 */ /* 0x002fcc0000000012 */
[----:B------:R0:W1:Y:S06]  /*09e0*/  F2F.F32.F64 R22, R12 ;  /* 0x0000000c00167310 */ /* 0x00006c0000301000 */
[----:B------:R-:W-:Y:S05]  /*09f0*/  @!P0 BRA `(.L_x_12) ;  /* 0x0000000000148947 */ /* 0x000fea0003800000 */
[----:B0-----:R-:W-:Y:S01]  /*0a00*/  IMAD.MOV.U32 R12, RZ, RZ, R28 ;  /* 0x000000ffff0c7224 */ /* 0x001fe200078e001c */
[----:B------:R-:W-:-:S07]  /*0a10*/  MOV R18, 0xa30 ;  /* 0x00000a3000127802 */ /* 0x000fce0000000f00 */
[----:B-12---:R-:W-:Y:S05]  /*0a20*/  CALL.REL.NOINC `($__internal_0_$__cuda_sm20_sqrt_rn_f32_slowpath) ;  /* 0x0000000400ec7944 */ /* 0x006fea0003c00000 */
[----:B------:R-:W-:Y:S01]  /*0a30*/  MOV R13, R14 ;  /* 0x0000000e000d7202 */ /* 0x000fe20000000f00 */
[----:B------:R-:W-:Y:S06]  /*0a40*/  BRA `(.L_x_13) ;  /* 0x0000000000107947 */ /* 0x000fec0003800000 */
.L_x_12:
[----:B0-2---:R-:W-:Y:S01]  /*0a50*/  FMUL.FTZ R13, R28, R15 ;  /* 0x0000000f1c0d7220 */ /* 0x005fe20000410000 */
[----:B------:R-:W-:-:S03]  /*0a60*/  FMUL.FTZ R14, R15, 0.5 ;  /* 0x3f0000000f0e7820 */ /* 0x000fc60000410000 */
[----:B------:R-:W-:-:S04]  /*0a70*/  FFMA R12, -R13, R13, R28 ;  /* 0x0000000d0d0c7223 */ /* 0x000fc8000000011c */
[----:B------:R-:W-:-:S07]  /*0a80*/  FFMA R13, R12, R14, R13 ;  /* 0x0000000e0c0d7223 */ /* 0x000fce000000000d */
.L_x_13:
[----:B------:R-:W-:Y:S05]  /*0a90*/  BSYNC.RECONVERGENT B0 ;  /* 0x0000000000007941 */ /* 0x000fea0003800200 */
.L_x_11:
[----:B------:R-:W0:Y:S01]  /*0aa0*/  LDC R15, c[0x0][0x3b0] ;  /* 0x0000ec00ff0f7b82 */ /* 0x000e220000000800 */
[----:B------:R-:W-:Y:S01]  /*0ab0*/  FADD R16, R13, R8 ;  /* 0x000000080d107221 */ /* 0x000fe20000000000 */
[----:B------:R-:W-:Y:S01]  /*0ac0*/  BSSY.RECONVERGENT B0, `(.L_x_14) ;  /* 0x000000d000007945 */ /* 0x000fe20003800200 */
[----:B0-----:R-:W0:Y:S08]  /*0ad0*/  MUFU.RCP R12, R15 ;  /* 0x0000000f000c7308 */ /* 0x001e300000001000 */
[----:B------:R-:W2:Y:S01]  /*0ae0*/  FCHK P0, R16, R15 ;  /* 0x0000000f10007302 */ /* 0x000ea20000000000 */
[----:B0-----:R-:W-:-:S04]  /*0af0*/  FFMA R17, R12, -R15, 1 ;  /* 0x3f8000000c117423 */ /* 0x001fc8000000080f */
[----:B------:R-:W-:-:S04]  /*0b00*/  FFMA R12, R12, R17, R12 ;  /* 0x000000110c0c7223 */ /* 0x000fc8000000000c */
[----:B------:R-:W-:-:S04]  /*0b10*/  FFMA R13, R12, R16, RZ ;  /* 0x000000100c0d7223 */ /* 0x000fc800000000ff */
[----:B------:R-:W-:-:S04]  /*0b20*/  FFMA R14, R13, -R15, R16 ;  /* 0x8000000f0d0e7223 */ /* 0x000fc80000000010 */
[----:B------:R-:W-:Y:S01]  /*0b30*/  FFMA R12, R12, R14, R13 ;  /* 0x0000000e0c0c7223 */ /* 0x000fe2000000000d */
[----:B--2---:R-:W-:Y:S06]  /*0b40*/  @!P0 BRA `(.L_x_15) ;  /* 0x0000000000108947 */ /* 0x004fec0003800000 */
[----:B------:R-:W-:Y:S02]  /*0b50*/  MOV R13, R16 ;  /* 0x00000010000d7202 */ /* 0x000fe40000000f00 */
[----:B------:R-:W-:-:S07]  /*0b60*/  MOV R16, 0xb80 ;  /* 0x00000b8000107802 */ /* 0x000fce0000000f00 */
[----:B-1----:R-:W-:Y:S05]  /*0b70*/  CALL.REL.NOINC `($__internal_1_$__cuda_sm3x_div_rn_noftz_f32_slowpath) ;  /* 0x0000000400f47944 */ /* 0x002fea0003c00000 */
[----:B------:R-:W-:-:S07]  /*0b80*/  IMAD.MOV.U32 R12, RZ, RZ, R14 ;  /* 0x000000ffff0c7224 */ /* 0x000fce00078e000e */
.L_x_15:
[----:B------:R-:W-:Y:S05]  /*0b90*/  BSYNC.RECONVERGENT B0 ;  /* 0x0000000000007941 */ /* 0x000fea0003800200 */
.L_x_14:
[----:B------:R-:W-:-:S04]  /*0ba0*/  FADD R12, R12, -UR11 ;  /* 0x8000000b0c0c7e21 */ /* 0x000fc80008000000 */
[----:B------:R-:W-:-:S05]  /*0bb0*/  FMUL R12, R12, UR8 ;  /* 0x000000080c0c7c20 */ /* 0x000fca0008400000 */
[----:B------:R-:W-:Y:S02]  /*0bc0*/  FMNMX R14, RZ, R12, !PT ;  /* 0x0000000cff0e7209 */ /* 0x000fe40007800000 */
[----:B------:R-:W0:Y:S02]  /*0bd0*/  LDC.64 R12, c[0x0][0x388] ;  /* 0x0000e200ff0c7b82 */ /* 0x000e240000000a00 */
[----:B------:R-:W-:-:S04]  /*0be0*/  FMNMX R18, R7, R14, PT ;  /* 0x0000000e07127209 */ /* 0x000fc80003800000 */
[----:B------:R-:W2:Y:S02]  /*0bf0*/  F2I.FLOOR.NTZ R15, R18 ;  /* 0x00000012000f7305 */ /* 0x000ea40000207100 */
[----:B--2---:R-:W-:-:S05]  /*0c00*/  IADD3 R25, PT, PT, R20, UR4, R15 ;  /* 0x0000000414197c10 */ /* 0x004fca000fffe00f */
[----:B0-----:R-:W-:-:S05]  /*0c10*/  IMAD.WIDE R24, R25, 0x4, R12 ;  /* 0x0000000419187825 */ /* 0x001fca00078e020c */
[----:B------:R-:W2:Y:S04]  /*0c20*/  LDG.E R14, desc[UR6][R24.64] ;  /* 0x00000006180e7981 */ /* 0x000ea8000c1e1900 */
[----:B------:R-:W3:Y:S01]  /*0c30*/  LDG.E R26, desc[UR6][R24.64+0x4] ;  /* 0x00000406181a7981 */ /* 0x000ee2000c1e1900 */
[----:B------:R-:W-:Y:S01]  /*0c40*/  I2FP.F32.S32 R15, R15 ;  /* 0x0000000f000f7245 */ /* 0x000fe20000201400 */
[----:B-1----:R-:W-:Y:S01]  /*0c50*/  F2F.F64.F32 R12, R22 ;  /* 0x00000016000c7310 */ /* 0x002fe20000201800 */
[----:B------:R-:W-:Y:S01]  /*0c60*/  IADD3 R21, PT, PT, R21, 0x2, RZ ;  /* 0x0000000215157810 */ /* 0x000fe20007ffe0ff */
[----:B------:R-:W-:Y:S01]  /*0c70*/  ULEA UR4, UR10, UR4, 0x1 ;  /* 0x000000040a047291 */ /* 0x000fe2000f8e08ff */
[----:B------:R-:W-:Y:S01]  /*0c80*/  IADD3 R3, PT, PT, R3, 0x6, RZ ;  /* 0x0000000603037810 */ /* 0x000fe20007ffe0ff */
[----:B------:R-:W-:Y:S01]  /*0c90*/  FADD.SAT R23, -R15, +QNAN ;  /* 0x7fc000000f177421 */ /* 0x000fe20000002100 */
[----:B------:R-:W-:-:S03]  /*0ca0*/  ISETP.NE.AND P0, PT, R21, RZ, PT ;  /* 0x000000ff1500720c */ /* 0x000fc60003f05270 */
[----:B------:R-:W0:Y:S02]  /*0cb0*/  F2F.F64.F32 R16, R23 ;  /* 0x0000001700107310 */ /* 0x000e240000201800 */
[----:B0-----:R-:W-:-:S06]  /*0cc0*/  DADD R16, -R16, 1 ;  /* 0x3ff0000010107429 */ /* 0x001fcc0000000100 */
[----:B--2---:R-:W0:Y:S01]  /*0cd0*/  F2F.F64.F32 R14, R14 ;  /* 0x0000000e000e7310 */ /* 0x004e220000201800 */
[----:B---3--:R-:W-:-:S07]  /*0ce0*/  FMUL R19, R23, R26 ;  /* 0x0000001a17137220 */ /* 0x008fce0000400000 */
[----:B------:R-:W1:Y:S01]  /*0cf0*/  F2F.F64.F32 R18, R19 ;  /* 0x0000001300127310 */ /* 0x000e620000201800 */
[----:B0-----:R-:W-:-:S08]  /*0d00*/  DFMA R12, R16, R14, R12 ;  /* 0x0000000e100c722b */ /* 0x001fd0000000000c */
[----:B-1----:R-:W-:-:S06]  /*0d10*/  DADD R12, R12, R18 ;  /* 0x000000000c0c7229 */ /* 0x002fcc0000000012 */
[----:B------:R1:W2:Y:S01]  /*0d20*/  F2F.F32.F64 R26, R12 ;  /* 0x0000000c001a7310 */ /* 0x0002a20000301000 */
[----:B------:R-:W-:Y:S05]  /*0d30*/  @P0 BRA `(.L_x_16) ;  /* 0xfffffff800140947 */ /* 0x000fea000383ffff */
.L_x_5:
[----:B------:R-:W3:Y:S02]  /*0d40*/  LDCU UR5, c[0x0][0x398] ;  /* 0x00007300ff0577ac */ /* 0x000ee40008000800 */
[----:B---3--:R-:W-:-:S04]  /*0d50*/  ULOP3.LUT UR4, UR5, 0x1, URZ, 0xc0, !UPT ;  /* 0x0000000105047892 */ /* 0x008fc8000f8ec0ff */
[----:B------:R-:W-:-:S09]  /*0d60*/  UISETP.NE.U32.AND UP0, UPT, UR4, 0x1, UPT ;  /* 0x000000010400788c */ /* 0x000fd2000bf05070 */
[----:B------:R-:W-:Y:S05]  /*0d70*/  BRA.U UP0, `(.L_x_17) ;  /* 0x0000000100fc7547 */ /* 0x000fea000b800000 */
[----:B------:R-:W3:Y:S01]  /*0d80*/  LDC.64 R10, c[0x0][0x390] ;  /* 0x0000e400ff0a7b82 */ /* 0x000ee20000000a00 */
[----:B------:R-:W-:-:S04]  /*0d90*/  IMAD R3, R9, 0x3, RZ ;  /* 0x0000000309037824 */ /* 0x000fc800078e02ff */
[----:B---3--:R-:W-:-:S05]  /*0da0*/  IMAD.WIDE.U32 R10, R3, 0x4, R10 ;  /* 0x00000004030a7825 */ /* 0x008fca00078e000a */
[----:B------:R-:W3:Y:S04]  /*0db0*/  LDG.E R3, desc[UR6][R10.64+0x8] ;  /* 0x000008060a037981 */ /* 0x000ee8000c1e1900 */
[----:B-1----:R-:W4:Y:S01]  /*0dc0*/  LDG.E R12, desc[UR6][R10.64+0x4] ;  /* 0x000004060a0c7981 */ /* 0x002f22000c1e1900 */
[----:B------:R-:W-:Y:S01]  /*0dd0*/  BSSY.RECONVERGENT B0, `(.L_x_18) ;  /* 0x0000011000007945 */ /* 0x000fe20003800200 */
[----:B---3--:R-:W-:Y:S01]  /*0de0*/  FADD R3, -R4, R3 ;  /* 0x0000000304037221 */ /* 0x008fe20000000100 */
[----:B----4-:R-:W-:-:S03]  /*0df0*/  FADD R12, -R5, R12 ;  /* 0x0000000c050c7221 */ /* 0x010fc60000000100 */
[----:B------:R-:W-:-:S04]  /*0e00*/  FMUL R3, R3, R3 ;  /* 0x0000000303037220 */ /* 0x000fc80000400000 */
[----:B------:R-:W-:-:S04]  /*0e10*/  FFMA R12, R12, R12, R3 ;  /* 0x0000000c0c0c7223 */ /* 0x000fc80000000003 */
[----:B------:R-:W-:Y:S01]  /*0e20*/  VIADD R3, R12, 0xf3000000 ;  /* 0xf30000000c037836 */ /* 0x000fe20000000000 */
[----:B------:R1:W3:Y:S04]  /*0e30*/  MUFU.RSQ R13, R12 ;  /* 0x0000000c000d7308 */ /* 0x0002e80000001400 */
[----:B------:R-:W-:-:S13]  /*0e40*/  ISETP.GT.U32.AND P0, PT, R3, 0x727fffff, PT ;  /* 0x727fffff0300780c */ /* 0x000fda0003f04070 */
[----:B-1-3--:R-:W-:Y:S05]  /*0e50*/  @!P0 BRA `(.L_x_19) ;  /* 0x0000000000108947 */ /* 0x00afea0003800000 */
[----:B------:R-:W-:-:S07]  /*0e60*/  MOV R18, 0xe80 ;  /* 0x00000e8000127802 */ /* 0x000fce0000000f00 */
[----:B0-2---:R-:W-:Y:S05]  /*0e70*/  CALL.REL.NOINC `($__internal_0_$__cuda_sm20_sqrt_rn_f32_slowpath) ;  /* 0x0000000000d87944 */ /* 0x005fea0003c00000 */
[----:B------:R-:W-:Y:S01]  /*0e80*/  MOV R3, R14 ;  /* 0x0000000e00037202 */ /* 0x000fe20000000f00 */
[----:B------:R-:W-:Y:S06]  /*0e90*/  BRA `(.L_x_20) ;  /* 0x0000000000107947 */ /* 0x000fec0003800000 */
.L_x_19:
[----:B------:R-:W-:Y:S01]  /*0ea0*/  FMUL.FTZ R3, R12, R13 ;  /* 0x0000000d0c037220 */ /* 0x000fe20000410000 */
[----:B------:R-:W-:-:S03]  /*0eb0*/  FMUL.FTZ R11, R13, 0.5 ;  /* 0x3f0000000d0b7820 */ /* 0x000fc60000410000 */
[----:B------:R-:W-:-:S04]  /*0ec0*/  FFMA R10, -R3, R3, R12 ;  /* 0x00000003030a7223 */ /* 0x000fc8000000010c */
[----:B------:R-:W-:-:S07]  /*0ed0*/  FFMA R3, R10, R11, R3 ;  /* 0x0000000b0a037223 */ /* 0x000fce0000000003 */
.L_x_20:
[----:B------:R-:W-:Y:S05]  /*0ee0*/  BSYNC.RECONVERGENT B0 ;  /* 0x0000000000007941 */ /* 0x000fea0003800200 */
.L_x_18:
[----:B------:R-:W1:Y:S01]  /*0ef0*/  LDC R10, c[0x0][0x3b0] ;  /* 0x0000ec00ff0a7b82 */ /* 0x000e620000000800 */
[----:B------:R-:W-:Y:S01]  /*0f00*/  FADD R13, R3, R8 ;  /* 0x00000008030d7221 */ /* 0x000fe20000000000 */
[----:B------:R-:W-:Y:S01]  /*0f10*/  BSSY.RECONVERGENT B0, `(.L_x_21) ;  /* 0x000000c000007945 */ /* 0x000fe20003800200 */
[----:B-1----:R-:W1:Y:S08]  /*0f20*/  MUFU.RCP R11, R10 ;  /* 0x0000000a000b7308 */ /* 0x002e700000001000 */
[----:B------:R-:W3:Y:S01]  /*0f30*/  FCHK P0, R13, R10 ;  /* 0x0000000a0d007302 */ /* 0x000ee20000000000 */
[----:B-1----:R-:W-:-:S04]  /*0f40*/  FFMA R12, R11, -R10, 1 ;  /* 0x3f8000000b0c7423 */ /* 0x002fc8000000080a */
[----:B------:R-:W-:-:S04]  /*0f50*/  FFMA R3, R11, R12, R11 ;  /* 0x0000000c0b037223 */ /* 0x000fc8000000000b */
[----:B------:R-:W-:-:S04]  /*0f60*/  FFMA R8, R3, R13, RZ ;  /* 0x0000000d03087223 */ /* 0x000fc800000000ff */
[----:B------:R-:W-:-:S04]  /*0f70*/  FFMA R11, R8, -R10, R13 ;  /* 0x8000000a080b7223 */ /* 0x000fc8000000000d */
[----:B------:R-:W-:Y:S01]  /*0f80*/  FFMA R3, R3, R11, R8 ;  /* 0x0000000b03037223 */ /* 0x000fe20000000008 */
[----:B---3--:R-:W-:Y:S06]  /*0f90*/  @!P0 BRA `(.L_x_22) ;  /* 0x00000000000c8947 */ /* 0x008fec0003800000 */
[----:B------:R-:W-:-:S07]  /*0fa0*/  MOV R16, 0xfc0 ;  /* 0x00000fc000107802 */ /* 0x000fce0000000f00 */
[----:B0-2---:R-:W-:Y:S05]  /*0fb0*/  CALL.REL.NOINC `($__internal_1_$__cuda_sm3x_div_rn_noftz_f32_slowpath) ;  /* 0x0000000000e47944 */ /* 0x005fea0003c00000 */
[----:B------:R-:W-:-:S07]  /*0fc0*/  MOV R3, R14 ;  /* 0x0000000e00037202 */ /* 0x000fce0000000f00 */
.L_x_22:
[----:B------:R-:W-:Y:S05]  /*0fd0*/  BSYNC.RECONVERGENT B0 ;  /* 0x0000000000007941 */ /* 0x000fea0003800200 */
.L_x_21:
[----:B------:R-:W1:Y:S01]  /*0fe0*/  LDCU.64 UR8, c[0x0][0x3c0] ;  /* 0x00007800ff0877ac */ /* 0x000e620008000a00 */
[----:B------:R-:W3:Y:S01]  /*0ff0*/  LDC.64 R10, c[0x0][0x388] ;  /* 0x0000e200ff0a7b82 */ /* 0x000ee20000000a00 */
[----:B------:R-:W4:Y:S01]  /*1000*/  LDCU UR4, c[0x0][0x3bc] ;  /* 0x00007780ff0477ac */ /* 0x000f220008000800 */
[----:B------:R-:W5:Y:S01]  /*1010*/  LDCU UR5, c[0x0][0x398] ;  /* 0x00007300ff0577ac */ /* 0x000f620008000800 */
[----:B-1----:R-:W-:-:S04]  /*1020*/  FADD R3, R3, -UR9 ;  /* 0x8000000903037e21 */ /* 0x002fc80008000000 */
[----:B----4-:R-:W-:Y:S01]  /*1030*/  FMUL R3, R3, UR4 ;  /* 0x0000000403037c20 */ /* 0x010fe20008400000 */
[----:B-----5:R-:W-:-:S04]  /*1040*/  IMAD R9, R6, UR5, R9 ;  /* 0x0000000506097c24 */ /* 0x020fc8000f8e0209 */
[----:B0-----:R-:W-:-:S04]  /*1050*/  FMNMX R0, RZ, R3, !PT ;  /* 0x00000003ff007209 */ /* 0x001fc80007800000 */
[----:B------:R-:W-:-:S06]  /*1060*/  FMNMX R0, R7, R0, PT ;  /* 0x0000000007007209 */ /* 0x000fcc0003800000 */
[----:B------:R-:W0:Y:S02]  /*1070*/  F2I.FLOOR.NTZ R0, R0 ;  /* 0x0000000000007305 */ /* 0x000e240000207100 */
[----:B0-----:R-:W-:-:S04]  /*1080*/  IMAD R9, R9, UR8, R0 ;  /* 0x0000000809097c24 */ /* 0x001fc8000f8e0200 */
[----:B---3--:R-:W-:-:S05]  /*1090*/  IMAD.WIDE R10, R9, 0x4, R10 ;  /* 0x00000004090a7825 */ /* 0x008fca00078e020a */
[----:B------:R-:W3:Y:S04]  /*10a0*/  LDG.E R12, desc[UR6][R10.64] ;  /* 0x000000060a0c7981 */ /* 0x000ee8000c1e1900 */
[----:B------:R-:W4:Y:S01]  /*10b0*/  LDG.E R14, desc[UR6][R10.64+0x4] ;  /* 0x000004060a0e7981 */ /* 0x000f22000c1e1900 */
[----:B------:R-:W-:Y:S01]  /*10c0*/  I2FP.F32.S32 R3, R0 ;  /* 0x0000000000037245 */ /* 0x000fe20000201400 */
[----:B--2---:R-:W-:Y:S04]  /*10d0*/  F2F.F64.F32 R26, R26 ;  /* 0x0000001a001a7310 */ /* 0x004fe80000201800 */
[----:B------:R-:W-:-:S04]  /*10e0*/  FADD.SAT R3, -R3, +QNAN ;  /* 0x7fc0000003037421 */ /* 0x000fc80000002100 */
[----:B------:R-:W0:Y:S02]  /*10f0*/  F2F.F64.F32 R8, R3 ;  /* 0x0000000300087310 */ /* 0x000e240000201800 */
[----:B0-----:R-:W-:-:S06]  /*1100*/  DADD R8, -R8, 1 ;  /* 0x3ff0000008087429 */ /* 0x001fcc0000000100 */
[----:B---3--:R-:W0:Y:S01]  /*1110*/  F2F.F64.F32 R12, R12 ;  /* 0x0000000c000c7310 */ /* 0x008e220000201800 */
[----:B----4-:R-:W-:-:S07]  /*1120*/  FMUL R14, R3, R14 ;  /* 0x0000000e030e7220 */ /* 0x010fce0000400000 */
[----:B------:R-:W1:Y:S01]  /*1130*/  F2F.F64.F32 R14, R14 ;  /* 0x0000000e000e7310 */ /* 0x000e620000201800 */
[----:B0-----:R-:W-:-:S08]  /*1140*/  DFMA R8, R8, R12, R26 ;  /* 0x0000000c0808722b */ /* 0x001fd0000000001a */
[----:B-1----:R-:W-:-:S06]  /*1150*/  DADD R8, R8, R14 ;  /* 0x0000000008087229 */ /* 0x002fcc000000000e */
[----:B------:R3:W4:Y:S05]  /*1160*/  F2F.F32.F64 R26, R8 ;  /* 0x00000008001a7310 */ /* 0x00072a0000301000 */
.L_x_17:
[----:B------:R-:W-:-:S05]  /*1170*/  VIADD R6, R6, 0x1 ;  /* 0x0000000106067836 */ /* 0x000fca0000000000 */
[----:B------:R-:W-:-:S13]  /*1180*/  ISETP.NE.AND P0, PT, R6, UR5, PT ;  /* 0x0000000506007c0c */ /* 0x000fda000bf05270 */
[----:B------:R-:W-:Y:S05]  /*1190*/  @P0 BRA `(.L_x_23) ;  /* 0xfffffff000540947 */ /* 0x000fea000383ffff */
.L_x_0:
[----:B------:R-:W5:Y:S02]  /*11a0*/  LDC.64 R4, c[0x0][0x380] ;  /* 0x0000e000ff047b82 */ /* 0x000f640000000a00 */
[----:B-----5:R-:W-:-:S05]  /*11b0*/  IMAD.WIDE R2, R2, 0x4, R4 ;  /* 0x0000000402027825 */ /* 0x020fca00078e0204 */
[----:B--2-4-:R-:W-:Y:S01]  /*11c0*/  STG.E desc[UR6][R2.64], R26 ;  /* 0x0000001a02007986 */ /* 0x014fe2000c101906 */
[----:B------:R-:W-:Y:S05]  /*11d0*/  EXIT ;  /* 0x000000000000794d */ /* 0x000fea0003800000 */
        .weak           $__internal_0_$__cuda_sm20_sqrt_rn_f32_slowpath
        .type           $__internal_0_$__cuda_sm20_sqrt_rn_f32_slowpath,@function
        .size           $__internal_0_$__cuda_sm20_sqrt_rn_f32_slowpath,($__internal_1_$__cuda_sm3x_div_rn_noftz_f32_slowpath - $__internal_0_$__cuda_sm20_sqrt_rn_f32_slowpath)
$__internal_0_$__cuda_sm20_sqrt_rn_f32_slowpath:
[----:B------:R-:W-:-:S13]  /*11e0*/  LOP3.LUT P0, RZ, R12, 0x7fffffff, RZ, 0xc0, !PT ;  /* 0x7fffffff0cff7812 */ /* 0x000fda000780c0ff */
[----:B------:R-:W-:Y:S01]  /*11f0*/  @!P0 MOV R13, R12 ;  /* 0x0000000c000d8202 */ /* 0x000fe20000000f00 */
[----:B------:R-:W-:Y:S06]  /*1200*/  @!P0 BRA `(.L_x_24) ;  /* 0x0000000000408947 */ /* 0x000fec0003800000 */
[----:B------:R-:W-:-:S13]  /*1210*/  FSETP.GEU.FTZ.AND P0, PT, R12, RZ, PT ;  /* 0x000000ff0c00720b */ /* 0x000fda0003f1e000 */
[----:B------:R-:W-:Y:S01]  /*1220*/  @!P0 MOV R13, 0x7fffffff ;  /* 0x7fffffff000d8802 */ /* 0x000fe20000000f00 */
[----:B------:R-:W-:Y:S06]  /*1230*/  @!P0 BRA `(.L_x_24) ;  /* 0x0000000000348947 */ /* 0x000fec0003800000 */
[----:B------:R-:W-:-:S13]  /*1240*/  FSETP.GTU.FTZ.AND P0, PT, |R12|, +INF , PT ;  /* 0x7f8000000c00780b */ /* 0x000fda0003f1c200 */
[----:B------:R-:W-:Y:S01]  /*1250*/  @P0 FADD.FTZ R13, R12, 1 ;  /* 0x3f8000000c0d0421 */ /* 0x000fe20000010000 */
[----:B------:R-:W-:Y:S06]  /*1260*/  @P0 BRA `(.L_x_24) ;  /* 0x0000000000280947 */ /* 0x000fec0003800000 */
[----:B------:R-:W-:-:S13]  /*1270*/  FSETP.NEU.FTZ.AND P0, PT, |R12|, +INF , PT ;  /* 0x7f8000000c00780b */ /* 0x000fda0003f1d200 */
[----:B------:R-:W-:-:S04]  /*1280*/  @P0 FFMA R14, R12, 1.84467440737095516160e+19, RZ ;  /* 0x5f8000000c0e0823 */ /* 0x000fc800000000ff */
[----:B------:R-:W0:Y:S02]  /*1290*/  @P0 MUFU.RSQ R13, R14 ;  /* 0x0000000e000d0308 */ /* 0x000e240000001400 */
[----:B0-----:R-:W-:Y:S01]  /*12a0*/  @P0 FMUL.FTZ R15, R14, R13 ;  /* 0x0000000d0e0f0220 */ /* 0x001fe20000410000 */
[----:B------:R-:W-:Y:S01]  /*12b0*/  @P0 FMUL.FTZ R17, R13, 0.5 ;  /* 0x3f0000000d110820 */ /* 0x000fe20000410000 */
[----:B------:R-:W-:Y:S02]  /*12c0*/  @!P0 IMAD.MOV.U32 R13, RZ, RZ, R12 ;  /* 0x000000ffff0d8224 */ /* 0x000fe400078e000c */
[----:B------:R-:W-:-:S04]  /*12d0*/  @P0 FADD.FTZ R16, -R15, -RZ ;  /* 0x800000ff0f100221 */ /* 0x000fc80000010100 */
[----:B------:R-:W-:-:S04]  /*12e0*/  @P0 FFMA R16, R15, R16, R14 ;  /* 0x000000100f100223 */ /* 0x000fc8000000000e */
[----:B------:R-:W-:-:S04]  /*12f0*/  @P0 FFMA R16, R16, R17, R15 ;  /* 0x0000001110100223 */ /* 0x000fc8000000000f */
[----:B------:R-:W-:-:S07]  /*1300*/  @P0 FMUL.FTZ R13, R16, 2.3283064365386962891e-10 ;  /* 0x2f800000100d0820 */ /* 0x000fce0000410000 */
.L_x_24:
[----:B------:R-:W-:Y:S01]  /*1310*/  MOV R14, R13 ;  /* 0x0000000d000e7202 */ /* 0x000fe20000000f00 */
[----:B------:R-:W-:Y:S01]  /*1320*/  IMAD.MOV.U32 R13, RZ, RZ, 0x0 ;  /* 0x00000000ff0d7424 */ /* 0x000fe200078e00ff */
[----:B------:R-:W-:-:S04]  /*1330*/  MOV R12, R18 ;  /* 0x00000012000c7202 */ /* 0x000fc80000000f00 */
[----:B------:R-:W-:Y:S05]  /*1340*/  RET.REL.NODEC R12 `(_Z3TFMPfS_S_iS_S_fiifif) ;  /* 0xffffffec0c2c7950 */ /* 0x000fea0003c3ffff */
        .weak           $__internal_1_$__cuda_sm3x_div_rn_noftz_f32_slowpath
        .type           $__internal_1_$__cuda_sm3x_div_rn_noftz_f32_slowpath,@function
        .size           $__internal_1_$__cuda_sm3x_div_rn_noftz_f32_slowpath,(.L_x_228 - $__internal_1_$__cuda_sm3x_div_rn_noftz_f32_slowpath)
$__internal_1_$__cuda_sm3x_div_rn_noftz_f32_slowpath:
[----:B------:R-:W-:Y:S01]  /*1350*/  SHF.R.U32.HI R15, RZ, 0x17, R0 ;  /* 0x00000017ff0f7819 */ /* 0x000fe20000011600 */
[----:B------:R-:W-:Y:S01]  /*1360*/  BSSY.RECONVERGENT B1, `(.L_x_25) ;  /* 0x0000063000017945 */ /* 0x000fe20003800200 */
[----:B------:R-:W-:Y:S02]  /*1370*/  SHF.R.U32.HI R24, RZ, 0x17, R13 ;  /* 0x00000017ff187819 */ /* 0x000fe4000001160d */
[----:B------:R-:W-:Y:S02]  /*1380*/  LOP3.LUT R15, R15, 0xff, RZ, 0xc0, !PT ;  /* 0x000000ff0f0f7812 */ /* 0x000fe400078ec0ff */
[----:B------:R-:W-:Y:S02]  /*1390*/  LOP3.LUT R24, R24, 0xff, RZ, 0xc0, !PT ;  /* 0x000000ff18187812 */ /* 0x000fe400078ec0ff */
[----:B------:R-:W-:Y:S02]  /*13a0*/  IADD3 R17, PT, PT, R15, -0x1, RZ ;  /* 0xffffffff0f117810 */ /* 0x000fe40007ffe0ff */
[----:B------:R-:W-:-:S02]  /*13b0*/  IADD3 R18, PT, PT, R24, -0x1, RZ ;  /* 0xffffffff18127810 */ /* 0x000fc40007ffe0ff */
[----:B------:R-:W-:Y:S02]  /*13c0*/  ISETP.GT.U32.AND P0, PT, R17, 0xfd, PT ;  /* 0x000000fd1100780c */ /* 0x000fe40003f04070 */
[----:B------:R-:W-:Y:S02]  /*13d0*/  MOV R12, R0 ;  /* 0x00000000000c7202 */ /* 0x000fe40000000f00 */
[----:B------:R-:W-:-:S13]  /*13e0*/  ISETP.GT.U32.OR P0, PT, R18, 0xfd, P0 ;  /* 0x000000fd1200780c */ /* 0x000fda0000704470 */
[----:B------:R-:W-:Y:S01]  /*13f0*/  @!P0 IMAD.MOV.U32 R14, RZ, RZ, RZ ;  /* 0x000000ffff0e8224 */ /* 0x000fe200078e00ff */
[----:B------:R-:W-:Y:S06]  /*1400*/  @!P0 BRA `(.L_x_26) ;  /* 0x00000000005c8947 */ /* 0x000fec0003800000 */
[----:B------:R-:W-:Y:S02]  /*1410*/  FSETP.GTU.FTZ.AND P0, PT, |R13|, +INF , PT ;  /* 0x7f8000000d00780b */ /* 0x000fe40003f1c200 */
[----:B------:R-:W-:-:S04]  /*1420*/  FSETP.GTU.FTZ.AND P1, PT, |R0|, +INF , PT ;  /* 0x7f8000000000780b */ /* 0x000fc80003f3c200 */
[----:B------:R-:W-:-:S13]  /*1430*/  PLOP3.LUT P0, PT, P0, P1, PT, 0xf8, 0x8f ;  /* 0x00000000008f781c */ /* 0x000fda0000703f70 */
[----:B------:R-:W-:Y:S05]  /*1440*/  @P0 BRA `(.L_x_27) ;  /* 0x00000004004c0947 */ /* 0x000fea0003800000 */
[----:B------:R-:W-:-:S13]  /*1450*/  LOP3.LUT P0, RZ, R12, 0x7fffffff, R13, 0xc8, !PT ;  /* 0x7fffffff0cff7812 */ /* 0x000fda000780c80d */
[----:B------:R-:W-:Y:S05]  /*1460*/  @!P0 BRA `(.L_x_28) ;  /* 0x00000004003c8947 */ /* 0x000fea0003800000 */
[C---:B------:R-:W-:Y:S02]  /*1470*/  FSETP.NEU.FTZ.AND P2, PT, |R13|.reuse, +INF , PT ;  /* 0x7f8000000d00780b */ /* 0x040fe40003f5d200 */
[----:B------:R-:W-:Y:S02]  /*1480*/  FSETP.NEU.FTZ.AND P1, PT, |R0|, +INF , PT ;  /* 0x7f8000000000780b */ /* 0x000fe40003f3d200 */
[----:B------:R-:W-:-:S11]  /*1490*/  FSETP.NEU.FTZ.AND P0, PT, |R13|, +INF , PT ;  /* 0x7f8000000d00780b */ /* 0x000fd60003f1d200 */
[----:B------:R-:W-:Y:S05]  /*14a0*/  @!P1 BRA !P2, `(.L_x_28) ;  /* 0x00000004002c9947 */ /* 0x000fea0005000000 */
[----:B------:R-:W-:-:S04]  /*14b0*/  LOP3.LUT P2, RZ, R13, 0x7fffffff, RZ, 0xc0, !PT ;  /* 0x7fffffff0dff7812 */ /* 0x000fc8000784c0ff */
[----:B------:R-:W-:-:S13]  /*14c0*/  PLOP3.LUT P1, PT, P1, P2, PT, 0x2f, 0xf2 ;  /* 0x0000000000f2781c */ /* 0x000fda0000f24577 */
[----:B------:R-:W-:Y:S05]  /*14d0*/  @P1 BRA `(.L_x_29) ;  /* 0x0000000400181947 */ /* 0x000fea0003800000 */
[----:B------:R-:W-:-:S04]  /*14e0*/  LOP3.LUT P1, RZ, R12, 0x7fffffff, RZ, 0xc0, !PT ;  /* 0x7fffffff0cff7812 */ /* 0x000fc8000782c0ff */
[----:B------:R-:W-:-:S13]  /*14f0*/  PLOP3.LUT P0, PT, P0, P1, PT, 0x2f, 0xf2 ;  /* 0x0000000000f2781c */ /* 0x000fda0000702577 */
[----:B------:R-:W-:Y:S05]  /*1500*/  @P0 BRA `(.L_x_30) ;  /* 0x0000000400000947 */ /* 0x000fea0003800000 */
[----:B------:R-:W-:Y:S02]  /*1510*/  ISETP.GE.AND P0, PT, R18, RZ, PT ;  /* 0x000000ff1200720c */ /* 0x000fe40003f06270 */
[----:B------:R-:W-:-:S11]  /*1520*/  ISETP.GE.AND P1, PT, R17, RZ, PT ;  /* 0x000000ff1100720c */ /* 0x000fd60003f26270 */
[----:B------:R-:W-:Y:S01]  /*1530*/  @P0 MOV R14, RZ ;  /* 0x000000ff000e0202 */ /* 0x000fe20000000f00 */
[----:B------:R-:W-:Y:S01]  /*1540*/  @!P0 FFMA R13, R13, 1.84467440737095516160e+19, RZ ;  /* 0x5f8000000d0d8823 */ /* 0x000fe200000000ff */
[----:B------:R-:W-:Y:S01]  /*1550*/  @!P0 MOV R14, 0xffffffc0 ;  /* 0xffffffc0000e8802 */ /* 0x000fe20000000f00 */
[----:B------:R-:W-:-:S03]  /*1560*/  @!P1 FFMA R12, R0, 1.84467440737095516160e+19, RZ ;  /* 0x5f800000000c9823 */ /* 0x000fc600000000ff */
[----:B------:R-:W-:-:S07]  /*1570*/  @!P1 IADD3 R14, PT, PT, R14, 0x40, RZ ;  /* 0x000000400e0e9810 */ /* 0x000fce0007ffe0ff */
.L_x_26:
[----:B------:R-:W-:Y:S01]  /*1580*/  LEA R17, R15, 0xc0800000, 0x17 ;  /* 0xc08000000f117811 */ /* 0x000fe200078eb8ff */
[----:B------:R-:W-:Y:S01]  /*1590*/  BSSY.RECONVERGENT B2, `(.L_x_31) ;  /* 0x0000036000027945 */ /* 0x000fe20003800200 */
[----:B------:R-:W-:-:S03]  /*15a0*/  IADD3 R24, PT, PT, R24, -0x7f, RZ ;  /* 0xffffff8118187810 */ /* 0x000fc60007ffe0ff */
[----:B------:R-:W-:Y:S02]  /*15b0*/  IMAD.IADD R19, R12, 0x1, -R17 ;  /* 0x000000010c137824 */ /* 0x000fe400078e0a11 */
[C---:B------:R-:W-:Y:S02]  /*15c0*/  IMAD R12, R24.reuse, -0x800000, R13 ;  /* 0xff800000180c7824 */ /* 0x040fe400078e020d */
[----:B------:R0:W1:Y:S01]  /*15d0*/  MUFU.RCP R18, R19 ;  /* 0x0000001300127308 */ /* 0x0000620000001000 */
[----:B------:R-:W-:Y:S01]  /*15e0*/  FADD.FTZ R17, -R19, -RZ ;  /* 0x800000ff13117221 */ /* 0x000fe20000010100 */
[----:B0-----:R-:W-:-:S04]  /*15f0*/  IADD3 R19, PT, PT, R24, 0x7f, -R15 ;  /* 0x0000007f18137810 */ /* 0x001fc80007ffe80f */
[----:B------:R-:W-:Y:S01]  /*1600*/  IADD3 R19, PT, PT, R19, R14, RZ ;  /* 0x0000000e13137210 */ /* 0x000fe20007ffe0ff */
[----:B-1----:R-:W-:-:S04]  /*1610*/  FFMA R25, R18, R17, 1 ;  /* 0x3f80000012197423 */ /* 0x002fc80000000011 */
[----:B------:R-:W-:-:S04]  /*1620*/  FFMA R13, R18, R25, R18 ;  /* 0x00000019120d7223 */ /* 0x000fc80000000012 */
[----:B------:R-:W-:-:S04]  /*1630*/  FFMA R18, R12, R13, RZ ;  /* 0x0000000d0c127223 */ /* 0x000fc800000000ff */
[----:B------:R-:W-:-:S04]  /*1640*/  FFMA R25, R17, R18, R12 ;  /* 0x0000001211197223 */ /* 0x000fc8000000000c */
[----:B------:R-:W-:-:S04]  /*1650*/  FFMA R18, R13, R25, R18 ;  /* 0x000000190d127223 */ /* 0x000fc80000000012 */
[----:B------:R-:W-:-:S04]  /*1660*/  FFMA R17, R17, R18, R12 ;  /* 0x0000001211117223 */ /* 0x000fc8000000000c */
[----:B------:R-:W-:-:S05]  /*1670*/  FFMA R12, R13, R17, R18 ;  /* 0x000000110d0c7223 */ /* 0x000fca0000000012 */
[----:B------:R-:W-:-:S04]  /*1680*/  SHF.R.U32.HI R15, RZ, 0x17, R12 ;  /* 0x00000017ff0f7819 */ /* 0x000fc8000001160c */
[----:B------:R-:W-:-:S04]  /*1690*/  LOP3.LUT R14, R15, 0xff, RZ, 0xc0, !PT ;  /* 0x000000ff0f0e7812 */ /* 0x000fc800078ec0ff */
[----:B------:R-:W-:-:S05]  /*16a0*/  IADD3 R14, PT, PT, R14, R19, RZ ;  /* 0x000000130e0e7210 */ /* 0x000fca0007ffe0ff */
[----:B------:R-:W-:-:S05]  /*16b0*/  VIADD R15, R14, 0xffffffff ;  /* 0xffffffff0e0f7836 */ /* 0x000fca0000000000 */
[----:B------:R-:W-:-:S13]  /*16c0*/  ISETP.GE.U32.AND P0, PT, R15, 0xfe, PT ;  /* 0x000000fe0f00780c */ /* 0x000fda0003f06070 */
[----:B------:R-:W-:Y:S05]  /*16d0*/  @!P0 BRA `(.L_x_32) ;  /* 0x0000000000808947 */ /* 0x000fea0003800000 */
[----:B------:R-:W-:-:S13]  /*16e0*/  ISETP.GT.AND P0, PT, R14, 0xfe, PT ;  /* 0x000000fe0e00780c */ /* 0x000fda0003f04270 */
[----:B------:R-:W-:Y:S05]  /*16f0*/  @P0 BRA `(.L_x_33) ;  /* 0x00000000006c0947 */ /* 0x000fea0003800000 */
[----:B------:R-:W-:-:S13]  /*1700*/  ISETP.GE.AND P0, PT, R14, 0x1, PT ;  /* 0x000000010e00780c */ /* 0x000fda0003f06270 */
[----:B------:R-:W-:Y:S05]  /*1710*/  @P0 BRA `(.L_x_34) ;  /* 0x0000000000740947 */ /* 0x000fea0003800000 */
[----:B------:R-:W-:Y:S02]  /*1720*/  ISETP.GE.AND P0, PT, R14, -0x18, PT ;  /* 0xffffffe80e00780c */ /* 0x000fe40003f06270 */
[----:B------:R-:W-:-:S11]  /*1730*/  LOP3.LUT R12, R12, 0x80000000, RZ, 0xc0, !PT ;  /* 0x800000000c0c7812 */ /* 0x000fd600078ec0ff */
[----:B------:R-:W-:Y:S05]  /*1740*/  @!P0 BRA `(.L_x_34) ;  /* 0x0000000000688947 */ /* 0x000fea0003800000 */
[-CC-:B------:R-:W-:Y:S01]  /*1750*/  FFMA.RZ R15, R13, R17.reuse, R18.reuse ;  /* 0x000000110d0f7223 */ /* 0x180fe2000000c012 */
[C---:B------:R-:W-:Y:S02]  /*1760*/  IADD3 R24, PT, PT, R14.reuse, 0x20, RZ ;  /* 0x000000200e187810 */ /* 0x040fe40007ffe0ff */
[C---:B------:R-:W-:Y:S02]  /*1770*/  ISETP.NE.AND P2, PT, R14.reuse, RZ, PT ;  /* 0x000000ff0e00720c */ /* 0x040fe40003f45270 */
[----:B------:R-:W-:Y:S01]  /*1780*/  LOP3.LUT R19, R15, 0x7fffff, RZ, 0xc0, !PT ;  /* 0x007fffff0f137812 */ /* 0x000fe200078ec0ff */
[CCC-:B------:R-:W-:Y:S01]  /*1790*/  FFMA.RP R15, R13.reuse, R17.reuse, R18.reuse ;  /* 0x000000110d0f7223 */ /* 0x1c0fe20000008012 */
[----:B------:R-:W-:Y:S01]  /*17a0*/  FFMA.RM R18, R13, R17, R18 ;  /* 0x000000110d127223 */ /* 0x000fe20000004012 */
[----:B------:R-:W-:Y:S02]  /*17b0*/  ISETP.NE.AND P1, PT, R14, RZ, PT ;  /* 0x000000ff0e00720c */ /* 0x000fe40003f25270 */
[----:B------:R-:W-:-:S02]  /*17c0*/  LOP3.LUT R19, R19, 0x800000, RZ, 0xfc, !PT ;  /* 0x0080000013137812 */ /* 0x000fc400078efcff */
[----:B------:R-:W-:Y:S02]  /*17d0*/  IADD3 R14, PT, PT, -R14, RZ, RZ ;  /* 0x000000ff0e0e7210 */ /* 0x000fe40007ffe1ff */
[----:B------:R-:W-:Y:S02]  /*17e0*/  SHF.L.U32 R24, R19, R24, RZ ;  /* 0x0000001813187219 */ /* 0x000fe400000006ff */
[----:B------:R-:W-:Y:S02]  /*17f0*/  FSETP.NEU.FTZ.AND P0, PT, R15, R18, PT ;  /* 0x000000120f00720b */ /* 0x000fe40003f1d000 */
[----:B------:R-:W-:Y:S02]  /*1800*/  SEL R14, R14, RZ, P2 ;  /* 0x000000ff0e0e7207 */ /* 0x000fe40001000000 */
[----:B------:R-:W-:Y:S02]  /*1810*/  ISETP.NE.AND P1, PT, R24, RZ, P1 ;  /* 0x000000ff1800720c */ /* 0x000fe40000f25270 */
[----:B------:R-:W-:-:S02]  /*1820*/  SHF.R.U32.HI R14, RZ, R14, R19 ;  /* 0x0000000eff0e7219 */ /* 0x000fc40000011613 */
[----:B------:R-:W-:Y:S02]  /*1830*/  PLOP3.LUT P0, PT, P0, P1, PT, 0xf8, 0x8f ;  /* 0x00000000008f781c */ /* 0x000fe40000703f70 */
[----:B------:R-:W-:Y:S02]  /*1840*/  SHF.R.U32.HI R18, RZ, 0x1, R14 ;  /* 0x00000001ff127819 */ /* 0x000fe4000001160e */
[----:B------:R-:W-:-:S04]  /*1850*/  SEL R13, RZ, 0x1, !P0 ;  /* 0x00000001ff0d7807 */ /* 0x000fc80004000000 */
[----:B------:R-:W-:-:S04]  /*1860*/  LOP3.LUT R13, R13, 0x1, R18, 0xf8, !PT ;  /* 0x000000010d0d7812 */ /* 0x000fc800078ef812 */
[----:B------:R-:W-:-:S04]  /*1870*/  LOP3.LUT R13, R13, R14, RZ, 0xc0, !PT ;  /* 0x0000000e0d0d7212 */ /* 0x000fc800078ec0ff */
[----:B------:R-:W-:-:S04]  /*1880*/  IADD3 R13, PT, PT, R18, R13, RZ ;  /* 0x0000000d120d7210 */ /* 0x000fc80007ffe0ff */
[----:B------:R-:W-:Y:S01]  /*1890*/  LOP3.LUT R12, R13, R12, RZ, 0xfc, !PT ;  /* 0x0000000c0d0c7212 */ /* 0x000fe200078efcff */
[----:B------:R-:W-:Y:S06]  /*18a0*/  BRA `(.L_x_34) ;  /* 0x0000000000107947 */ /* 0x000fec0003800000 */
.L_x_33:
[----:B------:R-:W-:-:S04]  /*18b0*/  LOP3.LUT R12, R12, 0x80000000, RZ, 0xc0, !PT ;  /* 0x800000000c0c7812 */ /* 0x000fc800078ec0ff */
[----:B------:R-:W-:Y:S01]  /*18c0*/  LOP3.LUT R12, R12, 0x7f800000, RZ, 0xfc, !PT ;  /* 0x7f8000000c0c7812 */ /* 0x000fe200078efcff */
[----:B------:R-:W-:Y:S06]  /*18d0*/  BRA `(.L_x_34) ;  /* 0x0000000000047947 */ /* 0x000fec0003800000 */
.L_x_32:
[----:B------:R-:W-:-:S07]  /*18e0*/  IMAD R12, R19, 0x800000, R12 ;  /* 0x00800000130c7824 */ /* 0x000fce00078e020c */
.L_x_34:
[----:B------:R-:W-:Y:S05]  /*18f0*/  BSYNC.RECONVERGENT B2 ;  /* 0x0000000000027941 */ /* 0x000fea0003800200 */
.L_x_31:
[----:B------:R-:W-:Y:S05]  /*1900*/  BRA `(.L_x_35) ;  /* 0x0000000000207947 */ /* 0x000fea0003800000 */
.L_x_30:
[----:B------:R-:W-:-:S04]  /*1910*/  LOP3.LUT R12, R12, 0x80000000, R13, 0x48, !PT ;  /* 0x800000000c0c7812 */ /* 0x000fc800078e480d */
[----:B------:R-:W-:Y:S01]  /*1920*/  LOP3.LUT R12, R12, 0x7f800000, RZ, 0xfc, !PT ;  /* 0x7f8000000c0c7812 */ /* 0x000fe200078efcff */
[----:B------:R-:W-:Y:S06]  /*1930*/  BRA `(.L_x_35) ;  /* 0x0000000000147947 */ /* 0x000fec0003800000 */
.L_x_29:
[----:B------:R-:W-:Y:S01]  /*1940*/  LOP3.LUT R12, R12, 0x80000000, R13, 0x48, !PT ;  /* 0x800000000c0c7812 */ /* 0x000fe200078e480d */
[----:B------:R-:W-:Y:S06]  /*1950*/  BRA `(.L_x_35) ;  /* 0x00000000000c7947 */ /* 0x000fec0003800000 */
.L_x_28:
[----:B------:R-:W0:Y:S01]  /*1960*/  MUFU.RSQ R12, -QNAN ;  /* 0xffc00000000c7908 */ /* 0x000e220000001400 */
[----:B------:R-:W-:Y:S05]  /*1970*/  BRA `(.L_x_35) ;  /* 0x0000000000047947 */ /* 0x000fea0003800000 */
.L_x_27:
[----:B------:R-:W-:-:S07]  /*1980*/  FADD.FTZ R12, R13, R0 ;  /* 0x000000000d0c7221 */ /* 0x000fce0000010000 */
.L_x_35:
[----:B------:R-:W-:Y:S05]  /*1990*/  BSYNC.RECONVERGENT B1 ;  /* 0x0000000000017941 */ /* 0x000fea0003800200 */
.L_x_25:
[----:B------:R-:W-:Y:S01]  /*19a0*/  HFMA2 R13, -RZ, RZ, 0, 0 ;  /* 0x00000000ff0d7431 */ /* 0x000fe200000001ff */
[----:B0-----:R-:W-:Y:S02]  /*19b0*/  MOV R14, R12 ;  /* 0x0000000c000e7202 */ /* 0x001fe40000000f00 */
[----:B------:R-:W-:-:S04]  /*19c0*/  MOV R12, R16 ;  /* 0x00000010000c7202 */ /* 0x000fc80000000f00 */
[----:B------:R-:W-:Y:S05]  /*19d0*/  RET.REL.NODEC R12 `(_Z3TFMPfS_S_iS_S_fiifif) ;  /* 0xffffffe40c887950 */ /* 0x000fea0003c3ffff */
.L_x_36:
[----:B------:R-:W-:-:S00]  /*19e0*/  BRA `(.L_x_36) ;  /* 0xfffffffc00fc7947 */ /* 0x000fc0000383ffff */
[----:B------:R-:W-:-:S00]  /*19f0*/  NOP ;  /* 0x0000000000007918 */ /* 0x000fc00000000000 */
        /* <DEDUP_REMOVED lines=8> */
.L_x_228:


//--------------------- .text._Z9TFM_coeffPfS_S_ifS_iifS_ --------------------------
	.section	.text._Z9TFM_coeffPfS_S_ifS_iifS_,"ax",@progbits
	.align	128
        .global         _Z9TFM_coeffPfS_S_ifS_iifS_
        .type           _Z9TFM_coeffPfS_S_ifS_iifS_,@function
        .size           _Z9TFM_coeffPfS_S_ifS_iifS_,(.L_x_234 - _Z9TFM_coeffPfS_S_ifS_iifS_)
        .other          _Z9TFM_coeffPfS_S_ifS_iifS_,@"STO_CUDA_ENTRY STV_DEFAULT"
_Z9TFM_coeffPfS_S_ifS_iifS_:
.text._Z9TFM_coeffPfS_S_ifS_iifS_:
[----:B------:R-:W-:Y:S08]  /*0000*/  LDC R1, c[0x0][0x37c] ;  /* 0x0000df00ff017b82 */ /* 0x000ff00000000800 */
[----:B------:R-:W0:Y:S01]  /*0010*/  LDC R7, c[0x0][0x3a8] ;  /* 0x0000ea00ff077b82 */ /* 0x000e220000000800 */
[----:B------:R-:W1:Y:S01]  /*0020*/  S2R R0, SR_TID.X ;  /* 0x0000000000007919 */ /* 0x000e620000002100 */
[----:B------:R-:W1:Y:S01]  /*0030*/  LDCU UR4, c[0x0][0x360] ;  /* 0x00006c00ff0477ac */ /* 0x000e620008000800 */
[----:B------:R-:W-:Y:S01]  /*0040*/  HFMA2 R23, -RZ, RZ, 0, 0 ;  /* 0x00000000ff177431 */ /* 0x000fe200000001ff */
[----:B------:R-:W1:Y:S01]  /*0050*/  S2R R5, SR_CTAID.X ;  /* 0x0000000000057919 */ /* 0x000e620000002500 */
[----:B------:R-:W2:Y:S01]  /*0060*/  LDCU.64 UR6, c[0x0][0x358] ;  /* 0x00006b00ff0677ac */ /* 0x000ea20008000a00 */
[----:B0-----:R-:W-:-:S04]  /*0070*/  IABS R6, R7 ;  /* 0x0000000700067213 */ /* 0x001fc80000000000 */
[----:B------:R-:W0:Y:S01]  /*0080*/  I2F.RP R4, R6 ;  /* 0x0000000600047306 */ /* 0x000e220000209400 */
[----:B-1----:R-:W-:Y:S01]  /*0090*/  IMAD R0, R5, UR4, R0 ;  /* 0x0000000405007c24 */ /* 0x002fe2000f8e0200 */
[----:B------:R-:W1:Y:S04]  /*00a0*/  LDCU UR4, c[0x0][0x398] ;  /* 0x00007300ff0477ac */ /* 0x000e680008000800 */
[----:B------:R-:W-:Y:S02]  /*00b0*/  IABS R8, R0 ;  /* 0x0000000000087213 */ /* 0x000fe40000000000 */
[----:B0-----:R-:W0:Y:S01]  /*00c0*/  MUFU.RCP R4, R4 ;  /* 0x0000000400047308 */ /* 0x001e220000001000 */
[----:B-1----:R-:W-:Y:S01]  /*00d0*/  UISETP.GE.AND UP0, UPT, UR4, 0x1, UPT ;  /* 0x000000010400788c */ /* 0x002fe2000bf06270 */
[----:B0-----:R-:W-:-:S06]  /*00e0*/  IADD3 R2, PT, PT, R4, 0xffffffe, RZ ;  /* 0x0ffffffe04027810 */ /* 0x001fcc0007ffe0ff */
[----:B------:R0:W1:Y:S02]  /*00f0*/  F2I.FTZ.U32.TRUNC.NTZ R3, R2 ;  /* 0x0000000200037305 */ /* 0x000064000021f000 */
[----:B0-----:R-:W-:Y:S01]  /*0100*/  HFMA2 R2, -RZ, RZ, 0, 0 ;  /* 0x00000000ff027431 */ /* 0x001fe200000001ff */
[----:B-1----:R-:W-:-:S05]  /*0110*/  IADD3 R9, PT, PT, RZ, -R3, RZ ;  /* 0x80000003ff097210 */ /* 0x002fca0007ffe0ff */
[----:B------:R-:W-:-:S04]  /*0120*/  IMAD R5, R9, R6, RZ ;  /* 0x0000000609057224 */ /* 0x000fc800078e02ff */
[----:B------:R-:W-:Y:S01]  /*0130*/  IMAD.HI.U32 R3, R3, R5, R2 ;  /* 0x0000000503037227 */ /* 0x000fe200078e0002 */
[----:B------:R-:W-:Y:S02]  /*0140*/  MOV R5, R8 ;  /* 0x0000000800057202 */ /* 0x000fe40000000f00 */
[----:B------:R-:W-:-:S03]  /*0150*/  LOP3.LUT R8, R0, R7, RZ, 0x3c, !PT ;  /* 0x0000000700087212 */ /* 0x000fc600078e3cff */
[----:B------:R-:W-:Y:S01]  /*0160*/  IMAD.HI.U32 R4, R3, R5, RZ ;  /* 0x0000000503047227 */ /* 0x000fe200078e00ff */
[----:B------:R-:W-:-:S04]  /*0170*/  ISETP.GE.AND P0, PT, R8, RZ, PT ;  /* 0x000000ff0800720c */ /* 0x000fc80003f06270 */
[----:B------:R-:W-:-:S05]  /*0180*/  IADD3 R2, PT, PT, -R4, RZ, RZ ;  /* 0x000000ff04027210 */ /* 0x000fca0007ffe1ff */
[C---:B------:R-:W-:Y:S02]  /*0190*/  IMAD R5, R6.reuse, R2, R5 ;  /* 0x0000000206057224 */ /* 0x040fe400078e0205 */
[----:B------:R-:W0:Y:S03]  /*01a0*/  LDC.64 R2, c[0x0][0x3a0] ;  /* 0x0000e800ff027b82 */ /* 0x000e260000000a00 */
[----:B------:R-:W-:-:S13]  /*01b0*/  ISETP.GT.U32.AND P2, PT, R6, R5, PT ;  /* 0x000000050600720c */ /* 0x000fda0003f44070 */
[-C--:B------:R-:W-:Y:S02]  /*01c0*/  @!P2 IADD3 R5, PT, PT, R5, -R6.reuse, RZ ;  /* 0x800000060505a210 */ /* 0x080fe40007ffe0ff */
[----:B------:R-:W-:Y:S02]  /*01d0*/  @!P2 IADD3 R4, PT, PT, R4, 0x1, RZ ;  /* 0x000000010404a810 */ /* 0x000fe40007ffe0ff */
[----:B------:R-:W-:-:S13]  /*01e0*/  ISETP.GE.U32.AND P1, PT, R5, R6, PT ;  /* 0x000000060500720c */ /* 0x000fda0003f26070 */
[----:B------:R-:W-:Y:S02]  /*01f0*/  @P1 IADD3 R4, PT, PT, R4, 0x1, RZ ;  /* 0x0000000104041810 */ /* 0x000fe40007ffe0ff */
[----:B------:R-:W-:Y:S02]  /*0200*/  ISETP.NE.AND P1, PT, R7, RZ, PT ;  /* 0x000000ff0700720c */ /* 0x000fe40003f25270 */
[----:B------:R-:W-:Y:S02]  /*0210*/  LOP3.LUT R7, RZ, R7, RZ, 0x33, !PT ;  /* 0x00000007ff077212 */ /* 0x000fe400078e33ff */
[----:B------:R-:W-:-:S04]  /*0220*/  @!P0 IADD3 R4, PT, PT, -R4, RZ, RZ ;  /* 0x000000ff04048210 */ /* 0x000fc80007ffe1ff */
[----:B------:R-:W-:-:S05]  /*0230*/  SEL R9, R7, R4, !P1 ;  /* 0x0000000407097207 */ /* 0x000fca0004800000 */
[----:B0-----:R-:W-:Y:S01]  /*0240*/  IMAD.WIDE R2, R9, 0x4, R2 ;  /* 0x0000000409027825 */ /* 0x001fe200078e0202 */
[----:B--2---:R-:W-:Y:S06]  /*0250*/  BRA.U !UP0, `(.L_x_37) ;  /* 0x0000000908607547 */ /* 0x004fec000b800000 */
[----:B------:R0:W5:Y:S01]  /*0260*/  LDG.E R3, desc[UR6][R2.64] ;  /* 0x0000000602037981 */ /* 0x000162000c1e1900 */
[----:B------:R-:W-:Y:S01]  /*0270*/  ISETP.GE.AND P2, PT, R0, RZ, PT ;  /* 0x000000ff0000720c */ /* 0x000fe20003f46270 */
[----:B------:R-:W1:Y:S01]  /*0280*/  LDCU UR5, c[0x0][0x3ac] ;  /* 0x00007580ff0577ac */ /* 0x000e620008000800 */
[-C--:B------:R-:W-:Y:S02]  /*0290*/  ISETP.GT.U32.AND P0, PT, R6, R5.reuse, PT ;  /* 0x000000050600720c */ /* 0x080fe40003f04070 */
[----:B------:R-:W-:Y:S02]  /*02a0*/  IADD3 R4, PT, PT, R5, -R6, RZ ;  /* 0x8000000605047210 */ /* 0x000fe40007ffe0ff */
[----:B------:R-:W-:Y:S02]  /*02b0*/  MOV R23, RZ ;  /* 0x000000ff00177202 */ /* 0x000fe40000000f00 */
[----:B------:R-:W-:-:S05]  /*02c0*/  SEL R4, R4, R5, !P0 ;  /* 0x0000000504047207 */ /* 0x000fca0004000000 */
[----:B------:R-:W-:-:S04]  /*02d0*/  @!P2 IADD3 R4, PT, PT, -R4, RZ, RZ ;  /* 0x000000ff0404a210 */ /* 0x000fc80007ffe1ff */
[----:B------:R-:W-:Y:S02]  /*02e0*/  SEL R4, R7, R4, !P1 ;  /* 0x0000000407047207 */ /* 0x000fe40004800000 */
[----:B-1----:R-:W-:-:S03]  /*02f0*/  I2FP.F32.S32 R5, UR5 ;  /* 0x0000000500057c45 */ /* 0x002fc60008201400 */
[----:B------:R-:W-:Y:S01]  /*0300*/  IMAD R7, R4, UR4, RZ ;  /* 0x0000000404077c24 */ /* 0x000fe2000f8e02ff */
[----:B------:R-:W-:Y:S01]  /*0310*/  MOV R4, RZ ;  /* 0x000000ff00047202 */ /* 0x000fe20000000f00 */
[----:B------:R-:W-:-:S03]  /*0320*/  FADD R5, R5, -2 ;  /* 0xc000000005057421 */ /* 0x000fc60000000000 */
[----:B0-----:R-:W-:-:S07]  /*0330*/  LEA R7, R7, R7, 0x2 ;  /* 0x0000000707077211 */ /* 0x001fce00078e10ff */
.L_x_41:
[----:B0-----:R-:W0:Y:S01]  /*0340*/  LDC.64 R10, c[0x0][0x3b8] ;  /* 0x0000ee00ff0a7b82 */ /* 0x001e220000000a00 */
[----:B--2---:R-:W-:Y:S01]  /*0350*/  IMAD R9, R4, 0x5, R7 ;  /* 0x0000000504097824 */ /* 0x004fe200078e0207 */
[----:B-1----:R-:W1:Y:S03]  /*0360*/  LDCU UR10, c[0x0][0x398] ;  /* 0x00007300ff0a77ac */ /* 0x002e660008000800 */
[----:B0-----:R-:W-:-:S05]  /*0370*/  IMAD.WIDE R8, R9, 0x4, R10 ;  /* 0x0000000409087825 */ /* 0x001fca00078e020a */
[----:B------:R-:W2:Y:S04]  /*0380*/  LDG.E R2, desc[UR6][R8.64] ;  /* 0x0000000608027981 */ /* 0x000ea8000c1e1900 */
[----:B------:R-:W2:Y:S04]  /*0390*/  LDG.E R6, desc[UR6][R8.64+0x4] ;  /* 0x0000040608067981 */ /* 0x000ea8000c1e1900 */
[----:B---3--:R-:W3:Y:S04]  /*03a0*/  LDG.E R13, desc[UR6][R8.64+0x8] ;  /* 0x00000806080d7981 */ /* 0x008ee8000c1e1900 */
[----:B------:R-:W4:Y:S04]  /*03b0*/  LDG.E R15, desc[UR6][R8.64+0xc] ;  /* 0x00000c06080f7981 */ /* 0x000f28000c1e1900 */
[----:B------:R-:W4:Y:S01]  /*03c0*/  LDG.E R17, desc[UR6][R8.64+0x10] ;  /* 0x0000100608117981 */ /* 0x000f22000c1e1900 */
[----:B-1----:R-:W-:Y:S01]  /*03d0*/  UISETP.NE.AND UP0, UPT, UR10, 0x1, UPT ;  /* 0x000000010a00788c */ /* 0x002fe2000bf05270 */
[----:B--2--5:R-:W-:-:S04]  /*03e0*/  FFMA R2, R3, R2, R6 ;  /* 0x0000000203027223 */ /* 0x024fc80000000006 */
[----:B---3--:R-:W-:-:S04]  /*03f0*/  FFMA R2, R3, R2, R13 ;  /* 0x0000000203027223 */ /* 0x008fc8000000000d */
[----:B----4-:R-:W-:Y:S01]  /*0400*/  FFMA R6, R3, R2, R15 ;  /* 0x0000000203067223 */ /* 0x010fe2000000000f */
[----:B------:R-:W-:-:S03]  /*0410*/  MOV R2, RZ ;  /* 0x000000ff00027202 */ /* 0x000fc60000000f00 */
[----:B------:R-:W-:Y:S01]  /*0420*/  FFMA R6, R3, R6, R17 ;  /* 0x0000000603067223 */ /* 0x000fe20000000011 */
[----:B------:R-:W-:Y:S06]  /*0430*/  BRA.U !UP0, `(.L_x_38) ;  /* 0x00000005083c7547 */ /* 0x000fec000b800000 */
[----:B------:R-:W0:Y:S01]  /*0440*/  LDC R8, c[0x0][0x3ac] ;  /* 0x0000eb00ff087b82 */ /* 0x000e220000000800 */
[----:B------:R-:W-:Y:S02]  /*0450*/  IMAD R9, R4, UR10, RZ ;  /* 0x0000000a04097c24 */ /* 0x000fe4000f8e02ff */
[----:B------:R-:W-:Y:S01]  /*0460*/  HFMA2 R21, -RZ, RZ, 0, 0 ;  /* 0x00000000ff157431 */ /* 0x000fe200000001ff */
[----:B------:R-:W-:Y:S01]  /*0470*/  ULOP3.LUT UR4, UR10, 0x7ffffffe, URZ, 0xc0, !UPT ;  /* 0x7ffffffe0a047892 */ /* 0x000fe2000f8ec0ff */
[----:B------:R-:W-:Y:S01]  /*0480*/  MOV R2, R7 ;  /* 0x0000000700027202 */ /* 0x000fe20000000f00 */
[----:B------:R-:W1:Y:S01]  /*0490*/  LDCU UR8, c[0x0][0x3b0] ;  /* 0x00007600ff0877ac */ /* 0x000e620008000800 */
[----:B------:R-:W2:Y:S01]  /*04a0*/  LDCU UR9, c[0x0][0x39c] ;  /* 0x00007380ff0977ac */ /* 0x000ea20008000800 */
[----:B------:R-:W-:Y:S01]  /*04b0*/  UIADD3 UR5, UPT, UPT, -UR4, URZ, URZ ;  /* 0x000000ff04057290 */ /* 0x000fe2000fffe1ff */
[----:B0-----:R-:W-:Y:S02]  /*04c0*/  IMAD R20, R9, R8, R8 ;  /* 0x0000000809147224 */ /* 0x001fe400078e0208 */
[----:B-12---:R-:W-:-:S09]  /*04d0*/  IMAD R9, R8, UR10, RZ ;  /* 0x0000000a08097c24 */ /* 0x006fd2000f8e02ff */
.L_x_39:
[----:B0-----:R-:W-:-:S05]  /*04e0*/  IMAD.WIDE R12, R2, 0x4, R10 ;  /* 0x00000004020c7825 */ /* 0x001fca00078e020a */
[----:B------:R-:W2:Y:S04]  /*04f0*/  LDG.E R26, desc[UR6][R12.64] ;  /* 0x000000060c1a7981 */ /* 0x000ea8000c1e1900 */
[----:B------:R-:W2:Y:S04]  /*0500*/  LDG.E R28, desc[UR6][R12.64+0x4] ;  /* 0x000004060c1c7981 */ /* 0x000ea8000c1e1900 */
[----:B------:R-:W3:Y:S04]  /*0510*/  LDG.E R15, desc[UR6][R12.64+0x8] ;  /* 0x000008060c0f7981 */ /* 0x000ee8000c1e1900 */
[----:B------:R-:W4:Y:S04]  /*0520*/  LDG.E R17, desc[UR6][R12.64+0xc] ;  /* 0x00000c060c117981 */ /* 0x000f28000c1e1900 */
[----:B------:R-:W5:Y:S04]  /*0530*/  LDG.E R19, desc[UR6][R12.64+0x10] ;  /* 0x000010060c137981 */ /* 0x000f68000c1e1900 */
[----:B------:R-:W5:Y:S04]  /*0540*/  LDG.E R18, desc[UR6][R12.64+0x14] ;  /* 0x000014060c127981 */ /* 0x000f68000c1e1900 */
[----:B------:R-:W5:Y:S04]  /*0550*/  LDG.E R22, desc[UR6][R12.64+0x18] ;  /* 0x000018060c167981 */ /* 0x000f68000c1e1900 */
[----:B------:R-:W5:Y:S04]  /*0560*/  LDG.E R24, desc[UR6][R12.64+0x1c] ;  /* 0x00001c060c187981 */ /* 0x000f68000c1e1900 */
[----:B------:R-:W5:Y:S04]  /*0570*/  LDG.E R14, desc[UR6][R12.64+0x20] ;  /* 0x000020060c0e7981 */ /* 0x000f68000c1e1900 */
[----:B------:R0:W5:Y:S01]  /*0580*/  LDG.E R16, desc[UR6][R12.64+0x24] ;  /* 0x000024060c107981 */ /* 0x000162000c1e1900 */
[----:B--2---:R-:W-:-:S04]  /*0590*/  FFMA R26, R3, R26, R28 ;  /* 0x0000001a031a7223 */ /* 0x004fc8000000001c */
[----:B---3--:R-:W-:-:S04]  /*05a0*/  FFMA R26, R3, R26, R15 ;  /* 0x0000001a031a7223 */ /* 0x008fc8000000000f */
[----:B----4-:R-:W-:-:S04]  /*05b0*/  FFMA R26, R3, R26, R17 ;  /* 0x0000001a031a7223 */ /* 0x010fc80000000011 */
[----:B-----5:R-:W-:-:S04]  /*05c0*/  FFMA R19, R3, R26, R19 ;  /* 0x0000001a03137223 */ /* 0x020fc80000000013 */
[----:B------:R-:W-:-:S04]  /*05d0*/  FADD R19, R6, R19 ;  /* 0x0000001306137221 */ /* 0x000fc80000000000 */
[----:B------:R-:W-:Y:S01]  /*05e0*/  FADD R19, R19, -UR8 ;  /* 0x8000000813137e21 */ /* 0x000fe20008000000 */
[----:B------:R-:W-:-:S03]  /*05f0*/  FFMA R17, R3, R18, R22 ;  /* 0x0000001203117223 */ /* 0x000fc60000000016 */
[----:B------:R-:W-:Y:S01]  /*0600*/  FMUL R19, R19, UR9 ;  /* 0x0000000913137c20 */ /* 0x000fe20008400000 */
[----:B------:R-:W-:-:S04]  /*0610*/  FFMA R17, R3, R17, R24 ;  /* 0x0000001103117223 */ /* 0x000fc80000000018 */
[----:B------:R-:W-:Y:S01]  /*0620*/  FMNMX R26, RZ, R19, !PT ;  /* 0x00000013ff1a7209 */ /* 0x000fe20007800000 */
[----:B------:R-:W-:-:S03]  /*0630*/  FFMA R17, R3, R17, R14 ;  /* 0x0000001103117223 */ /* 0x000fc6000000000e */
[----:B------:R-:W-:Y:S02]  /*0640*/  FMNMX R15, R5, R26, PT ;  /* 0x0000001a050f7209 */ /* 0x000fe40003800000 */
[----:B-1----:R-:W1:Y:S04]  /*0650*/  LDC.64 R26, c[0x0][0x388] ;  /* 0x0000e200ff1a7b82 */ /* 0x002e680000000a00 */
[----:B------:R-:W0:Y:S02]  /*0660*/  F2I.FLOOR.NTZ R15, R15 ;  /* 0x0000000f000f7305 */ /* 0x000e240000207100 */
[----:B0-----:R-:W-:-:S05]  /*0670*/  IMAD R12, R9, R4, R15 ;  /* 0x00000004090c7224 */ /* 0x001fca00078e020f */
[----:B------:R-:W-:-:S05]  /*0680*/  IADD3 R13, PT, PT, R12, R21, RZ ;  /* 0x000000150c0d7210 */ /* 0x000fca0007ffe0ff */
[----:B-1----:R-:W-:-:S04]  /*0690*/  IMAD.WIDE R12, R13, 0x4, R26 ;  /* 0x000000040d0c7825 */ /* 0x002fc800078e021a */
[----:B------:R-:W-:Y:S01]  /*06a0*/  FFMA R17, R3, R17, R16 ;  /* 0x0000001103117223 */ /* 0x000fe20000000010 */
[----:B------:R-:W2:Y:S04]  /*06b0*/  LDG.E R14, desc[UR6][R12.64+0x4] ;  /* 0x000004060c0e7981 */ /* 0x000ea8000c1e1900 */
[----:B------:R0:W3:Y:S01]  /*06c0*/  LDG.E R28, desc[UR6][R12.64] ;  /* 0x000000060c1c7981 */ /* 0x0000e2000c1e1900 */
[----:B------:R-:W-:-:S04]  /*06d0*/  FADD R17, R6, R17 ;  /* 0x0000001106117221 */ /* 0x000fc80000000000 */
[----:B------:R-:W-:-:S04]  /*06e0*/  FADD R17, R17, -UR8 ;  /* 0x8000000811117e21 */ /* 0x000fc80008000000 */
[----:B------:R-:W-:-:S05]  /*06f0*/  FMUL R17, R17, UR9 ;  /* 0x0000000911117c20 */ /* 0x000fca0008400000 */
[----:B------:R-:W-:-:S04]  /*0700*/  FMNMX R16, RZ, R17, !PT ;  /* 0x00000011ff107209 */ /* 0x000fc80007800000 */
[----:B------:R-:W-:-:S06]  /*0710*/  FMNMX R19, R5, R16, PT ;  /* 0x0000001005137209 */ /* 0x000fcc0003800000 */
[----:B------:R-:W1:Y:S02]  /*0720*/  F2I.FLOOR.NTZ R19, R19 ;  /* 0x0000001300137305 */ /* 0x000e640000207100 */
[----:B-1----:R-:W-:-:S05]  /*0730*/  IADD3 R17, PT, PT, R21, R20, R19 ;  /* 0x0000001415117210 */ /* 0x002fca0007ffe013 */
[----:B------:R-:W-:-:S05]  /*0740*/  IMAD.WIDE R26, R17, 0x4, R26 ;  /* 0x00000004111a7825 */ /* 0x000fca00078e021a */
[----:B------:R-:W4:Y:S04]  /*0750*/  LDG.E R22, desc[UR6][R26.64] ;  /* 0x000000061a167981 */ /* 0x000f28000c1e1900 */
[----:B------:R1:W5:Y:S01]  /*0760*/  LDG.E R18, desc[UR6][R26.64+0x4] ;  /* 0x000004061a127981 */ /* 0x000362000c1e1900 */
[----:B------:R-:W-:Y:S01]  /*0770*/  I2FP.F32.S32 R15, R15 ;  /* 0x0000000f000f7245 */ /* 0x000fe20000201400 */
[----:B0-----:R-:W-:Y:S01]  /*0780*/  F2F.F64.F32 R12, R23 ;  /* 0x00000017000c7310 */ /* 0x001fe20000201800 */
[----:B------:R-:W-:Y:S01]  /*0790*/  I2FP.F32.S32 R19, R19 ;  /* 0x0000001300137245 */ /* 0x000fe20000201400 */
[----:B------:R-:W-:Y:S01]  /*07a0*/  UIADD3 UR5, UPT, UPT, UR5, 0x2, URZ ;  /* 0x0000000205057890 */ /* 0x000fe2000fffe0ff */
[----:B------:R-:W-:Y:S01]  /*07b0*/  IADD3 R2, PT, PT, R2, 0xa, RZ ;  /* 0x0000000a02027810 */ /* 0x000fe20007ffe0ff */
[----:B------:R-:W-:Y:S01]  /*07c0*/  FADD.SAT R29, -R15, +QNAN ;  /* 0x7fc000000f1d7421 */ /* 0x000fe20000002100 */
[----:B------:R-:W-:Y:S01]  /*07d0*/  LEA R21, R8, R21, 0x1 ;  /* 0x0000001508157211 */ /* 0x000fe200078e08ff */
[----:B------:R-:W-:-:S02]  /*07e0*/  UISETP.NE.AND UP0, UPT, UR5, URZ, UPT ;  /* 0x000000ff0500728c */ /* 0x000fc4000bf05270 */
[----:B------:R-:W0:Y:S01]  /*07f0*/  F2F.F64.F32 R16, R29 ;  /* 0x0000001d00107310 */ /* 0x000e220000201800 */
[----:B-1----:R-:W-:Y:S01]  /*0800*/  FADD.SAT R27, -R19, +QNAN ;  /* 0x7fc00000131b7421 */ /* 0x002fe20000002100 */
[----:B0-----:R-:W-:Y:S01]  /*0810*/  DADD R16, -R16, 1 ;  /* 0x3ff0000010107429 */ /* 0x001fe20000000100 */
[----:B--2---:R-:W-:-:S05]  /*0820*/  FMUL R29, R29, R14 ;  /* 0x0000000e1d1d7220 */ /* 0x004fca0000400000 */
[----:B---3--:R-:W0:Y:S02]  /*0830*/  F2F.F64.F32 R14, R28 ;  /* 0x0000001c000e7310 */ /* 0x008e240000201800 */
[----:B0-----:R-:W-:-:S06]  /*0840*/  DFMA R14, R16, R14, R12 ;  /* 0x0000000e100e722b */ /* 0x001fcc000000000c */
[----:B------:R-:W0:Y:S08]  /*0850*/  F2F.F64.F32 R12, R29 ;  /* 0x0000001d000c7310 */ /* 0x000e300000201800 */
[----:B------:R-:W1:Y:S01]  /*0860*/  F2F.F64.F32 R16, R27 ;  /* 0x0000001b00107310 */ /* 0x000e620000201800 */
[----:B0-----:R-:W-:-:S07]  /*0870*/  DADD R24, R14, R12 ;  /* 0x000000000e187229 */ /* 0x001fce000000000c */
[----:B------:R-:W0:Y:S01]  /*0880*/  F2F.F32.F64 R14, R24 ;  /* 0x00000018000e7310 */ /* 0x000e220000301000 */
[----:B-1----:R-:W-:-:S07]  /*0890*/  DADD R16, -R16, 1 ;  /* 0x3ff0000010107429 */ /* 0x002fce0000000100 */
[----:B----4-:R-:W-:Y:S01]  /*08a0*/  F2F.F64.F32 R12, R22 ;  /* 0x00000016000c7310 */ /* 0x010fe20000201800 */
[----:B-----5:R-:W-:-:S07]  /*08b0*/  FMUL R18, R27, R18 ;  /* 0x000000121b127220 */ /* 0x020fce0000400000 */
[----:B0-----:R-:W0:Y:S08]  /*08c0*/  F2F.F64.F32 R14, R14 ;  /* 0x0000000e000e7310 */ /* 0x001e300000201800 */
[----:B------:R-:W1:Y:S01]  /*08d0*/  F2F.F64.F32 R18, R18 ;  /* 0x0000001200127310 */ /* 0x000e620000201800 */
[----:B0-----:R-:W-:-:S08]  /*08e0*/  DFMA R12, R16, R12, R14 ;  /* 0x0000000c100c722b */ /* 0x001fd0000000000e */
[----:B-1----:R-:W-:-:S06]  /*08f0*/  DADD R12, R12, R18 ;  /* 0x000000000c0c7229 */ /* 0x002fcc0000000012 */
[----:B------:R0:W1:Y:S01]  /*0900*/  F2F.F32.F64 R23, R12 ;  /* 0x0000000c00177310 */ /* 0x0000620000301000 */
[----:B------:R-:W-:Y:S05]  /*0910*/  BRA.U UP0, `(.L_x_39) ;  /* 0xfffffff900f07547 */ /* 0x000fea000b83ffff */
[----:B------:R-:W-:-:S07]  /*0920*/  MOV R2, UR4 ;  /* 0x0000000400027c02 */ /* 0x000fce0008000f00 */
.L_x_38:
[----:B------:R-:W-:-:S04]  /*0930*/  ULOP3.LUT UR4, UR10, 0x1, URZ, 0xc0, !UPT ;  /* 0x000000010a047892 */ /* 0x000fc8000f8ec0ff */
[----:B------:R-:W-:-:S09]  /*0940*/  UISETP.NE.U32.AND UP0, UPT, UR4, 0x1, UPT ;  /* 0x000000010400788c */ /* 0x000fd2000bf05070 */
[----:B------:R-:W-:Y:S05]  /*0950*/  BRA.U UP0, `(.L_x_40) ;  /* 0x0000000100947547 */ /* 0x000fea000b800000 */
[----:B------:R-:W-:Y:S01]  /*0960*/  IMAD R9, R2, 0x5, R7 ;  /* 0x0000000502097824 */ /* 0x000fe200078e0207 */
[----:B------:R-:W2:Y:S03]  /*0970*/  LDCU UR4, c[0x0][0x3b0] ;  /* 0x00007600ff0477ac */ /* 0x000ea60008000800 */
[----:B------:R-:W-:Y:S01]  /*0980*/  IMAD.WIDE R10, R9, 0x4, R10 ;  /* 0x00000004090a7825 */ /* 0x000fe200078e020a */
[----:B------:R-:W3:Y:S04]  /*0990*/  LDCU UR5, c[0x0][0x39c] ;  /* 0x00007380ff0577ac */ /* 0x000ee80008000800 */
[----:B------:R-:W4:Y:S04]  /*09a0*/  LDG.E R8, desc[UR6][R10.64] ;  /* 0x000000060a087981 */ /* 0x000f28000c1e1900 */
[----:B0-----:R-:W4:Y:S04]  /*09b0*/  LDG.E R12, desc[UR6][R10.64+0x4] ;  /* 0x000004060a0c7981 */ /* 0x001f28000c1e1900 */
[----:B------:R-:W5:Y:S04]  /*09c0*/  LDG.E R9, desc[UR6][R10.64+0x8] ;  /* 0x000008060a097981 */ /* 0x000f68000c1e1900 */
[----:B------:R-:W2:Y:S04]  /*09d0*/  LDG.E R13, desc[UR6][R10.64+0xc] ;  /* 0x00000c060a0d7981 */ /* 0x000ea8000c1e1900 */
[----:B------:R-:W3:Y:S01]  /*09e0*/  LDG.E R15, desc[UR6][R10.64+0x10] ;  /* 0x000010060a0f7981 */ /* 0x000ee2000c1e1900 */
[----:B----4-:R-:W-:-:S04]  /*09f0*/  FFMA R8, R3, R8, R12 ;  /* 0x0000000803087223 */ /* 0x010fc8000000000c */
[----:B-----5:R-:W-:Y:S01]  /*0a00*/  FFMA R8, R3, R8, R9 ;  /* 0x0000000803087223 */ /* 0x020fe20000000009 */
[----:B------:R-:W-:-:S03]  /*0a10*/  IMAD R9, R4, UR10, R2 ;  /* 0x0000000a04097c24 */ /* 0x000fc6000f8e0202 */
[C---:B--2---:R-:W-:Y:S02]  /*0a20*/  FFMA R8, R3.reuse, R8, R13 ;  /* 0x0000000803087223 */ /* 0x044fe4000000000d */
[----:B------:R-:W0:Y:S02]  /*0a30*/  LDC.64 R12, c[0x0][0x388] ;  /* 0x0000e200ff0c7b82 */ /* 0x000e240000000a00 */
[----:B---3--:R-:W-:-:S04]  /*0a40*/  FFMA R15, R3, R8, R15 ;  /* 0x00000008030f7223 */ /* 0x008fc8000000000f */
[----:B------:R-:W-:-:S04]  /*0a50*/  FADD R15, R6, R15 ;  /* 0x0000000f060f7221 */ /* 0x000fc80000000000 */
[----:B------:R-:W-:Y:S01]  /*0a60*/  FADD R15, R15, -UR4 ;  /* 0x800000040f0f7e21 */ /* 0x000fe20008000000 */
[----:B------:R-:W2:Y:S03]  /*0a70*/  LDCU UR4, c[0x0][0x3ac] ;  /* 0x00007580ff0477ac */ /* 0x000ea60008000800 */
[----:B------:R-:W-:-:S05]  /*0a80*/  FMUL R15, R15, UR5 ;  /* 0x000000050f0f7c20 */ /* 0x000fca0008400000 */
[----:B------:R-:W-:-:S04]  /*0a90*/  FMNMX R6, RZ, R15, !PT ;  /* 0x0000000fff067209 */ /* 0x000fc80007800000 */
[----:B------:R-:W-:-:S06]  /*0aa0*/  FMNMX R6, R5, R6, PT ;  /* 0x0000000605067209 */ /* 0x000fcc0003800000 */
[----:B------:R-:W2:Y:S02]  /*0ab0*/  F2I.FLOOR.NTZ R6, R6 ;  /* 0x0000000600067305 */ /* 0x000ea40000207100 */
[----:B--2---:R-:W-:-:S04]  /*0ac0*/  IMAD R9, R9, UR4, R6 ;  /* 0x0000000409097c24 */ /* 0x004fc8000f8e0206 */
[----:B0-----:R-:W-:-:S05]  /*0ad0*/  IMAD.WIDE R12, R9, 0x4, R12 ;  /* 0x00000004090c7825 */ /* 0x001fca00078e020c */
[----:B------:R-:W2:Y:S04]  /*0ae0*/  LDG.E R14, desc[UR6][R12.64] ;  /* 0x000000060c0e7981 */ /* 0x000ea8000c1e1900 */
[----:B------:R-:W3:Y:S01]  /*0af0*/  LDG.E R17, desc[UR6][R12.64+0x4] ;  /* 0x000004060c117981 */ /* 0x000ee2000c1e1900 */
[----:B------:R-:W-:Y:S01]  /*0b00*/  I2FP.F32.S32 R2, R6 ;  /* 0x0000000600027245 */ /* 0x000fe20000201400 */
[----:B-1----:R-:W-:Y:S04]  /*0b10*/  F2F.F64.F32 R8, R23 ;  /* 0x0000001700087310 */ /* 0x002fe80000201800 */
[----:B------:R-:W-:-:S04]  /*0b20*/  FADD.SAT R2, -R2, +QNAN ;  /* 0x7fc0000002027421 */ /* 0x000fc80000002100 */
[----:B------:R-:W0:Y:S02]  /*0b30*/  F2F.F64.F32 R10, R2 ;  /* 0x00000002000a7310 */ /* 0x000e240000201800 */
[----:B0-----:R-:W-:-:S06]  /*0b40*/  DADD R10, -R10, 1 ;  /* 0x3ff000000a0a7429 */ /* 0x001fcc0000000100 */
[----:B--2---:R-:W0:Y:S01]  /*0b50*/  F2F.F64.F32 R14, R14 ;  /* 0x0000000e000e7310 */ /* 0x004e220000201800 */
[----:B---3--:R-:W-:-:S07]  /*0b60*/  FMUL R17, R2, R17 ;  /* 0x0000001102117220 */ /* 0x008fce0000400000 */
[----:B------:R-:W1:Y:S01]  /*0b70*/  F2F.F64.F32 R16, R17 ;  /* 0x0000001100107310 */ /* 0x000e620000201800 */
[----:B0-----:R-:W-:-:S08]  /*0b80*/  DFMA R8, R10, R14, R8 ;  /* 0x0000000e0a08722b */ /* 0x001fd00000000008 */
[----:B-1----:R-:W-:-:S06]  /*0b90*/  DADD R8, R8, R16 ;  /* 0x0000000008087229 */ /* 0x002fcc0000000010 */
[----:B------:R2:W3:Y:S05]  /*0ba0*/  F2F.F32.F64 R23, R8 ;  /* 0x0000000800177310 */ /* 0x0004ea0000301000 */
.L_x_40:
[----:B------:R-:W-:-:S04]  /*0bb0*/  IADD3 R4, PT, PT, R4, 0x1, RZ ;  /* 0x0000000104047810 */ /* 0x000fc80007ffe0ff */
[----:B------:R-:W-:-:S13]  /*0bc0*/  ISETP.NE.AND P0, PT, R4, UR10, PT ;  /* 0x0000000a04007c0c */ /* 0x000fda000bf05270 */
[----:B------:R-:W-:Y:S05]  /*0bd0*/  @P0 BRA `(.L_x_41) ;  /* 0xfffffff400d80947 */ /* 0x000fea000383ffff */
.L_x_37:
[----:B------:R-:W4:Y:S02]  /*0be0*/  LDC.64 R2, c[0x0][0x380] ;  /* 0x0000e000ff027b82 */ /* 0x000f240000000a00 */
[----:B----4-:R-:W-:-:S05]  /*0bf0*/  IMAD.WIDE R2, R0, 0x4, R2 ;  /* 0x0000000400027825 */ /* 0x010fca00078e0202 */
[----:B-1-3--:R-:W-:Y:S01]  /*0c00*/  STG.E desc[UR6][R2.64], R23 ;  /* 0x0000001702007986 */ /* 0x00afe2000c101906 */
[----:B------:R-:W-:Y:S05]  /*0c10*/  EXIT ;  /* 0x000000000000794d */ /* 0x000fea0003800000 */
.L_x_42:
        /* <DEDUP_REMOVED lines=14> */
.L_x_234:


//--------------------- .text._Z18GenerateTimePointsPfS_S_S_iiiiP9SurfParam --------------------------
	.section	.text._Z18GenerateTimePointsPfS_S_S_iiiiP9SurfParam,"ax",@progbits
	.align	128
        .global         _Z18GenerateTimePointsPfS_S_S_iiiiP9SurfParam
        .type           _Z18GenerateTimePointsPfS_S_S_iiiiP9SurfParam,@function
        .size           _Z18GenerateTimePointsPfS_S_S_iiiiP9SurfParam,(.L_x_230 - _Z18GenerateTimePointsPfS_S_S_iiiiP9SurfParam)
        .other          _Z18GenerateTimePointsPfS_S_S_iiiiP9SurfParam,@"STO_CUDA_ENTRY STV_DEFAULT"
_Z18GenerateTimePointsPfS_S_S_iiiiP9SurfParam:
.text._Z18GenerateTimePointsPfS_S_S_iiiiP9SurfParam:
[----:B------:R-:W-:Y:S01]  /*0000*/  LDC R1, c[0x0][0x37c] ;  /* 0x0000df00ff017b82 */ /* 0x000fe20000000800 */
[----:B------:R-:W0:Y:S01]  /*0010*/  S2R R0, SR_TID.X ;  /* 0x0000000000007919 */ /* 0x000e220000002100 */
[----:B------:R-:W0:Y:S01]  /*0020*/  LDCU UR4, c[0x0][0x360] ;  /* 0x00006c00ff0477ac */ /* 0x000e220008000800 */
[----:B------:R-:W0:Y:S01]  /*0030*/  S2R R3, SR_CTAID.X ;  /* 0x0000000000037919 */ /* 0x000e220000002500 */
[----:B------:R-:W1:Y:S01]  /*0040*/  LDCU UR5, c[0x0][0x3ac] ;  /* 0x00007580ff0577ac */ /* 0x000e620008000800 */
[----:B0-----:R-:W-:-:S05]  /*0050*/  IMAD R0, R3, UR4, R0 ;  /* 0x0000000403007c24 */ /* 0x001fca000f8e0200 */
[----:B-1----:R-:W-:-:S13]  /*0060*/  ISETP.GT.AND P0, PT, R0, UR5, PT ;  /* 0x0000000500007c0c */ /* 0x002fda000bf04270 */
[----:B------:R-:W-:Y:S05]  /*0070*/  @P0 EXIT ;  /* 0x000000000000094d */ /* 0x000fea0003800000 */
[----:B------:R-:W0:Y:S01]  /*0080*/  LDC R4, c[0x0][0x3a4] ;  /* 0x0000e900ff047b82 */ /* 0x000e220000000800 */
[----:B------:R-:W1:Y:S01]  /*0090*/  LDCU UR4, c[0x0][0x3a8] ;  /* 0x00007500ff0477ac */ /* 0x000e620008000800 */
[----:B------:R-:W-:Y:S01]  /*00a0*/  IABS R8, R0 ;  /* 0x0000000000087213 */ /* 0x000fe20000000000 */
[----:B------:R-:W-:Y:S01]  /*00b0*/  BSSY.RECONVERGENT B0, `(.L_x_43) ;  /* 0x0000026000007945 */ /* 0x000fe20003800200 */
[----:B------:R-:W-:Y:S02]  /*00c0*/  ISETP.GE.AND P2, PT, R0, RZ, PT ;  /* 0x000000ff0000720c */ /* 0x000fe40003f46270 */
[----:B0-----:R-:W-:-:S05]  /*00d0*/  LEA R4, R4, R4, 0x5 ;  /* 0x0000000404047211 */ /* 0x001fca00078e28ff */
[----:B-1----:R-:W-:-:S05]  /*00e0*/  IMAD R11, R4, UR4, RZ ;  /* 0x00000004040b7c24 */ /* 0x002fca000f8e02ff */
[-C--:B------:R-:W-:Y:S02]  /*00f0*/  IABS R7, R11.reuse ;  /* 0x0000000b00077213 */ /* 0x080fe40000000000 */
[----:B------:R-:W-:Y:S02]  /*0100*/  IABS R10, R11 ;  /* 0x0000000b000a7213 */ /* 0x000fe40000000000 */
[----:B------:R-:W0:Y:S08]  /*0110*/  I2F.RP R5, R7 ;  /* 0x0000000700057306 */ /* 0x000e300000209400 */
[----:B0-----:R-:W0:Y:S02]  /*0120*/  MUFU.RCP R5, R5 ;  /* 0x0000000500057308 */ /* 0x001e240000001000 */
[----:B0-----:R-:W-:-:S02]  /*0130*/  IADD3 R2, PT, PT, R5, 0xffffffe, RZ ;  /* 0x0ffffffe05027810 */ /* 0x001fc40007ffe0ff */
[----:B------:R-:W-:-:S04]  /*0140*/  IADD3 R5, PT, PT, RZ, -R10, RZ ;  /* 0x8000000aff057210 */ /* 0x000fc80007ffe0ff */
[----:B------:R0:W1:Y:S02]  /*0150*/  F2I.FTZ.U32.TRUNC.NTZ R3, R2 ;  /* 0x0000000200037305 */ /* 0x000064000021f000 */
[----:B0-----:R-:W-:Y:S01]  /*0160*/  HFMA2 R2, -RZ, RZ, 0, 0 ;  /* 0x00000000ff027431 */ /* 0x001fe200000001ff */
[----:B-1----:R-:W-:-:S05]  /*0170*/  IADD3 R6, PT, PT, RZ, -R3, RZ ;  /* 0x80000003ff067210 */ /* 0x002fca0007ffe0ff */
[----:B------:R-:W-:Y:S01]  /*0180*/  IMAD R9, R6, R7, RZ ;  /* 0x0000000706097224 */ /* 0x000fe200078e02ff */
[----:B------:R-:W-:-:S03]  /*0190*/  MOV R6, R8 ;  /* 0x0000000800067202 */ /* 0x000fc60000000f00 */
[----:B------:R-:W-:-:S06]  /*01a0*/  IMAD.HI.U32 R3, R3, R9, R2 ;  /* 0x0000000903037227 */ /* 0x000fcc00078e0002 */
[----:B------:R-:W-:-:S04]  /*01b0*/  IMAD.HI.U32 R3, R3, R6, RZ ;  /* 0x0000000603037227 */ /* 0x000fc800078e00ff */
[----:B------:R-:W-:Y:S01]  /*01c0*/  IMAD R2, R3, R5, R6 ;  /* 0x0000000503027224 */ /* 0x000fe200078e0206 */
[----:B------:R-:W-:-:S04]  /*01d0*/  I2FP.F32.S32 R6, R4 ;  /* 0x0000000400067245 */ /* 0x000fc80000201400 */
[----:B------:R-:W-:Y:S01]  /*01e0*/  ISETP.GT.U32.AND P0, PT, R7, R2, PT ;  /* 0x000000020700720c */ /* 0x000fe20003f04070 */
[----:B------:R-:W0:-:S12]  /*01f0*/  MUFU.RCP R5, R6 ;  /* 0x0000000600057308 */ /* 0x000e180000001000 */
[----:B------:R-:W-:Y:S02]  /*0200*/  @!P0 IADD3 R2, PT, PT, R2, -R7, RZ ;  /* 0x8000000702028210 */ /* 0x000fe40007ffe0ff */
[----:B------:R-:W-:Y:S02]  /*0210*/  ISETP.NE.AND P0, PT, R11, RZ, PT ;  /* 0x000000ff0b00720c */ /* 0x000fe40003f05270 */
[----:B------:R-:W-:Y:S01]  /*0220*/  ISETP.GT.U32.AND P1, PT, R7, R2, PT ;  /* 0x000000020700720c */ /* 0x000fe20003f24070 */
[----:B0-----:R-:W-:-:S04]  /*0230*/  FFMA R0, -R6, R5, 1 ;  /* 0x3f80000006007423 */ /* 0x001fc80000000105 */
[----:B------:R-:W-:-:S08]  /*0240*/  FFMA R0, R5, R0, R5 ;  /* 0x0000000005007223 */ /* 0x000fd00000000005 */
[----:B------:R-:W-:-:S04]  /*0250*/  @!P1 IADD3 R2, PT, PT, R2, -R7, RZ ;  /* 0x8000000702029210 */ /* 0x000fc80007ffe0ff */
[----:B------:R-:W-:Y:S02]  /*0260*/  @!P2 IADD3 R2, PT, PT, -R2, RZ, RZ ;  /* 0x000000ff0202a210 */ /* 0x000fe40007ffe1ff */
[----:B------:R-:W-:-:S04]  /*0270*/  @!P0 LOP3.LUT R2, RZ, R11, RZ, 0x33, !PT ;  /* 0x0000000bff028212 */ /* 0x000fc800078e33ff */
[----:B------:R-:W-:-:S04]  /*0280*/  I2FP.F32.S32 R3, R2 ;  /* 0x0000000200037245 */ /* 0x000fc80000201400 */
[----:B------:R-:W0:Y:S01]  /*0290*/  FCHK P0, R3, R6 ;  /* 0x0000000603007302 */ /* 0x000e220000000000 */
[----:B------:R-:W-:-:S04]  /*02a0*/  FFMA R5, R3, R0, RZ ;  /* 0x0000000003057223 */ /* 0x000fc800000000ff */
[----:B------:R-:W-:-:S04]  /*02b0*/  FFMA R7, -R6, R5, R3 ;  /* 0x0000000506077223 */ /* 0x000fc80000000103 */
[----:B------:R-:W-:Y:S01]  /*02c0*/  FFMA R0, R0, R7, R5 ;  /* 0x0000000700007223 */ /* 0x000fe20000000005 */
[----:B0-----:R-:W-:Y:S06]  /*02d0*/  @!P0 BRA `(.L_x_44) ;  /* 0x00000000000c8947 */ /* 0x001fec0003800000 */
[----:B------:R-:W-:Y:S02]  /*02e0*/  MOV R0, R6 ;  /* 0x0000000600007202 */ /* 0x000fe40000000f00 */
[----:B------:R-:W-:-:S07]  /*02f0*/  MOV R16, 0x310 ;  /* 0x0000031000107802 */ /* 0x000fce0000000f00 */
[----:B------:R-:W-:Y:S05]  /*0300*/  CALL.REL.NOINC `($__internal_3_$__cuda_sm3x_div_rn_noftz_f32_slowpath) ;  /* 0x0000005800e87944 */ /* 0x000fea0003c00000 */
.L_x_44:
[----:B------:R-:W-:Y:S05]  /*0310*/  BSYNC.RECONVERGENT B0 ;  /* 0x0000000000007941 */ /* 0x000fea0003800200 */
.L_x_43:
[-C--:B------:R-:W-:Y:S01]  /*0320*/  IABS R8, R4.reuse ;  /* 0x0000000400087213 */ /* 0x080fe20000000000 */
[----:B------:R-:W0:Y:S01]  /*0330*/  LDCU.64 UR12, c[0x0][0x358] ;  /* 0x00006b00ff0c77ac */ /* 0x000e220008000a00 */
[----:B------:R-:W-:Y:S01]  /*0340*/  IABS R9, R4 ;  /* 0x0000000400097213 */ /* 0x000fe20000000000 */
[----:B------:R-:W-:Y:S01]  /*0350*/  BSSY.RECONVERGENT B0, `(.L_x_45) ;  /* 0x0000024000007945 */ /* 0x000fe20003800200 */
[----:B------:R-:W1:Y:S01]  /*0360*/  I2F.RP R3, R8 ;  /* 0x0000000800037306 */ /* 0x000e620000209400 */
[----:B------:R-:W-:Y:S02]  /*0370*/  IABS R10, R2 ;  /* 0x00000002000a7213 */ /* 0x000fe40000000000 */
[----:B------:R-:W-:-:S05]  /*0380*/  ISETP.GE.AND P2, PT, R2, RZ, PT ;  /* 0x000000ff0200720c */ /* 0x000fca0003f46270 */
[----:B-1----:R-:W1:Y:S02]  /*0390*/  MUFU.RCP R3, R3 ;  /* 0x0000000300037308 */ /* 0x002e640000001000 */
[----:B-1----:R-:W-:Y:S02]  /*03a0*/  IADD3 R6, PT, PT, R3, 0xffffffe, RZ ;  /* 0x0ffffffe03067810 */ /* 0x002fe40007ffe0ff */
[----:B------:R-:W-:-:S04]  /*03b0*/  IADD3 R3, PT, PT, RZ, -R9, RZ ;  /* 0x80000009ff037210 */ /* 0x000fc80007ffe0ff */
[----:B------:R1:W2:Y:S02]  /*03c0*/  F2I.FTZ.U32.TRUNC.NTZ R7, R6 ;  /* 0x0000000600077305 */ /* 0x0002a4000021f000 */
[----:B-1----:R-:W-:Y:S02]  /*03d0*/  MOV R6, RZ ;  /* 0x000000ff00067202 */ /* 0x002fe40000000f00 */
[----:B--2---:R-:W-:-:S05]  /*03e0*/  IADD3 R5, PT, PT, RZ, -R7, RZ ;  /* 0x80000007ff057210 */ /* 0x004fca0007ffe0ff */
[----:B------:R-:W-:-:S04]  /*03f0*/  IMAD R5, R5, R8, RZ ;  /* 0x0000000805057224 */ /* 0x000fc800078e02ff */
[----:B------:R-:W-:-:S04]  /*0400*/  IMAD.HI.U32 R7, R7, R5, R6 ;  /* 0x0000000507077227 */ /* 0x000fc800078e0006 */
[----:B------:R-:W-:Y:S01]  /*0410*/  HFMA2 R6, -RZ, RZ, 1.2421875, 1.515625 ;  /* 0x3cf83e10ff067431 */ /* 0x000fe200000001ff */
[----:B------:R-:W-:Y:S01]  /*0420*/  MOV R5, 0x42040000 ;  /* 0x4204000000057802 */ /* 0x000fe20000000f00 */
[----:B------:R-:W-:-:S04]  /*0430*/  IMAD.HI.U32 R7, R7, R10, RZ ;  /* 0x0000000a07077227 */ /* 0x000fc800078e00ff */
[----:B------:R-:W-:Y:S02]  /*0440*/  IMAD R7, R7, R3, R10 ;  /* 0x0000000307077224 */ /* 0x000fe400078e020a */
[----:B------:R-:W-:-:S03]  /*0450*/  FFMA R5, R6, -R5, 1 ;  /* 0x3f80000006057423 */ /* 0x000fc60000000805 */
[----:B------:R-:W-:Y:S01]  /*0460*/  ISETP.GT.U32.AND P0, PT, R8, R7, PT ;  /* 0x000000070800720c */ /* 0x000fe20003f04070 */
[----:B------:R-:W-:-:S12]  /*0470*/  FFMA R6, R5, R6, 0.030303031206130981445 ;  /* 0x3cf83e1005067423 */ /* 0x000fd80000000006 */
[----:B------:R-:W-:Y:S02]  /*0480*/  @!P0 IADD3 R7, PT, PT, R7, -R8, RZ ;  /* 0x8000000807078210 */ /* 0x000fe40007ffe0ff */
[----:B------:R-:W-:Y:S02]  /*0490*/  ISETP.NE.AND P0, PT, R4, RZ, PT ;  /* 0x000000ff0400720c */ /* 0x000fe40003f05270 */
[----:B------:R-:W-:-:S13]  /*04a0*/  ISETP.GT.U32.AND P1, PT, R8, R7, PT ;  /* 0x000000070800720c */ /* 0x000fda0003f24070 */
[----:B------:R-:W-:-:S04]  /*04b0*/  @!P1 IADD3 R7, PT, PT, R7, -R8, RZ ;  /* 0x8000000807079210 */ /* 0x000fc80007ffe0ff */
[----:B------:R-:W-:-:S04]  /*04c0*/  MOV R2, R7 ;  /* 0x0000000700027202 */ /* 0x000fc80000000f00 */
[----:B------:R-:W-:Y:S02]  /*04d0*/  @!P2 IADD3 R2, PT, PT, -R2, RZ, RZ ;  /* 0x000000ff0202a210 */ /* 0x000fe40007ffe1ff */
[----:B------:R-:W-:Y:S02]  /*04e0*/  @!P0 LOP3.LUT R2, RZ, R4, RZ, 0x33, !PT ;  /* 0x00000004ff028212 */ /* 0x000fe400078e33ff */
[----:B------:R1:W-:Y:S02]  /*04f0*/  F2I.FLOOR.NTZ R4, R0 ;  /* 0x0000000000047305 */ /* 0x0003e40000207100 */
[----:B------:R-:W-:-:S05]  /*0500*/  I2FP.F32.S32 R3, R2 ;  /* 0x0000000200037245 */ /* 0x000fca0000201400 */
[----:B------:R-:W-:Y:S01]  /*0510*/  FFMA R5, R3, R6, RZ ;  /* 0x0000000603057223 */ /* 0x000fe200000000ff */
[----:B------:R-:W2:Y:S03]  /*0520*/  FCHK P0, R3, 33 ;  /* 0x4204000003007902 */ /* 0x000ea60000000000 */
[----:B------:R-:W-:-:S04]  /*0530*/  FFMA R7, R5, -33, R3 ;  /* 0xc204000005077823 */ /* 0x000fc80000000003 */
[----:B-1----:R-:W-:Y:S01]  /*0540*/  FFMA R0, R6, R7, R5 ;  /* 0x0000000706007223 */ /* 0x002fe20000000005 */
[----:B0-2---:R-:W-:Y:S06]  /*0550*/  @!P0 BRA `(.L_x_46) ;  /* 0x00000000000c8947 */ /* 0x005fec0003800000 */
[----:B------:R-:W-:Y:S02]  /*0560*/  MOV R0, 0x42040000 ;  /* 0x4204000000007802 */ /* 0x000fe40000000f00 */
[----:B------:R-:W-:-:S07]  /*0570*/  MOV R16, 0x590 ;  /* 0x0000059000107802 */ /* 0x000fce0000000f00 */
[----:B------:R-:W-:Y:S05]  /*0580*/  CALL.REL.NOINC `($__internal_3_$__cuda_sm3x_div_rn_noftz_f32_slowpath) ;  /* 0x0000005800487944 */ /* 0x000fea0003c00000 */
.L_x_46:
[----:B------:R-:W-:Y:S05]  /*0590*/  BSYNC.RECONVERGENT B0 ;  /* 0x0000000000007941 */ /* 0x000fea0003800200 */
.L_x_45:
[----:B------:R-:W0:Y:S01]  /*05a0*/  LDC.64 R6, c[0x0][0x3b0] ;  /* 0x0000ec00ff067b82 */ /* 0x000e220000000a00 */
[----:B------:R-:W1:Y:S01]  /*05b0*/  F2I.FLOOR.NTZ R0, R0 ;  /* 0x0000000000007305 */ /* 0x000e620000207100 */
[----:B------:R-:W-:Y:S01]  /*05c0*/  IMAD.HI R3, R2, 0x3e0f83e1, RZ ;  /* 0x3e0f83e102037827 */ /* 0x000fe200078e02ff */
[----:B------:R-:W2:Y:S04]  /*05d0*/  LDCU UR10, c[0x0][0x3a0] ;  /* 0x00007400ff0a77ac */ /* 0x000ea80008000800 */
[----:B------:R-:W-:Y:S01]  /*05e0*/  SHF.R.U32.HI R14, RZ, 0x1f, R3 ;  /* 0x0000001fff0e7819 */ /* 0x000fe20000011603 */
[----:B------:R-:W3:Y:S08]  /*05f0*/  LDC.64 R18, c[0x0][0x388] ;  /* 0x0000e200ff127b82 */ /* 0x000ef00000000a00 */
[----:B------:R-:W4:Y:S08]  /*0600*/  LDC.64 R12, c[0x0][0x390] ;  /* 0x0000e400ff0c7b82 */ /* 0x000f300000000a00 */
[----:B------:R-:W2:Y:S01]  /*0610*/  LDC.64 R10, c[0x0][0x398] ;  /* 0x0000e600ff0a7b82 */ /* 0x000ea20000000a00 */
[----:B------:R-:W-:Y:S01]  /*0620*/  LEA.HI.SX32 R3, R3, R14, 0x1d ;  /* 0x0000000e03037211 */ /* 0x000fe200078feaff */
[----:B0-----:R-:W2:Y:S01]  /*0630*/  LDG.E.64 R8, desc[UR12][R6.64+0x18] ;  /* 0x0000180c06087981 */ /* 0x001ea2000c1e1b00 */
[----:B-1----:R-:W-:-:S03]  /*0640*/  LEA R15, R0, R0, 0x1 ;  /* 0x00000000000f7211 */ /* 0x002fc600078e08ff */
[----:B------:R-:W2:Y:S01]  /*0650*/  LDG.E.64 R16, desc[UR12][R6.64+0x20] ;  /* 0x0000200c06107981 */ /* 0x000ea2000c1e1b00 */
[----:B------:R-:W-:-:S03]  /*0660*/  IMAD R3, R3, -0x21, R2 ;  /* 0xffffffdf03037824 */ /* 0x000fc600078e0202 */
[----:B------:R-:W2:Y:S04]  /*0670*/  LDG.E R22, desc[UR12][R6.64] ;  /* 0x0000000c06167981 */ /* 0x000ea8000c1e1900 */
[----:B------:R-:W2:Y:S01]  /*0680*/  LDG.E R23, desc[UR12][R6.64+0xc] ;  /* 0x00000c0c06177981 */ /* 0x000ea2000c1e1900 */
[----:B---3--:R-:W-:-:S03]  /*0690*/  IMAD.WIDE R18, R3, 0x4, R18 ;  /* 0x0000000403127825 */ /* 0x008fc600078e0212 */
[----:B------:R0:W5:Y:S01]  /*06a0*/  LDG.E.64 R20, desc[UR12][R6.64+0x28] ;  /* 0x0000280c06147981 */ /* 0x000162000c1e1b00 */
[----:B----4-:R-:W-:-:S03]  /*06b0*/  IMAD.WIDE R4, R4, 0x4, R12 ;  /* 0x0000000404047825 */ /* 0x010fc600078e020c */
[----:B------:R0:W5:Y:S01]  /*06c0*/  LDG.E R12, desc[UR12][R18.64] ;  /* 0x0000000c120c7981 */ /* 0x000162000c1e1900 */
[----:B--2---:R-:W-:-:S03]  /*06d0*/  IMAD.WIDE R2, R15, 0x4, R10 ;  /* 0x000000040f027825 */ /* 0x004fc600078e020a */
[----:B------:R0:W5:Y:S04]  /*06e0*/  LDG.E R14, desc[UR12][R4.64] ;  /* 0x0000000c040e7981 */ /* 0x000168000c1e1900 */
[----:B------:R0:W5:Y:S04]  /*06f0*/  LDG.E R13, desc[UR12][R2.64+0x4] ;  /* 0x0000040c020d7981 */ /* 0x000168000c1e1900 */
[----:B------:R0:W5:Y:S01]  /*0700*/  LDG.E R11, desc[UR12][R2.64+0x8] ;  /* 0x0000080c020b7981 */ /* 0x000162000c1e1900 */
[----:B------:R-:W-:Y:S01]  /*0710*/  UISETP.NE.AND UP0, UPT, UR10, 0x2, UPT ;  /* 0x000000020a00788c */ /* 0x000fe2000bf05270 */
[----:B------:R-:W-:Y:S01]  /*0720*/  BSSY.RECONVERGENT B0, `(.L_x_47) ;  /* 0x000055a000007945 */ /* 0x000fe20003800200 */
[----:B------:R-:W-:-:S02]  /*0730*/  R2UR UR7, R9 ;  /* 0x00000000090772ca */ /* 0x000fc400000e0000 */
[----:B------:R-:W-:Y:S02]  /*0740*/  R2UR UR6, R8 ;  /* 0x00000000080672ca */ /* 0x000fe400000e0000 */
[----:B------:R-:W-:Y:S02]  /*0750*/  R2UR UR9, R17 ;  /* 0x00000000110972ca */ /* 0x000fe400000e0000 */
[----:B------:R-:W-:Y:S02]  /*0760*/  R2UR UR8, R16 ;  /* 0x00000000100872ca */ /* 0x000fe400000e0000 */
[----:B------:R-:W-:Y:S02]  /*0770*/  R2UR UR4, R22 ;  /* 0x00000000160472ca */ /* 0x000fe400000e0000 */
[----:B------:R-:W-:Y:S01]  /*0780*/  R2UR UR5, R23 ;  /* 0x00000000170572ca */ /* 0x000fe200000e0000 */
[----:B0-----:R-:W-:-:S14]  /*0790*/  BRA.U !UP0, `(.L_x_48) ;  /* 0x0000002108e47547 */ /* 0x001fdc000b800000 */
[----:B------:R-:W-:-:S09]  /*07a0*/  UISETP.NE.AND UP0, UPT, UR10, 0x1, UPT ;  /* 0x000000010a00788c */ /* 0x000fd2000bf05270 */
[----:B------:R-:W-:Y:S05]  /*07b0*/  BRA.U !UP0, `(.L_x_49) ;  /* 0x00000001085c7547 */ /* 0x000fea000b800000 */
[----:B------:R-:W-:-:S09]  /*07c0*/  UISETP.NE.AND UP0, UPT, UR10, URZ, UPT ;  /* 0x000000ff0a00728c */ /* 0x000fd2000bf05270 */
[----:B------:R-:W-:Y:S05]  /*07d0*/  BRA.U UP0, `(.L_x_50) ;  /* 0x0000005500387547 */ /* 0x000fea000b800000 */
[----:B-----5:R-:W-:Y:S01]  /*07e0*/  FADD R11, R11, -R12 ;  /* 0x8000000c0b0b7221 */ /* 0x020fe20000000000 */
[----:B------:R-:W-:Y:S01]  /*07f0*/  FADD R13, R13, -R14 ;  /* 0x8000000e0d0d7221 */ /* 0x000fe20000000000 */
[----:B------:R-:W-:Y:S02]  /*0800*/  BSSY.RECONVERGENT B1, `(.L_x_51) ;  /* 0x0000010000017945 */ /* 0x000fe40003800200 */
[----:B------:R-:W-:-:S04]  /*0810*/  FMUL R0, R11, R11 ;  /* 0x0000000b0b007220 */ /* 0x000fc80000400000 */
[----:B------:R-:W-:-:S04]  /*0820*/  FFMA R0, R13, R13, R0 ;  /* 0x0000000d0d007223 */ /* 0x000fc80000000000 */
[----:B------:R0:W1:Y:S01]  /*0830*/  MUFU.RSQ R3, R0 ;  /* 0x0000000000037308 */ /* 0x0000620000001400 */
[----:B------:R-:W-:-:S04]  /*0840*/  IADD3 R2, PT, PT, R0, -0xd000000, RZ ;  /* 0xf300000000027810 */ /* 0x000fc80007ffe0ff */
[----:B------:R-:W-:-:S13]  /*0850*/  ISETP.GT.U32.AND P0, PT, R2, 0x727fffff, PT ;  /* 0x727fffff0200780c */ /* 0x000fda0003f04070 */
[----:B01----:R-:W-:Y:S05]  /*0860*/  @!P0 BRA `(.L_x_52) ;  /* 0x0000000000148947 */ /* 0x003fea0003800000 */
[----:B------:R-:W-:Y:S01]  /*0870*/  BSSY.RECONVERGENT B2, `(.L_x_53) ;  /* 0x0000003000027945 */ /* 0x000fe20003800200 */
[----:B------:R-:W-:-:S07]  /*0880*/  MOV R16, 0x8a0 ;  /* 0x000008a000107802 */ /* 0x000fce0000000f00 */
[----:B------:R-:W-:Y:S05]  /*0890*/  CALL.REL.NOINC `($__internal_2_$__cuda_sm20_sqrt_rn_f32_slowpath) ;  /* 0x0000005400307944 */ /* 0x000fea0003c00000 */
[----:B------:R-:W-:Y:S05]  /*08a0*/  BSYNC.RECONVERGENT B2 ;  /* 0x0000000000027941 */ /* 0x000fea0003800200 */
.L_x_53:
[----:B------:R-:W-:Y:S05]  /*08b0*/  BRA `(.L_x_54) ;  /* 0x0000000000107947 */ /* 0x000fea0003800000 */
.L_x_52:
[----:B------:R-:W-:Y:S01]  /*08c0*/  FMUL.FTZ R15, R0, R3 ;  /* 0x00000003000f7220 */ /* 0x000fe20000410000 */
[----:B------:R-:W-:-:S03]  /*08d0*/  FMUL.FTZ R2, R3, 0.5 ;  /* 0x3f00000003027820 */ /* 0x000fc60000410000 */
[----:B------:R-:W-:-:S04]  /*08e0*/  FFMA R0, -R15, R15, R0 ;  /* 0x0000000f0f007223 */ /* 0x000fc80000000100 */
[----:B------:R-:W-:-:S07]  /*08f0*/  FFMA R15, R0, R2, R15 ;  /* 0x00000002000f7223 */ /* 0x000fce000000000f */
.L_x_54:
[----:B------:R-:W-:Y:S05]  /*0900*/  BSYNC.RECONVERGENT B1 ;  /* 0x0000000000017941 */ /* 0x000fea0003800200 */
.L_x_51:
[----:B------:R-:W-:Y:S01]  /*0910*/  FMUL R9, R15, UR6 ;  /* 0x000000060f097c20 */ /* 0x000fe20008400000 */
[----:B------:R-:W-:Y:S06]  /*0920*/  BRA `(.L_x_50) ;  /* 0x0000005000e47947 */ /* 0x000fec0003800000 */
.L_x_49:
[----:B------:R-:W-:Y:S01]  /*0930*/  MOV R19, UR4 ;  /* 0x0000000400137c02 */ /* 0x000fe20008000f00 */
[----:B-----5:R-:W-:Y:S01]  /*0940*/  FADD R4, R13, R14 ;  /* 0x0000000e0d047221 */ /* 0x020fe20000000000 */
[----:B------:R-:W-:Y:S01]  /*0950*/  FMUL R11, R11, R11 ;  /* 0x0000000b0b0b7220 */ /* 0x000fe20000400000 */
[----:B------:R-:W-:Y:S01]  /*0960*/  BSSY.RECONVERGENT B1, `(.L_x_55) ;  /* 0x0000018000017945 */ /* 0x000fe20003800200 */
[----:B------:R-:W-:Y:S01]  /*0970*/  FADD R12, RZ, -R12 ;  /* 0x8000000cff0c7221 */ /* 0x000fe20000000000 */
[----:B------:R-:W-:Y:S01]  /*0980*/  FADD R19, R19, UR5 ;  /* 0x0000000513137e21 */ /* 0x000fe20008000000 */
[----:B------:R-:W-:-:S03]  /*0990*/  FMUL R4, R4, 0.5 ;  /* 0x3f00000004047820 */ /* 0x000fc60000400000 */
[----:B------:R-:W-:Y:S01]  /*09a0*/  FMUL R19, R19, 0.5 ;  /* 0x3f00000013137820 */ /* 0x000fe20000400000 */
[--C-:B------:R-:W-:Y:S01]  /*09b0*/  FADD R7, R13, -R4.reuse ;  /* 0x800000040d077221 */ /* 0x100fe20000000000 */
[----:B------:R-:W-:Y:S02]  /*09c0*/  FADD R8, -R14, R4 ;  /* 0x000000040e087221 */ /* 0x000fe40000000100 */
[C---:B------:R-:W-:Y:S01]  /*09d0*/  FADD R5, -R19.reuse, UR4 ;  /* 0x0000000413057e21 */ /* 0x040fe20008000100 */
[----:B------:R-:W-:-:S03]  /*09e0*/  FADD R6, R19, -UR5 ;  /* 0x8000000513067e21 */ /* 0x000fc60008000000 */
[----:B------:R-:W-:-:S04]  /*09f0*/  FMUL R0, R5, R5 ;  /* 0x0000000505007220 */ /* 0x000fc80000400000 */
[----:B------:R-:W-:-:S04]  /*0a00*/  FFMA R0, R7, R7, R0 ;  /* 0x0000000707007223 */ /* 0x000fc80000000000 */
[----:B------:R-:W-:-:S04]  /*0a10*/  FADD R0, R0, R11 ;  /* 0x0000000b00007221 */ /* 0x000fc80000000000 */
[----:B------:R0:W1:Y:S01]  /*0a20*/  MUFU.RSQ R3, R0 ;  /* 0x0000000000037308 */ /* 0x0000620000001400 */
[----:B------:R-:W-:-:S04]  /*0a30*/  IADD3 R2, PT, PT, R0, -0xd000000, RZ ;  /* 0xf300000000027810 */ /* 0x000fc80007ffe0ff */
[----:B------:R-:W-:-:S13]  /*0a40*/  ISETP.GT.U32.AND P0, PT, R2, 0x727fffff, PT ;  /* 0x727fffff0200780c */ /* 0x000fda0003f04070 */
[----:B01----:R-:W-:Y:S05]  /*0a50*/  @!P0 BRA `(.L_x_56) ;  /* 0x0000000000108947 */ /* 0x003fea0003800000 */
[----:B------:R-:W-:-:S07]  /*0a60*/  MOV R16, 0xa80 ;  /* 0x00000a8000107802 */ /* 0x000fce0000000f00 */
[----:B------:R-:W-:Y:S05]  /*0a70*/  CALL.REL.NOINC `($__internal_2_$__cuda_sm20_sqrt_rn_f32_slowpath) ;  /* 0x0000005000b87944 */ /* 0x000fea0003c00000 */
[----:B------:R-:W-:Y:S01]  /*0a80*/  MOV R9, R15 ;  /* 0x0000000f00097202 */ /* 0x000fe20000000f00 */
[----:B------:R-:W-:Y:S06]  /*0a90*/  BRA `(.L_x_57) ;  /* 0x0000000000107947 */ /* 0x000fec0003800000 */
.L_x_56:
[----:B------:R-:W-:Y:S01]  /*0aa0*/  FMUL.FTZ R9, R0, R3 ;  /* 0x0000000300097220 */ /* 0x000fe20000410000 */
[----:B------:R-:W-:-:S03]  /*0ab0*/  FMUL.FTZ R2, R3, 0.5 ;  /* 0x3f00000003027820 */ /* 0x000fc60000410000 */
[----:B------:R-:W-:-:S04]  /*0ac0*/  FFMA R0, -R9, R9, R0 ;  /* 0x0000000909007223 */ /* 0x000fc80000000100 */
[----:B------:R-:W-:-:S07]  /*0ad0*/  FFMA R9, R0, R2, R9 ;  /* 0x0000000200097223 */ /* 0x000fce0000000009 */
.L_x_57:
[----:B------:R-:W-:Y:S05]  /*0ae0*/  BSYNC.RECONVERGENT B1 ;  /* 0x0000000000017941 */ /* 0x000fea0003800200 */
.L_x_55:
[----:B------:R-:W-:Y:S01]  /*0af0*/  FMUL R3, R6, R6 ;  /* 0x0000000606037220 */ /* 0x000fe20000400000 */
[----:B------:R-:W-:Y:S01]  /*0b00*/  FMUL R2, R12, R12 ;  /* 0x0000000c0c027220 */ /* 0x000fe20000400000 */
[----:B------:R-:W-:Y:S02]  /*0b10*/  BSSY.RECONVERGENT B1, `(.L_x_58) ;  /* 0x000000e000017945 */ /* 0x000fe40003800200 */
        /* <DEDUP_REMOVED lines=8> */
[----:B------:R-:W-:Y:S05]  /*0ba0*/  BRA `(.L_x_60) ;  /* 0x0000000000107947 */ /* 0x000fea0003800000 */
.L_x_59:
[----:B------:R-:W-:Y:S01]  /*0bb0*/  FMUL.FTZ R15, R0, R3 ;  /* 0x00000003000f7220 */ /* 0x000fe20000410000 */
[----:B------:R-:W-:-:S03]  /*0bc0*/  FMUL.FTZ R3, R3, 0.5 ;  /* 0x3f00000003037820 */ /* 0x000fc60000410000 */
[----:B------:R-:W-:-:S04]  /*0bd0*/  FFMA R0, -R15, R15, R0 ;  /* 0x0000000f0f007223 */ /* 0x000fc80000000100 */
[----:B------:R-:W-:-:S07]  /*0be0*/  FFMA R15, R0, R3, R15 ;  /* 0x00000003000f7223 */ /* 0x000fce000000000f */
.L_x_60:
[----:B------:R-:W-:Y:S05]  /*0bf0*/  BSYNC.RECONVERGENT B1 ;  /* 0x0000000000017941 */ /* 0x000fea0003800200 */
.L_x_58:
[----:B------:R-:W0:Y:S01]  /*0c00*/  F2F.F64.F32 R16, R19 ;  /* 0x0000001300107310 */ /* 0x000e220000201800 */
[----:B------:R-:W-:Y:S01]  /*0c10*/  UMOV UR10, 0xd2f1a9fc ;  /* 0xd2f1a9fc000a7882 */ /* 0x000fe20000000000 */
[----:B------:R-:W-:Y:S01]  /*0c20*/  UMOV UR11, 0x3f50624d ;  /* 0x3f50624d000b7882 */ /* 0x000fe20000000000 */
[----:B------:R-:W-:Y:S01]  /*0c30*/  BSSY.RECONVERGENT B1, `(.L_x_61) ;  /* 0x0000017000017945 */ /* 0x000fe20003800200 */
[----:B0-----:R-:W-:-:S06]  /*0c40*/  DADD R16, R16, UR10 ;  /* 0x0000000a10107e29 */ /* 0x001fcc0008000000 */
[----:B------:R-:W0:Y:S02]  /*0c50*/  F2F.F32.F64 R12, R16 ;  /* 0x00000010000c7310 */ /* 0x000e240000301000 */
[C---:B0-----:R-:W-:Y:S01]  /*0c60*/  FADD R0, -R12.reuse, UR4 ;  /* 0x000000040c007e21 */ /* 0x041fe20008000100 */
[----:B------:R-:W-:-:S03]  /*0c70*/  FADD R10, R12, -UR5 ;  /* 0x800000050c0a7e21 */ /* 0x000fc60008000000 */
[----:B------:R-:W-:-:S04]  /*0c80*/  FMUL R0, R0, R0 ;  /* 0x0000000000007220 */ /* 0x000fc80000400000 */
[----:B------:R-:W-:-:S04]  /*0c90*/  FFMA R0, R7, R7, R0 ;  /* 0x0000000707007223 */ /* 0x000fc80000000000 */
[----:B------:R-:W-:-:S04]  /*0ca0*/  FADD R18, R11, R0 ;  /* 0x000000000b127221 */ /* 0x000fc80000000000 */
[----:B------:R0:W1:Y:S01]  /*0cb0*/  MUFU.RSQ R3, R18 ;  /* 0x0000001200037308 */ /* 0x0000620000001400 */
[----:B------:R-:W-:-:S04]  /*0cc0*/  IADD3 R0, PT, PT, R18, -0xd000000, RZ ;  /* 0xf300000012007810 */ /* 0x000fc80007ffe0ff */
[----:B------:R-:W-:Y:S01]  /*0cd0*/  ISETP.GT.U32.AND P0, PT, R0, 0x727fffff, PT ;  /* 0x727fffff0000780c */ /* 0x000fe20003f04070 */
[----:B------:R-:W-:-:S04]  /*0ce0*/  FMUL R0, R15, UR7 ;  /* 0x000000070f007c20 */ /* 0x000fc80008400000 */
[----:B------:R-:W-:-:S08]  /*0cf0*/  FFMA R9, R9, UR6, R0 ;  /* 0x0000000609097c23 */ /* 0x000fd00008000000 */
[----:B01----:R-:W-:Y:S05]  /*0d00*/  @!P0 BRA `(.L_x_62) ;  /* 0x0000000000148947 */ /* 0x003fea0003800000 */
[----:B------:R-:W-:Y:S02]  /*0d10*/  MOV R0, R18 ;  /* 0x0000001200007202 */ /* 0x000fe40000000f00 */
[----:B------:R-:W-:-:S07]  /*0d20*/  MOV R16, 0xd40 ;  /* 0x00000d4000107802 */ /* 0x000fce0000000f00 */
[----:B------:R-:W-:Y:S05]  /*0d30*/  CALL.REL.NOINC `($__internal_2_$__cuda_sm20_sqrt_rn_f32_slowpath) ;  /* 0x0000005000087944 */ /* 0x000fea0003c00000 */
[----:B------:R-:W-:Y:S01]  /*0d40*/  MOV R7, R15 ;  /* 0x0000000f00077202 */ /* 0x000fe20000000f00 */
[----:B------:R-:W-:Y:S06]  /*0d50*/  BRA `(.L_x_63) ;  /* 0x0000000000107947 */ /* 0x000fec0003800000 */
.L_x_62:
[----:B------:R-:W-:Y:S01]  /*0d60*/  FMUL.FTZ R7, R18, R3 ;  /* 0x0000000312077220 */ /* 0x000fe20000410000 */
[----:B------:R-:W-:-:S03]  /*0d70*/  FMUL.FTZ R3, R3, 0.5 ;  /* 0x3f00000003037820 */ /* 0x000fc60000410000 */
[----:B------:R-:W-:-:S04]  /*0d80*/  FFMA R0, -R7, R7, R18 ;  /* 0x0000000707007223 */ /* 0x000fc80000000112 */
[----:B------:R-:W-:-:S07]  /*0d90*/  FFMA R7, R0, R3, R7 ;  /* 0x0000000300077223 */ /* 0x000fce0000000007 */
.L_x_63:
[----:B------:R-:W-:Y:S05]  /*0da0*/  BSYNC.RECONVERGENT B1 ;  /* 0x0000000000017941 */ /* 0x000fea0003800200 */
.L_x_61:
[----:B------:R-:W-:Y:S01]  /*0db0*/  FMUL R3, R10, R10 ;  /* 0x0000000a0a037220 */ /* 0x000fe20000400000 */
[----:B------:R-:W-:Y:S03]  /*0dc0*/  BSSY.RECONVERGENT B1, `(.L_x_64) ;  /* 0x000000e000017945 */ /* 0x000fe60003800200 */
        /* <DEDUP_REMOVED lines=9> */
.L_x_65:
[----:B------:R-:W-:Y:S01]  /*0e60*/  FMUL.FTZ R15, R0, R3 ;  /* 0x00000003000f7220 */ /* 0x000fe20000410000 */
[----:B------:R-:W-:-:S03]  /*0e70*/  FMUL.FTZ R3, R3, 0.5 ;  /* 0x3f00000003037820 */ /* 0x000fc60000410000 */
[----:B------:R-:W-:-:S04]  /*0e80*/  FFMA R0, -R15, R15, R0 ;  /* 0x0000000f0f007223 */ /* 0x000fc80000000100 */
[----:B------:R-:W-:-:S07]  /*0e90*/  FFMA R15, R0, R3, R15 ;  /* 0x00000003000f7223 */ /* 0x000fce000000000f */
.L_x_66:
[----:B------:R-:W-:Y:S05]  /*0ea0*/  BSYNC.RECONVERGENT B1 ;  /* 0x0000000000017941 */ /* 0x000fea0003800200 */
.L_x_64:
[----:B------:R-:W0:Y:S01]  /*0eb0*/  F2F.F64.F32 R16, R4 ;  /* 0x0000000400107310 */ /* 0x000e220000201800 */
[----:B------:R-:W-:Y:S01]  /*0ec0*/  UMOV UR10, 0xd2f1a9fc ;  /* 0xd2f1a9fc000a7882 */ /* 0x000fe20000000000 */
[----:B------:R-:W-:Y:S01]  /*0ed0*/  UMOV UR11, 0x3f50624d ;  /* 0x3f50624d000b7882 */ /* 0x000fe20000000000 */
[----:B------:R-:W-:Y:S01]  /*0ee0*/  BSSY.RECONVERGENT B1, `(.L_x_67) ;  /* 0x0000017000017945 */ /* 0x000fe20003800200 */
[----:B0-----:R-:W-:-:S06]  /*0ef0*/  DADD R16, R16, UR10 ;  /* 0x0000000a10107e29 */ /* 0x001fcc0008000000 */
[----:B------:R-:W0:Y:S02]  /*0f00*/  F2F.F32.F64 R8, R16 ;  /* 0x0000001000087310 */ /* 0x000e240000301000 */
[----:B0-----:R-:W-:-:S04]  /*0f10*/  FADD R0, R13, -R8 ;  /* 0x800000080d007221 */ /* 0x001fc80000000000 */
[----:B------:R-:W-:-:S04]  /*0f20*/  FMUL R0, R0, R0 ;  /* 0x0000000000007220 */ /* 0x000fc80000400000 */
[----:B------:R-:W-:Y:S01]  /*0f30*/  FFMA R0, R5, R5, R0 ;  /* 0x0000000505007223 */ /* 0x000fe20000000000 */
[----:B------:R-:W-:-:S03]  /*0f40*/  FADD R5, -R14, R8 ;  /* 0x000000080e057221 */ /* 0x000fc60000000100 */
        /* <DEDUP_REMOVED lines=12> */
.L_x_68:
[----:B------:R-:W-:Y:S01]  /*1010*/  FMUL.FTZ R24, R3, R10 ;  /* 0x0000000a03187220 */ /* 0x000fe20000410000 */
[----:B------:R-:W-:-:S03]  /*1020*/  FMUL.FTZ R0, R10, 0.5 ;  /* 0x3f0000000a007820 */ /* 0x000fc60000410000 */
[----:B------:R-:W-:-:S04]  /*1030*/  FFMA R3, -R24, R24, R3 ;  /* 0x0000001818037223 */ /* 0x000fc80000000103 */
[----:B------:R-:W-:-:S07]  /*1040*/  FFMA R24, R3, R0, R24 ;  /* 0x0000000003187223 */ /* 0x000fce0000000018 */
.L_x_69:
[----:B------:R-:W-:Y:S05]  /*1050*/  BSYNC.RECONVERGENT B1 ;  /* 0x0000000000017941 */ /* 0x000fea0003800200 */
.L_x_67:
        /* <DEDUP_REMOVED lines=11> */
.L_x_71:
[----:B------:R-:W-:Y:S01]  /*1110*/  FMUL.FTZ R15, R0, R3 ;  /* 0x00000003000f7220 */ /* 0x000fe20000410000 */
[----:B------:R-:W-:-:S03]  /*1120*/  FMUL.FTZ R3, R3, 0.5 ;  /* 0x3f00000003037820 */ /* 0x000fc60000410000 */
[----:B------:R-:W-:-:S04]  /*1130*/  FFMA R0, -R15, R15, R0 ;  /* 0x0000000f0f007223 */ /* 0x000fc80000000100 */
[----:B------:R-:W-:-:S07]  /*1140*/  FFMA R15, R0, R3, R15 ;  /* 0x00000003000f7223 */ /* 0x000fce000000000f */
.L_x_72:
[----:B------:R-:W-:Y:S05]  /*1150*/  BSYNC.RECONVERGENT B1 ;  /* 0x0000000000017941 */ /* 0x000fea0003800200 */
.L_x_70:
[----:B------:R-:W-:Y:S01]  /*1160*/  FMUL R15, R15, UR7 ;  /* 0x000000070f0f7c20 */ /* 0x000fe20008400000 */
[----:B------:R-:W-:Y:S01]  /*1170*/  MOV R0, R7 ;  /* 0x0000000700007202 */ /* 0x000fe20000000f00 */
[----:B------:R-:W-:Y:S01]  /*1180*/  UMOV UR10, 0x88e368f1 ;  /* 0x88e368f1000a7882 */ /* 0x000fe20000000000 */
[----:B------:R-:W-:Y:S01]  /*1190*/  MOV R3, R12 ;  /* 0x0000000c00037202 */ /* 0x000fe20000000f00 */
[----:B------:R-:W-:Y:S01]  /*11a0*/  FFMA R24, R24, UR6, R15 ;  /* 0x0000000618187c23 */ /* 0x000fe2000800000f */
[----:B------:R-:W-:Y:S01]  /*11b0*/  MOV R15, R4 ;  /* 0x00000004000f7202 */ /* 0x000fe20000000f00 */
[----:B------:R-:W-:Y:S01]  /*11c0*/  UMOV UR11, 0x3ee4f8b5 ;  /* 0x3ee4f8b5000b7882 */ /* 0x000fe20000000000 */
[----:B------:R-:W-:Y:S01]  /*11d0*/  MOV R10, R19 ;  /* 0x00000013000a7202 */ /* 0x000fe20000000f00 */
[----:B------:R-:W-:Y:S01]  /*11e0*/  BSSY.RECONVERGENT B1, `(.L_x_73) ;  /* 0x0000193000017945 */ /* 0x000fe20003800200 */
[----:B------:R-:W-:Y:S02]  /*11f0*/  FSETP.GT.AND P0, PT, R7, R24, PT ;  /* 0x000000180700720b */ /* 0x000fe40003f04000 */
[----:B------:R-:W-:-:S11]  /*1200*/  MOV R21, R4 ;  /* 0x0000000400157202 */ /* 0x000fd60000000f00 */
[----:B------:R-:W-:Y:S02]  /*1210*/  @P0 MOV R0, R24 ;  /* 0x0000001800000202 */ /* 0x000fe40000000f00 */
[----:B------:R-:W-:Y:S02]  /*1220*/  @P0 MOV R24, R7 ;  /* 0x0000000700180202 */ /* 0x000fe40000000f00 */
[-C--:B------:R-:W-:Y:S02]  /*1230*/  FSETP.GT.AND P2, PT, R9, R0.reuse, PT ;  /* 0x000000000900720b */ /* 0x080fe40003f44000 */
[----:B------:R-:W-:Y:S02]  /*1240*/  MOV R25, R0 ;  /* 0x0000000000197202 */ /* 0x000fe40000000f00 */
[----:B------:R-:W-:Y:S02]  /*1250*/  @P0 MOV R3, R19 ;  /* 0x0000001300030202 */ /* 0x000fe40000000f00 */
[----:B------:R-:W-:-:S02]  /*1260*/  @P0 MOV R15, R8 ;  /* 0x00000008000f0202 */ /* 0x000fc40000000f00 */
[----:B------:R-:W-:-:S05]  /*1270*/  @P0 MOV R8, R4 ;  /* 0x0000000400080202 */ /* 0x000fca0000000f00 */
[----:B------:R-:W-:Y:S02]  /*1280*/  @P2 MOV R25, R9 ;  /* 0x0000000900192202 */ /* 0x000fe40000000f00 */
[----:B------:R-:W-:Y:S02]  /*1290*/  @P2 MOV R10, R3 ;  /* 0x00000003000a2202 */ /* 0x000fe40000000f00 */
[----:B------:R-:W-:Y:S02]  /*12a0*/  FSETP.GT.AND P1, PT, R25, R24, PT ;  /* 0x000000181900720b */ /* 0x000fe40003f24000 */
[----:B------:R-:W-:Y:S02]  /*12b0*/  @P2 MOV R3, R19 ;  /* 0x0000001300032202 */ /* 0x000fe40000000f00 */
[----:B------:R-:W-:Y:S02]  /*12c0*/  @P0 MOV R19, R12 ;  /* 0x0000000c00130202 */ /* 0x000fe40000000f00 */
[----:B------:R-:W-:-:S02]  /*12d0*/  @P2 MOV R21, R15 ;  /* 0x0000000f00152202 */ /* 0x000fc40000000f00 */
[----:B------:R-:W-:Y:S02]  /*12e0*/  @P2 MOV R15, R4 ;  /* 0x00000004000f2202 */ /* 0x000fe40000000f00 */
[----:B------:R-:W-:Y:S02]  /*12f0*/  MOV R23, R3 ;  /* 0x0000000300177202 */ /* 0x000fe40000000f00 */
[----:B------:R-:W-:Y:S02]  /*1300*/  MOV R12, R15 ;  /* 0x0000000f000c7202 */ /* 0x000fe40000000f00 */
[----:B------:R-:W-:Y:S02]  /*1310*/  @P1 MOV R23, R19 ;  /* 0x0000001300171202 */ /* 0x000fe40000000f00 */
[----:B------:R-:W-:Y:S02]  /*1320*/  @P1 MOV R12, R8 ;  /* 0x00000008000c1202 */ /* 0x000fe40000000f00 */
[----:B------:R-:W-:Y:S01]  /*1330*/  MOV R20, R25 ;  /* 0x0000001900147202 */ /* 0x000fe20000000f00 */
[----:B------:R-:W-:Y:S01]  /*1340*/  FADD R4, R10, -R23 ;  /* 0x800000170a047221 */ /* 0x000fe20000000000 */
[----:B------:R-:W-:Y:S01]  /*1350*/  @P2 MOV R9, R0 ;  /* 0x0000000000092202 */ /* 0x000fe20000000f00 */
[----:B------:R-:W-:Y:S01]  /*1360*/  FADD R6, R21, -R12 ;  /* 0x8000000c15067221 */ /* 0x000fe20000000000 */
[----:B------:R-:W-:-:S02]  /*1370*/  @P1 MOV R20, R24 ;  /* 0x0000001800141202 */ /* 0x000fc40000000f00 */
[----:B------:R-:W-:Y:S01]  /*1380*/  @P1 MOV R24, R25 ;  /* 0x0000001900181202 */ /* 0x000fe20000000f00 */
[----:B------:R-:W0:Y:S01]  /*1390*/  F2F.F64.F32 R4, |R4| ;  /* 0x4000000400047310 */ /* 0x000e220000201800 */
[----:B------:R-:W-:Y:S01]  /*13a0*/  @P1 MOV R19, R3 ;  /* 0x0000000300131202 */ /* 0x000fe20000000f00 */
[----:B------:R-:W-:Y:S01]  /*13b0*/  FADD R16, -R9, R20 ;  /* 0x0000001409107221 */ /* 0x000fe20000000100 */
[----:B------:R-:W-:-:S05]  /*13c0*/  @P1 MOV R8, R15 ;  /* 0x0000000f00081202 */ /* 0x000fca0000000f00 */
[----:B------:R-:W1:Y:S01]  /*13d0*/  F2F.F64.F32 R6, |R6| ;  /* 0x4000000600067310 */ /* 0x000e620000201800 */
[----:B0-----:R-:W-:-:S07]  /*13e0*/  DSETP.GT.AND P0, PT, R4, UR10, PT ;  /* 0x0000000a04007e2a */ /* 0x001fce000bf04000 */
[----:B------:R-:W0:Y:S01]  /*13f0*/  F2F.F64.F32 R16, |R16| ;  /* 0x4000001000107310 */ /* 0x000e220000201800 */
[----:B-1----:R-:W-:Y:S01]  /*1400*/  DSETP.LEU.AND P2, PT, R6, UR10, PT ;  /* 0x0000000a06007e2a */ /* 0x002fe2000bf4b000 */
[----:B------:R-:W-:Y:S01]  /*1410*/  UMOV UR10, 0xd9d7bdbb ;  /* 0xd9d7bdbb000a7882 */ /* 0x000fe20000000000 */
[----:B------:R-:W-:Y:S02]  /*1420*/  UMOV UR11, 0x3ddb7cdf ;  /* 0x3ddb7cdf000b7882 */ /* 0x000fe40000000000 */
[----:B0-----:R-:W-:-:S14]  /*1430*/  DSETP.LEU.AND P0, PT, R16, UR10, !P0 ;  /* 0x0000000a10007e2a */ /* 0x001fdc000c70b000 */
[----:B------:R-:W-:Y:S05]  /*1440*/  @P0 BRA P2, `(.L_x_74) ;  /* 0x0000001400b00947 */ /* 0x000fea0001000000 */
[----:B------:R-:W-:-:S07]  /*1450*/  MOV R18, 0x1 ;  /* 0x0000000100127802 */ /* 0x000fce0000000f00 */
.L_x_117:
[----:B------:R-:W-:-:S13]  /*1460*/  ISETP.NE.AND P0, PT, R18, 0x2710, PT ;  /* 0x000027101200780c */ /* 0x000fda0003f05270 */
[----:B------:R-:W-:Y:S05]  /*1470*/  @!P0 BRA `(.L_x_74) ;  /* 0x0000001400a48947 */ /* 0x000fea0003800000 */
[----:B------:R-:W-:Y:S01]  /*1480*/  FADD R28, R12, R21 ;  /* 0x000000150c1c7221 */ /* 0x000fe20000000000 */
[----:B------:R-:W-:Y:S01]  /*1490*/  FADD R4, R23, R10 ;  /* 0x0000000a17047221 */ /* 0x000fe20000000000 */
[----:B------:R-:W-:Y:S02]  /*14a0*/  BSSY.RECONVERGENT B2, `(.L_x_75) ;  /* 0x000001a000027945 */ /* 0x000fe40003800200 */
[----:B------:R-:W-:Y:S01]  /*14b0*/  FMUL R28, R28, 0.5 ;  /* 0x3f0000001c1c7820 */ /* 0x000fe20000400000 */
[----:B------:R-:W-:-:S03]  /*14c0*/  FMUL R4, R4, 0.5 ;  /* 0x3f00000004047820 */ /* 0x000fc60000400000 */
[----:B------:R-:W-:Y:S01]  /*14d0*/  FADD R3, R28, R28 ;  /* 0x0000001c1c037221 */ /* 0x000fe20000000000 */
[----:B------:R-:W-:-:S03]  /*14e0*/  FADD R0, R4, R4 ;  /* 0x0000000404007221 */ /* 0x000fc60000000000 */
[----:B------:R-:W-:Y:S01]  /*14f0*/  FADD R6, R3, -R8 ;  /* 0x8000000803067221 */ /* 0x000fe20000000000 */
[----:B------:R-:W-:-:S03]  /*1500*/  FADD R5, R0, -R19 ;  /* 0x8000001300057221 */ /* 0x000fc60000000000 */
[--C-:B------:R-:W-:Y:S01]  /*1510*/  FADD R3, R13, -R6.reuse ;  /* 0x800000060d037221 */ /* 0x100fe20000000000 */
[----:B------:R-:W-:Y:S01]  /*1520*/  FADD R0, -R5, UR4 ;  /* 0x0000000405007e21 */ /* 0x000fe20008000100 */
[----:B------:R-:W-:Y:S02]  /*1530*/  FADD R26, -R14, R6 ;  /* 0x000000060e1a7221 */ /* 0x000fe40000000100 */
[----:B------:R-:W-:-:S04]  /*1540*/  FMUL R3, R3, R3 ;  /* 0x0000000303037220 */ /* 0x000fc80000400000 */
[----:B------:R-:W-:-:S04]  /*1550*/  FFMA R0, R0, R0, R3 ;  /* 0x0000000000007223 */ /* 0x000fc80000000003 */
[----:B------:R-:W-:-:S04]  /*1560*/  FADD R0, R11, R0 ;  /* 0x000000000b007221 */ /* 0x000fc80000000000 */
[----:B------:R0:W1:Y:S01]  /*1570*/  MUFU.RSQ R3, R0 ;  /* 0x0000000000037308 */ /* 0x0000620000001400 */
[----:B------:R-:W-:-:S04]  /*1580*/  IADD3 R7, PT, PT, R0, -0xd000000, RZ ;  /* 0xf300000000077810 */ /* 0x000fc80007ffe0ff */
[----:B------:R-:W-:Y:S01]  /*1590*/  ISETP.GT.U32.AND P0, PT, R7, 0x727fffff, PT ;  /* 0x727fffff0700780c */ /* 0x000fe20003f04070 */
[----:B------:R-:W-:-:S12]  /*15a0*/  FADD R7, R5, -UR5 ;  /* 0x8000000505077e21 */ /* 0x000fd80008000000 */
[----:B01----:R-:W-:Y:S05]  /*15b0*/  @!P0 BRA `(.L_x_76) ;  /* 0x0000000000108947 */ /* 0x003fea0003800000 */
[----:B------:R-:W-:-:S07]  /*15c0*/  MOV R16, 0x15e0 ;  /* 0x000015e000107802 */ /* 0x000fce0000000f00 */
[----:B------:R-:W-:Y:S05]  /*15d0*/  CALL.REL.NOINC `($__internal_2_$__cuda_sm20_sqrt_rn_f32_slowpath) ;  /* 0x0000004400e07944 */ /* 0x000fea0003c00000 */
[----:B------:R-:W-:Y:S01]  /*15e0*/  MOV R25, R15 ;  /* 0x0000000f00197202 */ /* 0x000fe20000000f00 */
[----:B------:R-:W-:Y:S06]  /*15f0*/  BRA `(.L_x_77) ;  /* 0x0000000000107947 */ /* 0x000fec0003800000 */
.L_x_76:
[----:B------:R-:W-:Y:S01]  /*1600*/  FMUL.FTZ R25, R0, R3 ;  /* 0x0000000300197220 */ /* 0x000fe20000410000 */
[----:B------:R-:W-:-:S03]  /*1610*/  FMUL.FTZ R3, R3, 0.5 ;  /* 0x3f00000003037820 */ /* 0x000fc60000410000 */
[----:B------:R-:W-:-:S04]  /*1620*/  FFMA R0, -R25, R25, R0 ;  /* 0x0000001919007223 */ /* 0x000fc80000000100 */
[----:B------:R-:W-:-:S07]  /*1630*/  FFMA R25, R0, R3, R25 ;  /* 0x0000000300197223 */ /* 0x000fce0000000019 */
.L_x_77:
[----:B------:R-:W-:Y:S05]  /*1640*/  BSYNC.RECONVERGENT B2 ;  /* 0x0000000000027941 */ /* 0x000fea0003800200 */
.L_x_75:
        /* <DEDUP_REMOVED lines=11> */
.L_x_79:
[----:B------:R-:W-:Y:S01]  /*1700*/  FMUL.FTZ R15, R0, R3 ;  /* 0x00000003000f7220 */ /* 0x000fe20000410000 */
[----:B------:R-:W-:-:S03]  /*1710*/  FMUL.FTZ R3, R3, 0.5 ;  /* 0x3f00000003037820 */ /* 0x000fc60000410000 */
[----:B------:R-:W-:-:S04]  /*1720*/  FFMA R0, -R15, R15, R0 ;  /* 0x0000000f0f007223 */ /* 0x000fc80000000100 */
[----:B------:R-:W-:-:S07]  /*1730*/  FFMA R15, R0, R3, R15 ;  /* 0x00000003000f7223 */ /* 0x000fce000000000f */
.L_x_80:
[----:B------:R-:W-:Y:S05]  /*1740*/  BSYNC.RECONVERGENT B2 ;  /* 0x0000000000027941 */ /* 0x000fea0003800200 */
.L_x_78:
[----:B------:R-:W-:Y:S01]  /*1750*/  FMUL R0, R15, UR7 ;  /* 0x000000070f007c20 */ /* 0x000fe20008400000 */
[----:B------:R-:W-:Y:S03]  /*1760*/  BSSY.RECONVERGENT B2, `(.L_x_81) ;  /* 0x0000108000027945 */ /* 0x000fe60003800200 */
[----:B------:R-:W-:-:S05]  /*1770*/  FFMA R25, R25, UR6, R0 ;  /* 0x0000000619197c23 */ /* 0x000fca0008000000 */
[----:B------:R-:W-:-:S13]  /*1780*/  FSETP.GEU.AND P0, PT, R25, R9, PT ;  /* 0x000000091900720b */ /* 0x000fda0003f0e000 */
[----:B------:R-:W-:Y:S05]  /*1790*/  @P0 BRA `(.L_x_82) ;  /* 0x0000000000c40947 */ /* 0x000fea0003800000 */
[----:B------:R-:W-:Y:S01]  /*17a0*/  FADD R7, R8, R8 ;  /* 0x0000000808077221 */ /* 0x000fe20000000000 */
[----:B------:R-:W-:Y:S01]  /*17b0*/  FADD R3, R19, R19 ;  /* 0x0000001313037221 */ /* 0x000fe20000000000 */
[----:B------:R-:W-:Y:S02]  /*17c0*/  BSSY.RECONVERGENT B3, `(.L_x_83) ;  /* 0x0000017000037945 */ /* 0x000fe40003800200 */
[----:B------:R-:W-:Y:S01]  /*17d0*/  FFMA R7, R28, 3, -R7 ;  /* 0x404000001c077823 */ /* 0x000fe20000000807 */
[----:B------:R-:W-:-:S03]  /*17e0*/  FFMA R4, R4, 3, -R3 ;  /* 0x4040000004047823 */ /* 0x000fc60000000803 */
[--C-:B------:R-:W-:Y:S01]  /*17f0*/  FADD R3, R13, -R7.reuse ;  /* 0x800000070d037221 */ /* 0x100fe20000000000 */
[C---:B------:R-:W-:Y:S01]  /*1800*/  FADD R0, -R4.reuse, UR4 ;  /* 0x0000000404007e21 */ /* 0x040fe20008000100 */
[----:B------:R-:W-:Y:S01]  /*1810*/  FADD R19, R4, -UR5 ;  /* 0x8000000504137e21 */ /* 0x000fe20008000000 */
[----:B------:R-:W-:Y:S01]  /*1820*/  FADD R24, -R14, R7 ;  /* 0x000000070e187221 */ /* 0x000fe20000000100 */
[----:B------:R-:W-:-:S04]  /*1830*/  FMUL R3, R3, R3 ;  /* 0x0000000303037220 */ /* 0x000fc80000400000 */
[----:B------:R-:W-:-:S04]  /*1840*/  FFMA R0, R0, R0, R3 ;  /* 0x0000000000007223 */ /* 0x000fc80000000003 */
[----:B------:R-:W-:-:S04]  /*1850*/  FADD R3, R11, R0 ;  /* 0x000000000b037221 */ /* 0x000fc80000000000 */
[----:B------:R0:W1:Y:S01]  /*1860*/  MUFU.RSQ R0, R3 ;  /* 0x0000000300007308 */ /* 0x0000620000001400 */
[----:B------:R-:W-:-:S04]  /*1870*/  IADD3 R8, PT, PT, R3, -0xd000000, RZ ;  /* 0xf300000003087810 */ /* 0x000fc80007ffe0ff */
[----:B------:R-:W-:-:S13]  /*1880*/  ISETP.GT.U32.AND P0, PT, R8, 0x727fffff, PT ;  /* 0x727fffff0800780c */ /* 0x000fda0003f04070 */
[----:B01----:R-:W-:Y:S05]  /*1890*/  @!P0 BRA `(.L_x_84) ;  /* 0x0000000000148947 */ /* 0x003fea0003800000 */
[----:B------:R-:W-:Y:S02]  /*18a0*/  MOV R0, R3 ;  /* 0x0000000300007202 */ /* 0x000fe40000000f00 */
[----:B------:R-:W-:-:S07]  /*18b0*/  MOV R16, 0x18d0 ;  /* 0x000018d000107802 */ /* 0x000fce0000000f00 */
[----:B------:R-:W-:Y:S05]  /*18c0*/  CALL.REL.NOINC `($__internal_2_$__cuda_sm20_sqrt_rn_f32_slowpath) ;  /* 0x0000004400247944 */ /* 0x000fea0003c00000 */
[----:B------:R-:W-:Y:S01]  /*18d0*/  MOV R8, R15 ;  /* 0x0000000f00087202 */ /* 0x000fe20000000f00 */
[----:B------:R-:W-:Y:S06]  /*18e0*/  BRA `(.L_x_85) ;  /* 0x0000000000107947 */ /* 0x000fec0003800000 */
.L_x_84:
[----:B------:R-:W-:Y:S01]  /*18f0*/  FMUL.FTZ R8, R3, R0 ;  /* 0x0000000003087220 */ /* 0x000fe20000410000 */
[----:B------:R-:W-:-:S03]  /*1900*/  FMUL.FTZ R0, R0, 0.5 ;  /* 0x3f00000000007820 */ /* 0x000fc60000410000 */
[----:B------:R-:W-:-:S04]  /*1910*/  FFMA R3, -R8, R8, R3 ;  /* 0x0000000808037223 */ /* 0x000fc80000000103 */
[----:B------:R-:W-:-:S07]  /*1920*/  FFMA R8, R3, R0, R8 ;  /* 0x0000000003087223 */ /* 0x000fce0000000008 */
.L_x_85:
[----:B------:R-:W-:Y:S05]  /*1930*/  BSYNC.RECONVERGENT B3 ;  /* 0x0000000000037941 */ /* 0x000fea0003800200 */
.L_x_83:
        /* <DEDUP_REMOVED lines=11> */
.L_x_87:
[----:B------:R-:W-:Y:S01]  /*19f0*/  FMUL.FTZ R15, R0, R3 ;  /* 0x00000003000f7220 */ /* 0x000fe20000410000 */
[----:B------:R-:W-:-:S03]  /*1a00*/  FMUL.FTZ R3, R3, 0.5 ;  /* 0x3f00000003037820 */ /* 0x000fc60000410000 */
[----:B------:R-:W-:-:S04]  /*1a10*/  FFMA R0, -R15, R15, R0 ;  /* 0x0000000f0f007223 */ /* 0x000fc80000000100 */
[----:B------:R-:W-:-:S07]  /*1a20*/  FFMA R15, R0, R3, R15 ;  /* 0x00000003000f7223 */ /* 0x000fce000000000f */
.L_x_88:
[----:B------:R-:W-:Y:S05]  /*1a30*/  BSYNC.RECONVERGENT B3 ;  /* 0x0000000000037941 */ /* 0x000fea0003800200 */
.L_x_86:
[----:B------:R-:W-:-:S04]  /*1a40*/  FMUL R15, R15, UR7 ;  /* 0x000000070f0f7c20 */ /* 0x000fc80008400000 */
[----:B------:R-:W-:-:S05]  /*1a50*/  FFMA R8, R8, UR6, R15 ;  /* 0x0000000608087c23 */ /* 0x000fca000800000f */
[----:B------:R-:W-:-:S04]  /*1a60*/  FSETP.GEU.AND P0, PT, R8, R25, PT ;  /* 0x000000190800720b */ /* 0x000fc80003f0e000 */
[----:B------:R-:W-:Y:S02]  /*1a70*/  FSEL R25, R8, R25, !P0 ;  /* 0x0000001908197208 */ /* 0x000fe40004000000 */
[----:B------:R-:W-:Y:S02]  /*1a80*/  FSEL R5, R4, R5, !P0 ;  /* 0x0000000504057208 */ /* 0x000fe40004000000 */
[----:B------:R-:W-:Y:S01]  /*1a90*/  FSEL R6, R7, R6, !P0 ;  /* 0x0000000607067208 */ /* 0x000fe20004000000 */
[----:B------:R-:W-:Y:S06]  /*1aa0*/  BRA `(.L_x_89) ;  /* 0x0000000c004c7947 */ /* 0x000fec0003800000 */
.L_x_82:
[----:B------:R-:W-:-:S13]  /*1ab0*/  FSETP.GEU.AND P0, PT, R25, R20, PT ;  /* 0x000000141900720b */ /* 0x000fda0003f0e000 */
[----:B------:R-:W-:Y:S05]  /*1ac0*/  @!P0 BRA `(.L_x_89) ;  /* 0x0000000c00448947 */ /* 0x000fea0003800000 */
[----:B------:R-:W-:Y:S01]  /*1ad0*/  FSETP.GEU.AND P0, PT, R25, R24, PT ;  /* 0x000000181900720b */ /* 0x000fe20003f0e000 */
[----:B------:R-:W-:-:S12]  /*1ae0*/  BSSY.RELIABLE B3, `(.L_x_90) ;  /* 0x000006d000037945 */ /* 0x000fd80003800100 */
[----:B------:R-:W-:Y:S05]  /*1af0*/  @P0 BRA `(.L_x_91) ;  /* 0x0000000000dc0947 */ /* 0x000fea0003800000 */
[----:B------:R-:W0:Y:S01]  /*1b00*/  F2F.F64.F32 R16, R8 ;  /* 0x0000000800107310 */ /* 0x000e220000201800 */
[----:B------:R-:W-:Y:S07]  /*1b10*/  BSSY.RECONVERGENT B4, `(.L_x_92) ;  /* 0x000001e000047945 */ /* 0x000fee0003800200 */
[----:B------:R-:W1:Y:S01]  /*1b20*/  F2F.F64.F32 R6, R28 ;  /* 0x0000001c00067310 */ /* 0x000e620000201800 */
[----:B0-----:R-:W-:-:S07]  /*1b30*/  DMUL R16, R16, 0.5 ;  /* 0x3fe0000010107828 */ /* 0x001fce0000000000 */
[----:B------:R-:W0:Y:S01]  /*1b40*/  F2F.F64.F32 R26, R19 ;  /* 0x00000013001a7310 */ /* 0x000e220000201800 */
[----:B-1----:R-:W-:-:S07]  /*1b50*/  DFMA R6, R6, 1.5, -R16 ;  /* 0x3ff800000606782b */ /* 0x002fce0000000810 */
[----:B------:R-:W1:Y:S01]  /*1b60*/  F2F.F64.F32 R4, R4 ;  /* 0x0000000400047310 */ /* 0x000e620000201800 */
[----:B0-----:R-:W-:-:S07]  /*1b70*/  DMUL R26, R26, 0.5 ;  /* 0x3fe000001a1a7828 */ /* 0x001fce0000000000 */
[----:B------:R-:W0:Y:S01]  /*1b80*/  F2F.F32.F64 R6, R6 ;  /* 0x0000000600067310 */ /* 0x000e220000301000 */
[----:B-1----:R-:W-:-:S07]  /*1b90*/  DFMA R26, R4, 1.5, -R26 ;  /* 0x3ff80000041a782b */ /* 0x002fce000000081a */
[----:B------:R-:W1:Y:S01]  /*1ba0*/  F2F.F32.F64 R5, R26 ;  /* 0x0000001a00057310 */ /* 0x000e620000301000 */
[--C-:B0-----:R-:W-:Y:S01]  /*1bb0*/  FADD R3, R13, -R6.reuse ;  /* 0x800000060d037221 */ /* 0x101fe20000000000 */
[----:B------:R-:W-:-:S03]  /*1bc0*/  FADD R24, -R14, R6 ;  /* 0x000000060e187221 */ /* 0x000fc60000000100 */
[----:B------:R-:W-:Y:S01]  /*1bd0*/  FMUL R3, R3, R3 ;  /* 0x0000000303037220 */ /* 0x000fe20000400000 */
[C---:B-1----:R-:W-:Y:S01]  /*1be0*/  FADD R0, -R5.reuse, UR4 ;  /* 0x0000000405007e21 */ /* 0x042fe20008000100 */
[----:B------:R-:W-:-:S03]  /*1bf0*/  FADD R7, R5, -UR5 ;  /* 0x8000000505077e21 */ /* 0x000fc60008000000 */
        /* <DEDUP_REMOVED lines=11> */
.L_x_93:
[----:B------:R-:W-:Y:S01]  /*1cb0*/  FMUL.FTZ R4, R3, R16 ;  /* 0x0000001003047220 */ /* 0x000fe20000410000 */
[----:B------:R-:W-:-:S03]  /*1cc0*/  FMUL.FTZ R0, R16, 0.5 ;  /* 0x3f00000010007820 */ /* 0x000fc60000410000 */
[----:B------:R-:W-:-:S04]  /*1cd0*/  FFMA R3, -R4, R4, R3 ;  /* 0x0000000404037223 */ /* 0x000fc80000000103 */
[----:B------:R-:W-:-:S07]  /*1ce0*/  FFMA R4, R3, R0, R4 ;  /* 0x0000000003047223 */ /* 0x000fce0000000004 */
.L_x_94:
[----:B------:R-:W-:Y:S05]  /*1cf0*/  BSYNC.RECONVERGENT B4 ;  /* 0x0000000000047941 */ /* 0x000fea0003800200 */
.L_x_92:
        /* <DEDUP_REMOVED lines=11> */
.L_x_96:
[----:B------:R-:W-:Y:S01]  /*1db0*/  FMUL.FTZ R15, R0, R3 ;  /* 0x00000003000f7220 */ /* 0x000fe20000410000 */
[----:B------:R-:W-:-:S03]  /*1dc0*/  FMUL.FTZ R3, R3, 0.5 ;  /* 0x3f00000003037820 */ /* 0x000fc60000410000 */
[----:B------:R-:W-:-:S04]  /*1dd0*/  FFMA R0, -R15, R15, R0 ;  /* 0x0000000f0f007223 */ /* 0x000fc80000000100 */
[----:B------:R-:W-:-:S07]  /*1de0*/  FFMA R15, R0, R3, R15 ;  /* 0x00000003000f7223 */ /* 0x000fce000000000f */
.L_x_97:
[----:B------:R-:W-:Y:S05]  /*1df0*/  BSYNC.RECONVERGENT B4 ;  /* 0x0000000000047941 */ /* 0x000fea0003800200 */
.L_x_95:
[----:B------:R-:W-:-:S04]  /*1e00*/  FMUL R15, R15, UR7 ;  /* 0x000000070f0f7c20 */ /* 0x000fc80008400000 */
[----:B------:R-:W-:-:S05]  /*1e10*/  FFMA R4, R4, UR6, R15 ;  /* 0x0000000604047c23 */ /* 0x000fca000800000f */
[----:B------:R-:W-:-:S13]  /*1e20*/  FSETP.GTU.AND P0, PT, R4, R25, PT ;  /* 0x000000190400720b */ /* 0x000fda0003f0c000 */
[----:B------:R-:W-:Y:S05]  /*1e30*/  @!P0 BREAK.RELIABLE B3 ;  /* 0x0000000000038942 */ /* 0x000fea0003800100 */
[----:B------:R-:W-:Y:S05]  /*1e40*/  @P0 BRA `(.L_x_98) ;  /* 0x0000000000d80947 */ /* 0x000fea0003800000 */
[----:B------:R-:W-:Y:S01]  /*1e50*/  MOV R25, R4 ;  /* 0x0000000400197202 */ /* 0x000fe20000000f00 */
[----:B------:R-:W-:Y:S06]  /*1e60*/  BRA `(.L_x_89) ;  /* 0x00000008005c7947 */ /* 0x000fec0003800000 */
.L_x_91:
[----:B------:R-:W0:Y:S01]  /*1e70*/  F2F.F64.F32 R26, R28 ;  /* 0x0000001c001a7310 */ /* 0x000e220000201800 */
[----:B------:R-:W-:Y:S07]  /*1e80*/  BSSY.RECONVERGENT B4, `(.L_x_99) ;  /* 0x000001d000047945 */ /* 0x000fee0003800200 */
[----:B------:R-:W1:Y:S01]  /*1e90*/  F2F.F64.F32 R6, R19 ;  /* 0x0000001300067310 */ /* 0x000e620000201800 */
[----:B0-----:R-:W-:-:S07]  /*1ea0*/  DMUL R26, R26, 0.5 ;  /* 0x3fe000001a1a7828 */ /* 0x001fce0000000000 */
[----:B------:R-:W0:Y:S01]  /*1eb0*/  F2F.F64.F32 R4, R4 ;  /* 0x0000000400047310 */ /* 0x000e220000201800 */
[C---:B-1----:R-:W-:Y:S02]  /*1ec0*/  DMUL R16, R6.reuse, 0.5 ;  /* 0x3fe0000006107828 */ /* 0x042fe40000000000 */
[----:B------:R-:W-:-:S06]  /*1ed0*/  DFMA R6, R6, 0.5, R26 ;  /* 0x3fe000000606782b */ /* 0x000fcc000000001a */
[----:B0-----:R-:W-:-:S04]  /*1ee0*/  DFMA R16, R4, 0.5, R16 ;  /* 0x3fe000000410782b */ /* 0x001fc80000000010 */
[----:B------:R-:W0:Y:S08]  /*1ef0*/  F2F.F32.F64 R6, R6 ;  /* 0x0000000600067310 */ /* 0x000e300000301000 */
        /* <DEDUP_REMOVED lines=17> */
.L_x_100:
[----:B------:R-:W-:Y:S01]  /*2010*/  FMUL.FTZ R25, R22, R3 ;  /* 0x0000000316197220 */ /* 0x000fe20000410000 */
[----:B------:R-:W-:-:S03]  /*2020*/  FMUL.FTZ R3, R3, 0.5 ;  /* 0x3f00000003037820 */ /* 0x000fc60000410000 */
[----:B------:R-:W-:-:S04]  /*2030*/  FFMA R0, -R25, R25, R22 ;  /* 0x0000001919007223 */ /* 0x000fc80000000116 */
[----:B------:R-:W-:-:S07]  /*2040*/  FFMA R25, R0, R3, R25 ;  /* 0x0000000300197223 */ /* 0x000fce0000000019 */
.L_x_101:
[----:B------:R-:W-:Y:S05]  /*2050*/  BSYNC.RECONVERGENT B4 ;  /* 0x0000000000047941 */ /* 0x000fea0003800200 */
.L_x_99:
        /* <DEDUP_REMOVED lines=11> */
.L_x_103:
[----:B------:R-:W-:Y:S01]  /*2110*/  FMUL.FTZ R15, R0, R3 ;  /* 0x00000003000f7220 */ /* 0x000fe20000410000 */
[----:B------:R-:W-:-:S03]  /*2120*/  FMUL.FTZ R3, R3, 0.5 ;  /* 0x3f00000003037820 */ /* 0x000fc60000410000 */
[----:B------:R-:W-:-:S04]  /*2130*/  FFMA R0, -R15, R15, R0 ;  /* 0x0000000f0f007223 */ /* 0x000fc80000000100 */
[----:B------:R-:W-:-:S07]  /*2140*/  FFMA R15, R0, R3, R15 ;  /* 0x00000003000f7223 */ /* 0x000fce000000000f */
.L_x_104:
[----:B------:R-:W-:Y:S05]  /*2150*/  BSYNC.RECONVERGENT B4 ;  /* 0x0000000000047941 */ /* 0x000fea0003800200 */
.L_x_102:
[----:B------:R-:W-:-:S04]  /*2160*/  FMUL R0, R15, UR7 ;  /* 0x000000070f007c20 */ /* 0x000fc80008400000 */
[----:B------:R-:W-:-:S05]  /*2170*/  FFMA R25, R25, UR6, R0 ;  /* 0x0000000619197c23 */ /* 0x000fca0008000000 */
[----:B------:R-:W-:-:S13]  /*2180*/  FSETP.GEU.AND P0, PT, R25, R24, PT ;  /* 0x000000181900720b */ /* 0x000fda0003f0e000 */
[----:B------:R-:W-:Y:S05]  /*2190*/  @!P0 BREAK.RELIABLE B3 ;  /* 0x0000000000038942 */ /* 0x000fea0003800100 */
[----:B------:R-:W-:Y:S05]  /*21a0*/  @!P0 BRA `(.L_x_89) ;  /* 0x00000004008c8947 */ /* 0x000fea0003800000 */
.L_x_98:
[----:B------:R-:W-:Y:S05]  /*21b0*/  BSYNC.RELIABLE B3 ;  /* 0x0000000000037941 */ /* 0x000fea0003800100 */
.L_x_90:
[----:B------:R-:W-:Y:S01]  /*21c0*/  FADD R3, R12, -R21 ;  /* 0x800000150c037221 */ /* 0x000fe20000000000 */
[----:B------:R-:W-:Y:S01]  /*21d0*/  F2F.F64.F32 R6, R21 ;  /* 0x0000001500067310 */ /* 0x000fe20000201800 */
[----:B------:R-:W-:Y:S01]  /*21e0*/  FADD R0, R23, -R10 ;  /* 0x8000000a17007221 */ /* 0x000fe20000000000 */
[----:B------:R-:W-:Y:S06]  /*21f0*/  BSSY.RECONVERGENT B3, `(.L_x_105) ;  /* 0x000001c000037945 */ /* 0x000fec0003800200 */
[----:B------:R-:W0:Y:S08]  /*2200*/  F2F.F64.F32 R24, R3 ;  /* 0x0000000300187310 */ /* 0x000e300000201800 */
[----:B------:R-:W-:Y:S01]  /*2210*/  F2F.F64.F32 R4, R10 ;  /* 0x0000000a00047310 */ /* 0x000fe20000201800 */
[----:B0-----:R-:W-:-:S07]  /*2220*/  DFMA R24, R24, 0.5, R6 ;  /* 0x3fe000001818782b */ /* 0x001fce0000000006 */
[----:B------:R-:W0:Y:S08]  /*2230*/  F2F.F64.F32 R16, R0 ;  /* 0x0000000000107310 */ /* 0x000e300000201800 */
[----:B------:R-:W1:Y:S01]  /*2240*/  F2F.F32.F64 R12, R24 ;  /* 0x00000018000c7310 */ /* 0x000e620000301000 */
[----:B0-----:R-:W-:-:S07]  /*2250*/  DFMA R16, R16, 0.5, R4 ;  /* 0x3fe000001010782b */ /* 0x001fce0000000004 */
[----:B------:R-:W0:Y:S01]  /*2260*/  F2F.F32.F64 R23, R16 ;  /* 0x0000001000177310 */ /* 0x000e220000301000 */
[--C-:B-1----:R-:W-:Y:S01]  /*2270*/  FADD R20, R13, -R12.reuse ;  /* 0x8000000c0d147221 */ /* 0x102fe20000000000 */
[----:B------:R-:W-:-:S03]  /*2280*/  FADD R25, -R14, R12 ;  /* 0x0000000c0e197221 */ /* 0x000fc60000000100 */
[----:B------:R-:W-:Y:S01]  /*2290*/  FMUL R20, R20, R20 ;  /* 0x0000001414147220 */ /* 0x000fe20000400000 */
[C---:B0-----:R-:W-:Y:S01]  /*22a0*/  FADD R15, -R23.reuse, UR4 ;  /* 0x00000004170f7e21 */ /* 0x041fe20008000100 */
        /* <DEDUP_REMOVED lines=12> */
.L_x_106:
[----:B------:R-:W-:Y:S01]  /*2370*/  FMUL.FTZ R20, R15, R0 ;  /* 0x000000000f147220 */ /* 0x000fe20000410000 */
[----:B------:R-:W-:-:S03]  /*2380*/  FMUL.FTZ R0, R0, 0.5 ;  /* 0x3f00000000007820 */ /* 0x000fc60000410000 */
[----:B------:R-:W-:-:S04]  /*2390*/  FFMA R3, -R20, R20, R15 ;  /* 0x0000001414037223 */ /* 0x000fc8000000010f */
[----:B------:R-:W-:-:S07]  /*23a0*/  FFMA R20, R3, R0, R20 ;  /* 0x0000000003147223 */ /* 0x000fce0000000014 */
.L_x_107:
[----:B------:R-:W-:Y:S05]  /*23b0*/  BSYNC.RECONVERGENT B3 ;  /* 0x0000000000037941 */ /* 0x000fea0003800200 */
.L_x_105:
        /* <DEDUP_REMOVED lines=11> */
.L_x_109:
[----:B------:R-:W-:Y:S01]  /*2470*/  FMUL.FTZ R15, R0, R3 ;  /* 0x00000003000f7220 */ /* 0x000fe20000410000 */
[----:B------:R-:W-:-:S03]  /*2480*/  FMUL.FTZ R3, R3, 0.5 ;  /* 0x3f00000003037820 */ /* 0x000fc60000410000 */
[----:B------:R-:W-:-:S04]  /*2490*/  FFMA R0, -R15, R15, R0 ;  /* 0x0000000f0f007223 */ /* 0x000fc80000000100 */
[----:B------:R-:W-:-:S07]  /*24a0*/  FFMA R15, R0, R3, R15 ;  /* 0x00000003000f7223 */ /* 0x000fce000000000f */
.L_x_110:
[----:B------:R-:W-:Y:S05]  /*24b0*/  BSYNC.RECONVERGENT B3 ;  /* 0x0000000000037941 */ /* 0x000fea0003800200 */
.L_x_108:
[----:B------:R-:W-:Y:S01]  /*24c0*/  FADD R24, -R21, R8 ;  /* 0x0000000815187221 */ /* 0x000fe20000000100 */
[----:B------:R-:W-:Y:S01]  /*24d0*/  FADD R19, -R10, R19 ;  /* 0x000000130a137221 */ /* 0x000fe20000000100 */
[----:B------:R-:W-:Y:S01]  /*24e0*/  FMUL R15, R15, UR7 ;  /* 0x000000070f0f7c20 */ /* 0x000fe20008400000 */
[----:B------:R-:W-:Y:S02]  /*24f0*/  BSSY.RECONVERGENT B3, `(.L_x_111) ;  /* 0x000001c000037945 */ /* 0x000fe40003800200 */
[----:B------:R-:W0:Y:S01]  /*2500*/  F2F.F64.F32 R16, R19 ;  /* 0x0000001300107310 */ /* 0x000e220000201800 */
[----:B------:R-:W-:-:S07]  /*2510*/  FFMA R20, R20, UR6, R15 ;  /* 0x0000000614147c23 */ /* 0x000fce000800000f */
[----:B------:R-:W1:Y:S01]  /*2520*/  F2F.F64.F32 R24, R24 ;  /* 0x0000001800187310 */ /* 0x000e620000201800 */
[----:B0-----:R-:W-:-:S07]  /*2530*/  DFMA R16, R16, 0.5, R4 ;  /* 0x3fe000001010782b */ /* 0x001fce0000000004 */
[----:B------:R-:W0:Y:S01]  /*2540*/  F2F.F32.F64 R5, R16 ;  /* 0x0000001000057310 */ /* 0x000e220000301000 */
[----:B-1----:R-:W-:-:S10]  /*2550*/  DFMA R6, R24, 0.5, R6 ;  /* 0x3fe000001806782b */ /* 0x002fd40000000006 */
[----:B------:R1:W2:Y:S01]  /*2560*/  F2F.F32.F64 R6, R6 ;  /* 0x0000000600067310 */ /* 0x0002a20000301000 */
[C---:B0-----:R-:W-:Y:S01]  /*2570*/  FADD R0, -R5.reuse, UR4 ;  /* 0x0000000405007e21 */ /* 0x041fe20008000100 */
[----:B-1----:R-:W-:Y:S01]  /*2580*/  FADD R7, R5, -UR5 ;  /* 0x8000000505077e21 */ /* 0x002fe20008000000 */
[--C-:B--2---:R-:W-:Y:S01]  /*2590*/  FADD R3, R13, -R6.reuse ;  /* 0x800000060d037221 */ /* 0x104fe20000000000 */
[----:B------:R-:W-:-:S03]  /*25a0*/  FADD R4, -R14, R6 ;  /* 0x000000060e047221 */ /* 0x000fc60000000100 */
        /* <DEDUP_REMOVED lines=12> */
.L_x_112:
[----:B------:R-:W-:Y:S01]  /*2670*/  FMUL.FTZ R25, R8, R3 ;  /* 0x0000000308197220 */ /* 0x000fe20000410000 */
[----:B------:R-:W-:-:S03]  /*2680*/  FMUL.FTZ R3, R3, 0.5 ;  /* 0x3f00000003037820 */ /* 0x000fc60000410000 */
[----:B------:R-:W-:-:S04]  /*2690*/  FFMA R0, -R25, R25, R8 ;  /* 0x0000001919007223 */ /* 0x000fc80000000108 */
[----:B------:R-:W-:-:S07]  /*26a0*/  FFMA R25, R0, R3, R25 ;  /* 0x0000000300197223 */ /* 0x000fce0000000019 */
.L_x_113:
[----:B------:R-:W-:Y:S05]  /*26b0*/  BSYNC.RECONVERGENT B3 ;  /* 0x0000000000037941 */ /* 0x000fea0003800200 */
.L_x_111:
        /* <DEDUP_REMOVED lines=11> */
.L_x_115:
[----:B------:R-:W-:Y:S01]  /*2770*/  FMUL.FTZ R15, R0, R3 ;  /* 0x00000003000f7220 */ /* 0x000fe20000410000 */
[----:B------:R-:W-:-:S03]  /*2780*/  FMUL.FTZ R3, R3, 0.5 ;  /* 0x3f00000003037820 */ /* 0x000fc60000410000 */
[----:B------:R-:W-:-:S04]  /*2790*/  FFMA R0, -R15, R15, R0 ;  /* 0x0000000f0f007223 */ /* 0x000fc80000000100 */
[----:B------:R-:W-:-:S07]  /*27a0*/  FFMA R15, R0, R3, R15 ;  /* 0x00000003000f7223 */ /* 0x000fce000000000f */
.L_x_116:
[----:B------:R-:W-:Y:S05]  /*27b0*/  BSYNC.RECONVERGENT B3 ;  /* 0x0000000000037941 */ /* 0x000fea0003800200 */
.L_x_114:
[----:B------:R-:W-:-:S04]  /*27c0*/  FMUL R0, R15, UR7 ;  /* 0x000000070f007c20 */ /* 0x000fc80008400000 */
[----:B------:R-:W-:-:S07]  /*27d0*/  FFMA R25, R25, UR6, R0 ;  /* 0x0000000619197c23 */ /* 0x000fce0008000000 */
.L_x_89:
[----:B------:R-:W-:Y:S05]  /*27e0*/  BSYNC.RECONVERGENT B2 ;  /* 0x0000000000027941 */ /* 0x000fea0003800200 */
.L_x_81:
[----:B------:R-:W-:Y:S01]  /*27f0*/  FSETP.GT.AND P0, PT, R20, R25, PT ;  /* 0x000000191400720b */ /* 0x000fe20003f04000 */
[----:B------:R-:W-:Y:S01]  /*2800*/  UMOV UR10, 0x88e368f1 ;  /* 0x88e368f1000a7882 */ /* 0x000fe20000000000 */
[----:B------:R-:W-:Y:S01]  /*2810*/  MOV R0, R20 ;  /* 0x0000001400007202 */ /* 0x000fe20000000f00 */
[----:B------:R-:W-:Y:S01]  /*2820*/  UMOV UR11, 0x3ee4f8b5 ;  /* 0x3ee4f8b5000b7882 */ /* 0x000fe20000000000 */
[----:B------:R-:W-:Y:S01]  /*2830*/  MOV R3, R23 ;  /* 0x0000001700037202 */ /* 0x000fe20000000f00 */
[----:B------:R-:W-:Y:S01]  /*2840*/  UMOV UR14, 0xd9d7bdbb ;  /* 0xd9d7bdbb000e7882 */ /* 0x000fe20000000000 */
[----:B------:R-:W-:Y:S01]  /*2850*/  MOV R22, R10 ;  /* 0x0000000a00167202 */ /* 0x000fe20000000f00 */
[----:B------:R-:W-:Y:S01]  /*2860*/  UMOV UR15, 0x3ddb7cdf ;  /* 0x3ddb7cdf000f7882 */ /* 0x000fe20000000000 */
[----:B------:R-:W-:Y:S02]  /*2870*/  MOV R4, R12 ;  /* 0x0000000c00047202 */ /* 0x000fe40000000f00 */
[----:B------:R-:W-:-:S02]  /*2880*/  MOV R7, R21 ;  /* 0x0000001500077202 */ /* 0x000fc40000000f00 */
[----:B------:R-:W-:Y:S02]  /*2890*/  IADD3 R18, PT, PT, R18, 0x1, RZ ;  /* 0x0000000112127810 */ /* 0x000fe40007ffe0ff */
[----:B------:R-:W-:Y:S02]  /*28a0*/  @P0 MOV R0, R25 ;  /* 0x0000001900000202 */ /* 0x000fe40000000f00 */
[----:B------:R-:W-:Y:S02]  /*28b0*/  @P0 MOV R25, R20 ;  /* 0x0000001400190202 */ /* 0x000fe40000000f00 */
[-C--:B------:R-:W-:Y:S02]  /*28c0*/  FSETP.GT.AND P2, PT, R9, R0.reuse, PT ;  /* 0x000000000900720b */ /* 0x080fe40003f44000 */
[----:B------:R-:W-:Y:S02]  /*28d0*/  MOV R8, R0 ;  /* 0x0000000000087202 */ /* 0x000fe40000000f00 */
[----:B------:R-:W-:-:S02]  /*28e0*/  @P0 MOV R3, R5 ;  /* 0x0000000500030202 */ /* 0x000fc40000000f00 */
[----:B------:R-:W-:Y:S02]  /*28f0*/  @P0 MOV R5, R23 ;  /* 0x0000001700050202 */ /* 0x000fe40000000f00 */
[----:B------:R-:W-:Y:S02]  /*2900*/  @P0 MOV R4, R6 ;  /* 0x0000000600040202 */ /* 0x000fe40000000f00 */
[----:B------:R-:W-:-:S03]  /*2910*/  @P0 MOV R6, R12 ;  /* 0x0000000c00060202 */ /* 0x000fc60000000f00 */
[----:B------:R-:W-:Y:S02]  /*2920*/  @P2 MOV R8, R9 ;  /* 0x0000000900082202 */ /* 0x000fe40000000f00 */
[----:B------:R-:W-:Y:S02]  /*2930*/  @P2 MOV R22, R3 ;  /* 0x0000000300162202 */ /* 0x000fe40000000f00 */
[----:B------:R-:W-:Y:S02]  /*2940*/  FSETP.GT.AND P1, PT, R8, R25, PT ;  /* 0x000000190800720b */ /* 0x000fe40003f24000 */
[----:B------:R-:W-:Y:S02]  /*2950*/  @P2 MOV R3, R10 ;  /* 0x0000000a00032202 */ /* 0x000fe40000000f00 */
[----:B------:R-:W-:Y:S02]  /*2960*/  MOV R20, R8 ;  /* 0x0000000800147202 */ /* 0x000fe40000000f00 */
[----:B------:R-:W-:-:S02]  /*2970*/  MOV R23, R3 ;  /* 0x0000000300177202 */ /* 0x000fc40000000f00 */
[----:B------:R-:W-:Y:S02]  /*2980*/  @P2 MOV R7, R4 ;  /* 0x0000000400072202 */ /* 0x000fe40000000f00 */
[----:B------:R-:W-:Y:S02]  /*2990*/  @P2 MOV R9, R0 ;  /* 0x0000000000092202 */ /* 0x000fe40000000f00 */
[----:B------:R-:W-:Y:S02]  /*29a0*/  @P2 MOV R4, R21 ;  /* 0x0000001500042202 */ /* 0x000fe40000000f00 */
[----:B------:R-:W-:Y:S02]  /*29b0*/  @P1 MOV R23, R5 ;  /* 0x0000000500171202 */ /* 0x000fe40000000f00 */
[----:B------:R-:W-:Y:S02]  /*29c0*/  @P1 MOV R20, R25 ;  /* 0x0000001900141202 */ /* 0x000fe40000000f00 */
[----:B------:R-:W-:Y:S01]  /*29d0*/  MOV R12, R4 ;  /* 0x00000004000c7202 */ /* 0x000fe20000000f00 */
[----:B------:R-:W-:Y:S01]  /*29e0*/  FADD R16, -R23, R22 ;  /* 0x0000001617107221 */ /* 0x000fe20000000100 */
[----:B------:R-:W-:Y:S01]  /*29f0*/  @P1 MOV R12, R6 ;  /* 0x00000006000c1202 */ /* 0x000fe20000000f00 */
[----:B------:R-:W-:Y:S01]  /*2a00*/  FADD R26, -R9, R20 ;  /* 0x00000014091a7221 */ /* 0x000fe20000000100 */
[----:B------:R-:W-:-:S02]  /*2a10*/  @P1 MOV R25, R8 ;  /* 0x0000000800191202 */ /* 0x000fc40000000f00 */
[----:B------:R-:W-:Y:S01]  /*2a20*/  @P1 MOV R5, R3 ;  /* 0x0000000300051202 */ /* 0x000fe20000000f00 */
[----:B------:R-:W0:Y:S01]  /*2a30*/  F2F.F64.F32 R16, |R16| ;  /* 0x4000001000107310 */ /* 0x000e220000201800 */
[----:B------:R-:W-:Y:S01]  /*2a40*/  FADD R28, -R12, R7 ;  /* 0x000000070c1c7221 */ /* 0x000fe20000000100 */
[----:B------:R-:W-:Y:S02]  /*2a50*/  @P1 MOV R6, R4 ;  /* 0x0000000400061202 */ /* 0x000fe40000000f00 */
[----:B------:R-:W-:Y:S02]  /*2a60*/  MOV R10, R22 ;  /* 0x00000016000a7202 */ /* 0x000fe40000000f00 */
[----:B------:R-:W-:Y:S02]  /*2a70*/  MOV R21, R7 ;  /* 0x0000000700157202 */ /* 0x000fe40000000f00 */
[----:B------:R-:W1:Y:S01]  /*2a80*/  F2F.F64.F32 R26, |R26| ;  /* 0x4000001a001a7310 */ /* 0x000e620000201800 */
[----:B------:R-:W-:-:S02]  /*2a90*/  MOV R24, R25 ;  /* 0x0000001900187202 */ /* 0x000fc40000000f00 */
[----:B------:R-:W-:Y:S02]  /*2aa0*/  MOV R19, R5 ;  /* 0x0000000500137202 */ /* 0x000fe40000000f00 */
[----:B------:R-:W-:Y:S01]  /*2ab0*/  MOV R8, R6 ;  /* 0x0000000600087202 */ /* 0x000fe20000000f00 */
[----:B0-----:R-:W-:Y:S02]  /*2ac0*/  DSETP.GT.AND P0, PT, R16, UR10, PT ;  /* 0x0000000a10007e2a */ /* 0x001fe4000bf04000 */
[----:B------:R-:W0:Y:S04]  /*2ad0*/  F2F.F64.F32 R28, |R28| ;  /* 0x4000001c001c7310 */ /* 0x000e280000201800 */
[----:B-1----:R-:W-:-:S06]  /*2ae0*/  DSETP.GT.OR P0, PT, R26, UR14, P0 ;  /* 0x0000000e1a007e2a */ /* 0x002fcc0008704400 */
[----:B0-----:R-:W-:-:S14]  /*2af0*/  DSETP.GT.OR P0, PT, R28, UR10, P0 ;  /* 0x0000000a1c007e2a */ /* 0x001fdc0008704400 */
[----:B------:R-:W-:Y:S05]  /*2b00*/  @P0 BRA `(.L_x_117) ;  /* 0xffffffe800540947 */ /* 0x000fea000383ffff */
.L_x_74:
[----:B------:R-:W-:Y:S05]  /*2b10*/  BSYNC.RECONVERGENT B1 ;  /* 0x0000000000017941 */ /* 0x000fea0003800200 */
.L_x_73:
[----:B------:R-:W-:Y:S05]  /*2b20*/  BRA `(.L_x_50) ;  /* 0x0000003000647947 */ /* 0x000fea0003800000 */
.L_x_48:
[----:B------:R-:W2:Y:S01]  /*2b30*/  LDG.E R6, desc[UR12][R6.64+0x30] ;  /* 0x0000300c06067981 */ /* 0x000ea2000c1e1900 */
[----:B------:R-:W0:Y:S01]  /*2b40*/  MUFU.RCP R2, UR9 ;  /* 0x0000000900027d08 */ /* 0x000e220008001000 */
[----:B------:R-:W-:Y:S01]  /*2b50*/  MOV R3, UR9 ;  /* 0x0000000900037c02 */ /* 0x000fe20008000f00 */
[----:B-----5:R-:W-:Y:S01]  /*2b60*/  FADD R10, R13, R14 ;  /* 0x0000000e0d0a7221 */ /* 0x020fe20000000000 */
[----:B------:R-:W-:Y:S01]  /*2b70*/  MOV R8, UR4 ;  /* 0x0000000400087c02 */ /* 0x000fe20008000f00 */
[----:B------:R-:W-:Y:S02]  /*2b80*/  BSSY.RECONVERGENT B3, `(.L_x_118) ;  /* 0x0000012000037945 */ /* 0x000fe40003800200 */
[----:B------:R-:W-:Y:S02]  /*2b90*/  FMUL R10, R10, 0.5 ;  /* 0x3f0000000a0a7820 */ /* 0x000fe40000400000 */
[----:B------:R-:W-:-:S04]  /*2ba0*/  FADD R8, R8, UR5 ;  /* 0x0000000508087e21 */ /* 0x000fc80008000000 */
[----:B------:R-:W-:Y:S01]  /*2bb0*/  FMUL R8, R8, 0.5 ;  /* 0x3f00000008087820 */ /* 0x000fe20000400000 */
[----:B0-----:R-:W-:-:S04]  /*2bc0*/  FFMA R3, R2, -R3, 1 ;  /* 0x3f80000002037423 */ /* 0x001fc80000000803 */
[----:B------:R-:W-:Y:S01]  /*2bd0*/  FFMA R2, R2, R3, R2 ;  /* 0x0000000302027223 */ /* 0x000fe20000000002 */
[----:B------:R-:W-:-:S04]  /*2be0*/  FADD R3, R10, -UR8 ;  /* 0x800000080a037e21 */ /* 0x000fc80008000000 */
[----:B------:R-:W0:Y:S01]  /*2bf0*/  FCHK P0, R3, UR9 ;  /* 0x0000000903007d02 */ /* 0x000e220008000000 */
[----:B--2---:R-:W-:-:S05]  /*2c00*/  I2FP.F32.S32 R0, R6 ;  /* 0x0000000600007245 */ /* 0x004fca0000201400 */
[----:B------:R-:W-:-:S05]  /*2c10*/  FADD R0, R0, -1 ;  /* 0xbf80000000007421 */ /* 0x000fca0000000000 */
[----:B------:R-:W-:Y:S01]  /*2c20*/  R2UR UR10, R0 ;  /* 0x00000000000a72ca */ /* 0x000fe200000e0000 */
[----:B------:R-:W-:-:S04]  /*2c30*/  FFMA R0, R3, R2, RZ ;  /* 0x0000000203007223 */ /* 0x000fc800000000ff */
[----:B------:R-:W-:-:S04]  /*2c40*/  FFMA R5, R0, -UR9, R3 ;  /* 0x8000000900057c23 */ /* 0x000fc80008000003 */
[----:B------:R-:W-:Y:S01]  /*2c50*/  FFMA R0, R2, R5, R0 ;  /* 0x0000000502007223 */ /* 0x000fe20000000000 */
[----:B0-----:R-:W-:Y:S06]  /*2c60*/  @!P0 BRA `(.L_x_119) ;  /* 0x00000000000c8947 */ /* 0x001fec0003800000 */
[----:B------:R-:W-:Y:S02]  /*2c70*/  MOV R0, UR9 ;  /* 0x0000000900007c02 */ /* 0x000fe40008000f00 */
[----:B------:R-:W-:-:S07]  /*2c80*/  MOV R16, 0x2ca0 ;  /* 0x00002ca000107802 */ /* 0x000fce0000000f00 */
[----:B------:R-:W-:Y:S05]  /*2c90*/  CALL.REL.NOINC `($__internal_3_$__cuda_sm3x_div_rn_noftz_f32_slowpath) ;  /* 0x0000003000847944 */ /* 0x000fea0003c00000 */
.L_x_119:
[----:B------:R-:W-:Y:S05]  /*2ca0*/  BSYNC.RECONVERGENT B3 ;  /* 0x0000000000037941 */ /* 0x000fea0003800200 */
.L_x_118:
[----:B------:R-:W-:-:S04]  /*2cb0*/  FMNMX R0, R0, UR10, PT ;  /* 0x0000000a00007c09 */ /* 0x000fc8000b800000 */
[----:B------:R-:W-:-:S04]  /*2cc0*/  FMNMX R0, RZ, R0, !PT ;  /* 0x00000000ff007209 */ /* 0x000fc80007800000 */
[----:B------:R-:W0:Y:S02]  /*2cd0*/  F2I.FLOOR.NTZ R5, R0 ;  /* 0x0000000000057305 */ /* 0x000e240000207100 */
[----:B0-----:R-:W-:-:S05]  /*2ce0*/  IMAD.WIDE R4, R5, 0x4, R20 ;  /* 0x0000000405047825 */ /* 0x001fca00078e0214 */
[----:B------:R-:W2:Y:S04]  /*2cf0*/  LDG.E R9, desc[UR12][R4.64] ;  /* 0x0000000c04097981 */ /* 0x000ea8000c1e1900 */
[----:B------:R0:W3:Y:S01]  /*2d00*/  LDG.E R15, desc[UR12][R4.64+0x4] ;  /* 0x0000040c040f7981 */ /* 0x0000e2000c1e1900 */
[----:B------:R-:W1:Y:S01]  /*2d10*/  FRND.FLOOR R3, R0 ;  /* 0x0000000000037307 */ /* 0x000e620000205000 */
[----:B------:R-:W-:Y:S01]  /*2d20*/  FADD R7, -R8, UR4 ;  /* 0x0000000408077e21 */ /* 0x000fe20008000100 */
[----:B------:R-:W-:Y:S01]  /*2d30*/  BSSY.RECONVERGENT B1, `(.L_x_120) ;  /* 0x0000019000017945 */ /* 0x000fe20003800200 */
[----:B0-----:R-:W-:Y:S01]  /*2d40*/  FADD R5, -R14, R10 ;  /* 0x0000000a0e057221 */ /* 0x001fe20000000100 */
[----:B-1----:R-:W-:-:S04]  /*2d50*/  FADD R3, R0, -R3 ;  /* 0x8000000300037221 */ /* 0x002fc80000000000 */
[----:B------:R-:W-:-:S04]  /*2d60*/  FADD R2, -R3, 1 ;  /* 0x3f80000003027421 */ /* 0x000fc80000000100 */
[----:B--2---:R-:W-:Y:S01]  /*2d70*/  FMUL R6, R2, R9 ;  /* 0x0000000902067220 */ /* 0x004fe20000400000 */
[----:B------:R-:W-:Y:S01]  /*2d80*/  FADD R2, R13, -R10 ;  /* 0x8000000a0d027221 */ /* 0x000fe20000000000 */
[----:B------:R-:W-:Y:S02]  /*2d90*/  FMUL R9, R7, R7 ;  /* 0x0000000707097220 */ /* 0x000fe40000400000 */
[----:B---3--:R-:W-:Y:S02]  /*2da0*/  FFMA R15, R3, R15, R6 ;  /* 0x0000000f030f7223 */ /* 0x008fe40000000006 */
[----:B------:R-:W-:Y:S02]  /*2db0*/  FFMA R6, R2, R2, R9 ;  /* 0x0000000202067223 */ /* 0x000fe40000000009 */
[--C-:B------:R-:W-:Y:S01]  /*2dc0*/  FADD R9, R11, -R15.reuse ;  /* 0x8000000f0b097221 */ /* 0x100fe20000000000 */
[----:B------:R-:W-:-:S03]  /*2dd0*/  FADD R18, -R12, R15 ;  /* 0x0000000f0c127221 */ /* 0x000fc60000000100 */
[----:B------:R-:W-:Y:S01]  /*2de0*/  FFMA R0, R9, R9, R6 ;  /* 0x0000000909007223 */ /* 0x000fe20000000006 */
[----:B------:R-:W-:-:S03]  /*2df0*/  FADD R6, R8, -UR5 ;  /* 0x8000000508067e21 */ /* 0x000fc60008000000 */
        /* <DEDUP_REMOVED lines=8> */
.L_x_121:
[----:B------:R-:W-:Y:S01]  /*2e80*/  FMUL.FTZ R19, R0, R3 ;  /* 0x0000000300137220 */ /* 0x000fe20000410000 */
[----:B------:R-:W-:-:S03]  /*2e90*/  FMUL.FTZ R3, R3, 0.5 ;  /* 0x3f00000003037820 */ /* 0x000fc60000410000 */
[----:B------:R-:W-:-:S04]  /*2ea0*/  FFMA R0, -R19, R19, R0 ;  /* 0x0000001313007223 */ /* 0x000fc80000000100 */
[----:B------:R-:W-:-:S07]  /*2eb0*/  FFMA R19, R0, R3, R19 ;  /* 0x0000000300137223 */ /* 0x000fce0000000013 */
.L_x_122:
[----:B------:R-:W-:Y:S05]  /*2ec0*/  BSYNC.RECONVERGENT B1 ;  /* 0x0000000000017941 */ /* 0x000fea0003800200 */
.L_x_120:
[----:B------:R-:W-:Y:S01]  /*2ed0*/  FMUL R0, R6, R6 ;  /* 0x0000000606007220 */ /* 0x000fe20000400000 */
[----:B------:R-:W-:Y:S03]  /*2ee0*/  BSSY.RECONVERGENT B1, `(.L_x_123) ;  /* 0x000000e000017945 */ /* 0x000fe60003800200 */
[----:B------:R-:W-:-:S04]  /*2ef0*/  FFMA R3, R5, R5, R0 ;  /* 0x0000000505037223 */ /* 0x000fc80000000000 */
[----:B------:R-:W-:-:S04]  /*2f00*/  FFMA R0, R18, R18, R3 ;  /* 0x0000001212007223 */ /* 0x000fc80000000003 */
[----:B------:R0:W1:Y:S01]  /*2f10*/  MUFU.RSQ R3, R0 ;  /* 0x0000000000037308 */ /* 0x0000620000001400 */
[----:B------:R-:W-:-:S04]  /*2f20*/  IADD3 R4, PT, PT, R0, -0xd000000, RZ ;  /* 0xf300000000047810 */ /* 0x000fc80007ffe0ff */
[----:B------:R-:W-:-:S13]  /*2f30*/  ISETP.GT.U32.AND P0, PT, R4, 0x727fffff, PT ;  /* 0x727fffff0400780c */ /* 0x000fda0003f04070 */
[----:B01----:R-:W-:Y:S05]  /*2f40*/  @!P0 BRA `(.L_x_124) ;  /* 0x00000000000c8947 */ /* 0x003fea0003800000 */
[----:B------:R-:W-:-:S07]  /*2f50*/  MOV R16, 0x2f70 ;  /* 0x00002f7000107802 */ /* 0x000fce0000000f00 */
[----:B------:R-:W-:Y:S05]  /*2f60*/  CALL.REL.NOINC `($__internal_2_$__cuda_sm20_sqrt_rn_f32_slowpath) ;  /* 0x0000002c007c7944 */ /* 0x000fea0003c00000 */
[----:B------:R-:W-:Y:S05]  /*2f70*/  BRA `(.L_x_125) ;  /* 0x0000000000107947 */ /* 0x000fea0003800000 */
.L_x_124:
[----:B------:R-:W-:Y:S01]  /*2f80*/  FMUL.FTZ R15, R0, R3 ;  /* 0x00000003000f7220 */ /* 0x000fe20000410000 */
[----:B------:R-:W-:-:S03]  /*2f90*/  FMUL.FTZ R3, R3, 0.5 ;  /* 0x3f00000003037820 */ /* 0x000fc60000410000 */
[----:B------:R-:W-:-:S04]  /*2fa0*/  FFMA R0, -R15, R15, R0 ;  /* 0x0000000f0f007223 */ /* 0x000fc80000000100 */
[----:B------:R-:W-:-:S07]  /*2fb0*/  FFMA R15, R0, R3, R15 ;  /* 0x00000003000f7223 */ /* 0x000fce000000000f */
.L_x_125:
[----:B------:R-:W-:Y:S05]  /*2fc0*/  BSYNC.RECONVERGENT B1 ;  /* 0x0000000000017941 */ /* 0x000fea0003800200 */
.L_x_123:
[----:B------:R-:W0:Y:S01]  /*2fd0*/  F2F.F64.F32 R16, R8 ;  /* 0x0000000800107310 */ /* 0x000e220000201800 */
[----:B------:R-:W-:Y:S01]  /*2fe0*/  UMOV UR14, 0xd2f1a9fc ;  /* 0xd2f1a9fc000e7882 */ /* 0x000fe20000000000 */
[----:B------:R-:W-:Y:S01]  /*2ff0*/  UMOV UR15, 0x3f50624d ;  /* 0x3f50624d000f7882 */ /* 0x000fe20000000000 */
[----:B------:R-:W-:Y:S01]  /*3000*/  BSSY.RECONVERGENT B1, `(.L_x_126) ;  /* 0x0000017000017945 */ /* 0x000fe20003800200 */
[----:B0-----:R-:W-:-:S06]  /*3010*/  DADD R16, R16, UR14 ;  /* 0x0000000e10107e29 */ /* 0x001fcc0008000000 */
[----:B------:R-:W0:Y:S02]  /*3020*/  F2F.F32.F64 R4, R16 ;  /* 0x0000001000047310 */ /* 0x000e240000301000 */
[----:B0-----:R-:W-:-:S04]  /*3030*/  FADD R0, -R4, UR4 ;  /* 0x0000000404007e21 */ /* 0x001fc80008000100 */
[----:B------:R-:W-:-:S04]  /*3040*/  FMUL R3, R0, R0 ;  /* 0x0000000000037220 */ /* 0x000fc80000400000 */
[----:B------:R-:W-:-:S04]  /*3050*/  FFMA R2, R2, R2, R3 ;  /* 0x0000000202027223 */ /* 0x000fc80000000003 */
[----:B------:R-:W-:-:S04]  /*3060*/  FFMA R3, R9, R9, R2 ;  /* 0x0000000909037223 */ /* 0x000fc80000000002 */
[----:B------:R0:W1:Y:S01]  /*3070*/  MUFU.RSQ R22, R3 ;  /* 0x0000000300167308 */ /* 0x0000620000001400 */
[----:B------:R-:W-:-:S04]  /*3080*/  IADD3 R0, PT, PT, R3, -0xd000000, RZ ;  /* 0xf300000003007810 */ /* 0x000fc80007ffe0ff */
[----:B------:R-:W-:Y:S01]  /*3090*/  ISETP.GT.U32.AND P0, PT, R0, 0x727fffff, PT ;  /* 0x727fffff0000780c */ /* 0x000fe20003f04070 */
[----:B------:R-:W-:-:S04]  /*30a0*/  FMUL R0, R15, UR7 ;  /* 0x000000070f007c20 */ /* 0x000fc80008400000 */
[----:B------:R-:W-:Y:S01]  /*30b0*/  FFMA R9, R19, UR6, R0 ;  /* 0x0000000613097c23 */ /* 0x000fe20008000000 */
[----:B------:R-:W-:-:S07]  /*30c0*/  FADD R19, R4, -UR5 ;  /* 0x8000000504137e21 */ /* 0x000fce0008000000 */
[----:B01----:R-:W-:Y:S05]  /*30d0*/  @!P0 BRA `(.L_x_127) ;  /* 0x0000000000148947 */ /* 0x003fea0003800000 */
[----:B------:R-:W-:Y:S02]  /*30e0*/  MOV R0, R3 ;  /* 0x0000000300007202 */ /* 0x000fe40000000f00 */
[----:B------:R-:W-:-:S07]  /*30f0*/  MOV R16, 0x3110 ;  /* 0x0000311000107802 */ /* 0x000fce0000000f00 */
[----:B------:R-:W-:Y:S05]  /*3100*/  CALL.REL.NOINC `($__internal_2_$__cuda_sm20_sqrt_rn_f32_slowpath) ;  /* 0x0000002c00147944 */ /* 0x000fea0003c00000 */
[----:B------:R-:W-:Y:S01]  /*3110*/  MOV R2, R15 ;  /* 0x0000000f00027202 */ /* 0x000fe20000000f00 */
[----:B------:R-:W-:Y:S06]  /*3120*/  BRA `(.L_x_128) ;  /* 0x0000000000107947 */ /* 0x000fec0003800000 */
.L_x_127:
[----:B------:R-:W-:Y:S01]  /*3130*/  FMUL.FTZ R2, R3, R22 ;  /* 0x0000001603027220 */ /* 0x000fe20000410000 */
[----:B------:R-:W-:-:S03]  /*3140*/  FMUL.FTZ R0, R22, 0.5 ;  /* 0x3f00000016007820 */ /* 0x000fc60000410000 */
[----:B------:R-:W-:-:S04]  /*3150*/  FFMA R3, -R2, R2, R3 ;  /* 0x0000000202037223 */ /* 0x000fc80000000103 */
[----:B------:R-:W-:-:S07]  /*3160*/  FFMA R2, R3, R0, R2 ;  /* 0x0000000003027223 */ /* 0x000fce0000000002 */
.L_x_128:
[----:B------:R-:W-:Y:S05]  /*3170*/  BSYNC.RECONVERGENT B1 ;  /* 0x0000000000017941 */ /* 0x000fea0003800200 */
.L_x_126:
        /* <DEDUP_REMOVED lines=11> */
.L_x_130:
[----:B------:R-:W-:Y:S01]  /*3230*/  FMUL.FTZ R15, R0, R3 ;  /* 0x00000003000f7220 */ /* 0x000fe20000410000 */
[----:B------:R-:W-:-:S03]  /*3240*/  FMUL.FTZ R3, R3, 0.5 ;  /* 0x3f00000003037820 */ /* 0x000fc60000410000 */
[----:B------:R-:W-:-:S04]  /*3250*/  FFMA R0, -R15, R15, R0 ;  /* 0x0000000f0f007223 */ /* 0x000fc80000000100 */
[----:B------:R-:W-:-:S07]  /*3260*/  FFMA R15, R0, R3, R15 ;  /* 0x00000003000f7223 */ /* 0x000fce000000000f */
.L_x_131:
[----:B------:R-:W-:Y:S05]  /*3270*/  BSYNC.RECONVERGENT B1 ;  /* 0x0000000000017941 */ /* 0x000fea0003800200 */
.L_x_129:
[----:B------:R-:W0:Y:S01]  /*3280*/  F2F.F64.F32 R16, R10 ;  /* 0x0000000a00107310 */ /* 0x000e220000201800 */
[----:B------:R-:W-:Y:S01]  /*3290*/  UMOV UR14, 0xd2f1a9fc ;  /* 0xd2f1a9fc000e7882 */ /* 0x000fe20000000000 */
[----:B------:R-:W-:Y:S01]  /*32a0*/  UMOV UR15, 0x3f50624d ;  /* 0x3f50624d000f7882 */ /* 0x000fe20000000000 */
[----:B------:R-:W-:Y:S01]  /*32b0*/  MOV R3, UR9 ;  /* 0x0000000900037c02 */ /* 0x000fe20008000f00 */
[----:B------:R-:W-:Y:S01]  /*32c0*/  FMUL R15, R15, UR7 ;  /* 0x000000070f0f7c20 */ /* 0x000fe20008400000 */
[----:B------:R-:W-:Y:S03]  /*32d0*/  BSSY.RECONVERGENT B3, `(.L_x_132) ;  /* 0x0000011000037945 */ /* 0x000fe60003800200 */
[----:B------:R-:W1:Y:S01]  /*32e0*/  MUFU.RCP R0, UR9 ;  /* 0x0000000900007d08 */ /* 0x000e620008001000 */
[----:B------:R-:W-:Y:S01]  /*32f0*/  FFMA R2, R2, UR6, R15 ;  /* 0x0000000602027c23 */ /* 0x000fe2000800000f */
[----:B0-----:R-:W-:-:S06]  /*3300*/  DADD R16, R16, UR14 ;  /* 0x0000000e10107e29 */ /* 0x001fcc0008000000 */
[----:B------:R-:W0:Y:S01]  /*3310*/  F2F.F32.F64 R5, R16 ;  /* 0x0000001000057310 */ /* 0x000e220000301000 */
[----:B-1----:R-:W-:-:S04]  /*3320*/  FFMA R3, R0, -R3, 1 ;  /* 0x3f80000000037423 */ /* 0x002fc80000000803 */
[----:B------:R-:W-:Y:S01]  /*3330*/  FFMA R0, R0, R3, R0 ;  /* 0x0000000300007223 */ /* 0x000fe20000000000 */
[----:B0-----:R-:W-:-:S04]  /*3340*/  FADD R22, R5, -UR8 ;  /* 0x8000000805167e21 */ /* 0x001fc80008000000 */
[----:B------:R-:W0:Y:S01]  /*3350*/  FCHK P0, R22, UR9 ;  /* 0x0000000916007d02 */ /* 0x000e220008000000 */
[----:B------:R-:W-:-:S04]  /*3360*/  FFMA R3, R0, R22, RZ ;  /* 0x0000001600037223 */ /* 0x000fc800000000ff */
[----:B------:R-:W-:-:S04]  /*3370*/  FFMA R18, R3, -UR9, R22 ;  /* 0x8000000903127c23 */ /* 0x000fc80008000016 */
[----:B------:R-:W-:Y:S01]  /*3380*/  FFMA R0, R0, R18, R3 ;  /* 0x0000001200007223 */ /* 0x000fe20000000003 */
[----:B0-----:R-:W-:Y:S06]  /*3390*/  @!P0 BRA `(.L_x_133) ;  /* 0x0000000000108947 */ /* 0x001fec0003800000 */
[----:B------:R-:W-:Y:S02]  /*33a0*/  MOV R3, R22 ;  /* 0x0000001600037202 */ /* 0x000fe40000000f00 */
[----:B------:R-:W-:Y:S02]  /*33b0*/  MOV R0, UR9 ;  /* 0x0000000900007c02 */ /* 0x000fe40008000f00 */
[----:B------:R-:W-:-:S07]  /*33c0*/  MOV R16, 0x33e0 ;  /* 0x000033e000107802 */ /* 0x000fce0000000f00 */
[----:B------:R-:W-:Y:S05]  /*33d0*/  CALL.REL.NOINC `($__internal_3_$__cuda_sm3x_div_rn_noftz_f32_slowpath) ;  /* 0x0000002800b47944 */ /* 0x000fea0003c00000 */
.L_x_133:
[----:B------:R-:W-:Y:S05]  /*33e0*/  BSYNC.RECONVERGENT B3 ;  /* 0x0000000000037941 */ /* 0x000fea0003800200 */
.L_x_132:
[----:B------:R-:W-:-:S04]  /*33f0*/  FMNMX R0, R0, UR10, PT ;  /* 0x0000000a00007c09 */ /* 0x000fc8000b800000 */
[----:B------:R-:W-:-:S04]  /*3400*/  FMNMX R0, RZ, R0, !PT ;  /* 0x00000000ff007209 */ /* 0x000fc80007800000 */
[----:B------:R-:W0:Y:S02]  /*3410*/  F2I.FLOOR.NTZ R17, R0 ;  /* 0x0000000000117305 */ /* 0x000e240000207100 */
[----:B0-----:R-:W-:-:S05]  /*3420*/  IMAD.WIDE R16, R17, 0x4, R20 ;  /* 0x0000000411107825 */ /* 0x001fca00078e0214 */
[----:B------:R-:W2:Y:S04]  /*3430*/  LDG.E R22, desc[UR12][R16.64+0x4] ;  /* 0x0000040c10167981 */ /* 0x000ea8000c1e1900 */
[----:B------:R-:W3:Y:S01]  /*3440*/  LDG.E R18, desc[UR12][R16.64] ;  /* 0x0000000c10127981 */ /* 0x000ee2000c1e1900 */
[----:B------:R-:W0:Y:S01]  /*3450*/  FRND.FLOOR R3, R0 ;  /* 0x0000000000037307 */ /* 0x000e220000205000 */
[----:B------:R-:W-:Y:S01]  /*3460*/  FADD R15, R13, -R5 ;  /* 0x800000050d0f7221 */ /* 0x000fe20000000000 */
[----:B------:R-:W-:Y:S03]  /*3470*/  BSSY.RECONVERGENT B1, `(.L_x_134) ;  /* 0x0000017000017945 */ /* 0x000fe60003800200 */
[----:B------:R-:W-:-:S04]  /*3480*/  FMUL R24, R15, R15 ;  /* 0x0000000f0f187220 */ /* 0x000fc80000400000 */
[----:B------:R-:W-:Y:S01]  /*3490*/  FFMA R24, R7, R7, R24 ;  /* 0x0000000707187223 */ /* 0x000fe20000000018 */
[----:B0-----:R-:W-:-:S04]  /*34a0*/  FADD R3, R0, -R3 ;  /* 0x8000000300037221 */ /* 0x001fc80000000000 */
[C---:B--2---:R-:W-:Y:S01]  /*34b0*/  FMUL R22, R3.reuse, R22 ;  /* 0x0000001603167220 */ /* 0x044fe20000400000 */
[----:B------:R-:W-:-:S04]  /*34c0*/  FADD R3, -R3, 1 ;  /* 0x3f80000003037421 */ /* 0x000fc80000000100 */
[----:B---3--:R-:W-:Y:S01]  /*34d0*/  FFMA R3, R3, R18, R22 ;  /* 0x0000001203037223 */ /* 0x008fe20000000016 */
[----:B------:R-:W-:-:S03]  /*34e0*/  FADD R18, -R14, R5 ;  /* 0x000000050e127221 */ /* 0x000fc60000000100 */
[----:B------:R-:W-:-:S04]  /*34f0*/  FADD R7, R11, -R3 ;  /* 0x800000030b077221 */ /* 0x000fc80000000000 */
[----:B------:R-:W-:Y:S01]  /*3500*/  FFMA R0, R7, R7, R24 ;  /* 0x0000000707007223 */ /* 0x000fe20000000018 */
[----:B------:R-:W-:-:S03]  /*3510*/  FADD R24, -R12, R3 ;  /* 0x000000030c187221 */ /* 0x000fc60000000100 */
        /* <DEDUP_REMOVED lines=8> */
.L_x_135:
[----:B------:R-:W-:Y:S01]  /*35a0*/  FMUL.FTZ R7, R0, R15 ;  /* 0x0000000f00077220 */ /* 0x000fe20000410000 */
[----:B------:R-:W-:-:S03]  /*35b0*/  FMUL.FTZ R3, R15, 0.5 ;  /* 0x3f0000000f037820 */ /* 0x000fc60000410000 */
[----:B------:R-:W-:-:S04]  /*35c0*/  FFMA R0, -R7, R7, R0 ;  /* 0x0000000707007223 */ /* 0x000fc80000000100 */
[----:B------:R-:W-:-:S07]  /*35d0*/  FFMA R7, R0, R3, R7 ;  /* 0x0000000300077223 */ /* 0x000fce0000000007 */
.L_x_136:
[----:B------:R-:W-:Y:S05]  /*35e0*/  BSYNC.RECONVERGENT B1 ;  /* 0x0000000000017941 */ /* 0x000fea0003800200 */
.L_x_134:
        /* <DEDUP_REMOVED lines=11> */
.L_x_138:
[----:B------:R-:W-:Y:S01]  /*36a0*/  FMUL.FTZ R15, R0, R3 ;  /* 0x00000003000f7220 */ /* 0x000fe20000410000 */
[----:B------:R-:W-:-:S03]  /*36b0*/  FMUL.FTZ R3, R3, 0.5 ;  /* 0x3f00000003037820 */ /* 0x000fc60000410000 */
[----:B------:R-:W-:-:S04]  /*36c0*/  FFMA R0, -R15, R15, R0 ;  /* 0x0000000f0f007223 */ /* 0x000fc80000000100 */
[----:B------:R-:W-:-:S07]  /*36d0*/  FFMA R15, R0, R3, R15 ;  /* 0x00000003000f7223 */ /* 0x000fce000000000f */
.L_x_139:
[----:B------:R-:W-:Y:S05]  /*36e0*/  BSYNC.RECONVERGENT B1 ;  /* 0x0000000000017941 */ /* 0x000fea0003800200 */
.L_x_137:
[----:B------:R-:W-:Y:S01]  /*36f0*/  FMUL R0, R15, UR7 ;  /* 0x000000070f007c20 */ /* 0x000fe20008400000 */
[----:B------:R-:W-:Y:S01]  /*3700*/  MOV R15, R8 ;  /* 0x00000008000f7202 */ /* 0x000fe20000000f00 */
[----:B------:R-:W-:Y:S01]  /*3710*/  UMOV UR14, 0x88e368f1 ;  /* 0x88e368f1000e7882 */ /* 0x000fe20000000000 */
[----:B------:R-:W-:Y:S01]  /*3720*/  MOV R16, R10 ;  /* 0x0000000a00107202 */ /* 0x000fe20000000f00 */
[----:B------:R-:W-:Y:S01]  /*3730*/  FFMA R7, R7, UR6, R0 ;  /* 0x0000000607077c23 */ /* 0x000fe20008000000 */
[----:B------:R-:W-:Y:S01]  /*3740*/  MOV R0, R5 ;  /* 0x0000000500007202 */ /* 0x000fe20000000f00 */
[----:B------:R-:W-:-:S03]  /*3750*/  UMOV UR15, 0x3ee4f8b5 ;  /* 0x3ee4f8b5000f7882 */ /* 0x000fc60000000000 */
[-C--:B------:R-:W-:Y:S02]  /*3760*/  FSETP.GT.AND P0, PT, R2, R7.reuse, PT ;  /* 0x000000070200720b */ /* 0x080fe40003f04000 */
[----:B------:R-:W-:-:S11]  /*3770*/  MOV R3, R7 ;  /* 0x0000000700037202 */ /* 0x000fd60000000f00 */
[----:B------:R-:W-:Y:S02]  /*3780*/  @P0 MOV R3, R2 ;  /* 0x0000000200030202 */ /* 0x000fe40000000f00 */
[----:B------:R-:W-:Y:S02]  /*3790*/  @P0 MOV R2, R7 ;  /* 0x0000000700020202 */ /* 0x000fe40000000f00 */
[----:B------:R-:W-:Y:S02]  /*37a0*/  @P0 MOV R15, R4 ;  /* 0x00000004000f0202 */ /* 0x000fe40000000f00 */
[-C--:B------:R-:W-:Y:S02]  /*37b0*/  FSETP.GT.AND P1, PT, R9, R2.reuse, PT ;  /* 0x000000020900720b */ /* 0x080fe40003f24000 */
[----:B------:R-:W-:Y:S02]  /*37c0*/  MOV R28, R2 ;  /* 0x00000002001c7202 */ /* 0x000fe40000000f00 */
[----:B------:R-:W-:-:S02]  /*37d0*/  @P0 MOV R4, R8 ;  /* 0x0000000800040202 */ /* 0x000fc40000000f00 */
[----:B------:R-:W-:Y:S02]  /*37e0*/  @P0 MOV R16, R5 ;  /* 0x0000000500100202 */ /* 0x000fe40000000f00 */
[----:B------:R-:W-:Y:S02]  /*37f0*/  MOV R7, R4 ;  /* 0x0000000400077202 */ /* 0x000fe40000000f00 */
[----:B------:R-:W-:Y:S02]  /*3800*/  @P0 MOV R0, R10 ;  /* 0x0000000a00000202 */ /* 0x000fe40000000f00 */
[----:B------:R-:W-:Y:S02]  /*3810*/  MOV R5, R16 ;  /* 0x0000001000057202 */ /* 0x000fe40000000f00 */
[----:B------:R-:W-:Y:S02]  /*3820*/  @P1 MOV R28, R9 ;  /* 0x00000009001c1202 */ /* 0x000fe40000000f00 */
[----:B------:R-:W-:-:S02]  /*3830*/  @P1 MOV R7, R8 ;  /* 0x0000000800071202 */ /* 0x000fc40000000f00 */
[----:B------:R-:W-:Y:S02]  /*3840*/  FSETP.GT.AND P2, PT, R28, R3, PT ;  /* 0x000000031c00720b */ /* 0x000fe40003f44000 */
[----:B------:R-:W-:Y:S02]  /*3850*/  MOV R6, R15 ;  /* 0x0000000f00067202 */ /* 0x000fe40000000f00 */
[----:B------:R-:W-:Y:S02]  /*3860*/  @P1 MOV R5, R10 ;  /* 0x0000000a00051202 */ /* 0x000fe40000000f00 */
[----:B------:R-:W-:Y:S02]  /*3870*/  @P1 MOV R8, R4 ;  /* 0x0000000400081202 */ /* 0x000fe40000000f00 */
[----:B------:R-:W-:Y:S02]  /*3880*/  MOV R4, R0 ;  /* 0x0000000000047202 */ /* 0x000fe40000000f00 */
[----:B------:R-:W-:-:S02]  /*3890*/  @P1 MOV R10, R16 ;  /* 0x00000010000a1202 */ /* 0x000fc40000000f00 */
[----:B------:R-:W-:Y:S02]  /*38a0*/  MOV R31, R3 ;  /* 0x00000003001f7202 */ /* 0x000fe40000000f00 */
[----:B------:R-:W-:Y:S02]  /*38b0*/  @P2 MOV R6, R7 ;  /* 0x0000000700062202 */ /* 0x000fe40000000f00 */
[----:B------:R-:W-:Y:S02]  /*38c0*/  @P2 MOV R7, R15 ;  /* 0x0000000f00072202 */ /* 0x000fe40000000f00 */
[----:B------:R-:W-:Y:S02]  /*38d0*/  @P2 MOV R4, R5 ;  /* 0x0000000500042202 */ /* 0x000fe40000000f00 */
[----:B------:R-:W-:Y:S01]  /*38e0*/  @P2 MOV R5, R0 ;  /* 0x0000000000052202 */ /* 0x000fe20000000f00 */
[----:B------:R-:W-:Y:S01]  /*38f0*/  FADD R16, R8, -R7 ;  /* 0x8000000708107221 */ /* 0x000fe20000000000 */
[----:B------:R-:W-:-:S02]  /*3900*/  @P2 MOV R31, R28 ;  /* 0x0000001c001f2202 */ /* 0x000fc40000000f00 */
[----:B------:R-:W-:Y:S01]  /*3910*/  @P1 MOV R9, R2 ;  /* 0x0000000200091202 */ /* 0x000fe20000000f00 */
[----:B------:R-:W-:Y:S01]  /*3920*/  FADD R18, R10, -R5 ;  /* 0x800000050a127221 */ /* 0x000fe20000000000 */
[----:B------:R-:W-:Y:S01]  /*3930*/  @P2 MOV R28, R3 ;  /* 0x00000003001c2202 */ /* 0x000fe20000000f00 */
[----:B------:R-:W0:Y:S04]  /*3940*/  F2F.F64.F32 R16, |R16| ;  /* 0x4000001000107310 */ /* 0x000e280000201800 */
[----:B------:R-:W-:-:S04]  /*3950*/  FADD R2, -R9, R28 ;  /* 0x0000001c09027221 */ /* 0x000fc80000000100 */
        /* <DEDUP_REMOVED lines=9> */
.L_x_194:
[----:B------:R-:W-:-:S13]  /*39f0*/  ISETP.NE.AND P0, PT, R2, 0x2710, PT ;  /* 0x000027100200780c */ /* 0x000fda0003f05270 */
[----:B------:R-:W-:Y:S05]  /*3a00*/  @!P0 BRA `(.L_x_50) ;  /* 0x0000002000ac8947 */ /* 0x000fea0003800000 */
[----:B------:R-:W-:Y:S01]  /*3a10*/  FADD R0, R10, R5 ;  /* 0x000000050a007221 */ /* 0x000fe20000000000 */
[----:B------:R-:W0:Y:S01]  /*3a20*/  MUFU.RCP R15, UR9 ;  /* 0x00000009000f7d08 */ /* 0x000e220008001000 */
[----:B------:R-:W-:Y:S01]  /*3a30*/  MOV R16, UR9 ;  /* 0x0000000900107c02 */ /* 0x000fe20008000f00 */
[----:B------:R-:W-:Y:S01]  /*3a40*/  BSSY.RECONVERGENT B3, `(.L_x_140) ;  /* 0x0000014000037945 */ /* 0x000fe20003800200 */
[----:B------:R-:W-:-:S04]  /*3a50*/  FMUL R3, R0, 0.5 ;  /* 0x3f00000000037820 */ /* 0x000fc80000400000 */
[----:B------:R-:W-:-:S04]  /*3a60*/  FFMA R3, R0, 0.5, R3 ;  /* 0x3f00000000037823 */ /* 0x000fc80000000003 */
[----:B------:R-:W-:Y:S01]  /*3a70*/  FADD R27, R3, -R4 ;  /* 0x80000004031b7221 */ /* 0x000fe20000000000 */
[----:B------:R-:W-:-:S03]  /*3a80*/  FADD R3, R8, R7 ;  /* 0x0000000708037221 */ /* 0x000fc60000000000 */
[----:B------:R-:W-:Y:S01]  /*3a90*/  FADD R18, R27, -UR8 ;  /* 0x800000081b127e21 */ /* 0x000fe20008000000 */
[----:B------:R-:W-:Y:S01]  /*3aa0*/  FMUL R3, R3, 0.5 ;  /* 0x3f00000003037820 */ /* 0x000fe20000400000 */
[----:B0-----:R-:W-:Y:S02]  /*3ab0*/  FFMA R0, R15, -R16, 1 ;  /* 0x3f8000000f007423 */ /* 0x001fe40000000810 */
[----:B------:R-:W0:Y:S01]  /*3ac0*/  FCHK P0, R18, UR9 ;  /* 0x0000000912007d02 */ /* 0x000e220008000000 */
[----:B------:R-:W-:Y:S01]  /*3ad0*/  FADD R3, R3, R3 ;  /* 0x0000000303037221 */ /* 0x000fe20000000000 */
[----:B------:R-:W-:-:S03]  /*3ae0*/  FFMA R0, R15, R0, R15 ;  /* 0x000000000f007223 */ /* 0x000fc6000000000f */
[----:B------:R-:W-:Y:S01]  /*3af0*/  FADD R29, R3, -R6 ;  /* 0x80000006031d7221 */ /* 0x000fe20000000000 */
        /* <DEDUP_REMOVED lines=8> */
.L_x_141:
[----:B------:R-:W-:Y:S05]  /*3b80*/  BSYNC.RECONVERGENT B3 ;  /* 0x0000000000037941 */ /* 0x000fea0003800200 */
.L_x_140:
[----:B------:R-:W-:-:S04]  /*3b90*/  FMNMX R0, R0, UR10, PT ;  /* 0x0000000a00007c09 */ /* 0x000fc8000b800000 */
[----:B------:R-:W-:-:S04]  /*3ba0*/  FMNMX R0, RZ, R0, !PT ;  /* 0x00000000ff007209 */ /* 0x000fc80007800000 */
[----:B------:R-:W0:Y:S02]  /*3bb0*/  F2I.FLOOR.NTZ R17, R0 ;  /* 0x0000000000117305 */ /* 0x000e240000207100 */
[----:B0-----:R-:W-:-:S05]  /*3bc0*/  IMAD.WIDE R16, R17, 0x4, R20 ;  /* 0x0000000411107825 */ /* 0x001fca00078e0214 */
[----:B------:R-:W2:Y:S04]  /*3bd0*/  LDG.E R22, desc[UR12][R16.64+0x4] ;  /* 0x0000040c10167981 */ /* 0x000ea8000c1e1900 */
[----:B------:R-:W3:Y:S01]  /*3be0*/  LDG.E R18, desc[UR12][R16.64] ;  /* 0x0000000c10127981 */ /* 0x000ee2000c1e1900 */
[----:B------:R-:W0:Y:S01]  /*3bf0*/  FRND.FLOOR R3, R0 ;  /* 0x0000000000037307 */ /* 0x000e220000205000 */
[----:B------:R-:W-:Y:S01]  /*3c00*/  FADD R15, -R29, UR4 ;  /* 0x000000041d0f7e21 */ /* 0x000fe20008000100 */
[----:B------:R-:W-:Y:S01]  /*3c10*/  FADD R19, R13, -R27 ;  /* 0x8000001b0d137221 */ /* 0x000fe20000000000 */
[----:B------:R-:W-:Y:S02]  /*3c20*/  BSSY.RECONVERGENT B1, `(.L_x_142) ;  /* 0x0000019000017945 */ /* 0x000fe40003800200 */
[----:B------:R-:W-:-:S04]  /*3c30*/  FMUL R24, R15, R15 ;  /* 0x0000000f0f187220 */ /* 0x000fc80000400000 */
[----:B------:R-:W-:Y:S01]  /*3c40*/  FFMA R24, R19, R19, R24 ;  /* 0x0000001313187223 */ /* 0x000fe20000000018 */
[----:B------:R-:W-:Y:S01]  /*3c50*/  FADD R19, -R14, R27 ;  /* 0x0000001b0e137221 */ /* 0x000fe20000000100 */
[----:B0-----:R-:W-:-:S04]  /*3c60*/  FADD R3, R0, -R3 ;  /* 0x8000000300037221 */ /* 0x001fc80000000000 */
[C---:B--2---:R-:W-:Y:S01]  /*3c70*/  FMUL R22, R3.reuse, R22 ;  /* 0x0000001603167220 */ /* 0x044fe20000400000 */
[----:B------:R-:W-:-:S04]  /*3c80*/  FADD R3, -R3, 1 ;  /* 0x3f80000003037421 */ /* 0x000fc80000000100 */
[----:B---3--:R-:W-:Y:S01]  /*3c90*/  FFMA R3, R3, R18, R22 ;  /* 0x0000001203037223 */ /* 0x008fe20000000016 */
[----:B------:R-:W-:-:S03]  /*3ca0*/  FADD R18, R29, -UR5 ;  /* 0x800000051d127e21 */ /* 0x000fc60008000000 */
[--C-:B------:R-:W-:Y:S01]  /*3cb0*/  FADD R15, R11, -R3.reuse ;  /* 0x800000030b0f7221 */ /* 0x100fe20000000000 */
[----:B------:R-:W-:-:S03]  /*3cc0*/  FADD R23, -R12, R3 ;  /* 0x000000030c177221 */ /* 0x000fc60000000100 */
[----:B------:R-:W-:-:S04]  /*3cd0*/  FFMA R15, R15, R15, R24 ;  /* 0x0000000f0f0f7223 */ /* 0x000fc80000000018 */
        /* <DEDUP_REMOVED lines=9> */
.L_x_143:
[----:B------:R-:W-:Y:S01]  /*3d70*/  FMUL.FTZ R24, R15, R0 ;  /* 0x000000000f187220 */ /* 0x000fe20000410000 */
[----:B------:R-:W-:-:S03]  /*3d80*/  FMUL.FTZ R0, R0, 0.5 ;  /* 0x3f00000000007820 */ /* 0x000fc60000410000 */
[----:B------:R-:W-:-:S04]  /*3d90*/  FFMA R3, -R24, R24, R15 ;  /* 0x0000001818037223 */ /* 0x000fc8000000010f */
[----:B------:R-:W-:-:S07]  /*3da0*/  FFMA R24, R3, R0, R24 ;  /* 0x0000000003187223 */ /* 0x000fce0000000018 */
.L_x_144:
[----:B------:R-:W-:Y:S05]  /*3db0*/  BSYNC.RECONVERGENT B1 ;  /* 0x0000000000017941 */ /* 0x000fea0003800200 */
.L_x_142:
        /* <DEDUP_REMOVED lines=11> */
.L_x_146:
[----:B------:R-:W-:Y:S01]  /*3e70*/  FMUL.FTZ R15, R0, R3 ;  /* 0x00000003000f7220 */ /* 0x000fe20000410000 */
[----:B------:R-:W-:-:S03]  /*3e80*/  FMUL.FTZ R3, R3, 0.5 ;  /* 0x3f00000003037820 */ /* 0x000fc60000410000 */
[----:B------:R-:W-:-:S04]  /*3e90*/  FFMA R0, -R15, R15, R0 ;  /* 0x0000000f0f007223 */ /* 0x000fc80000000100 */
[----:B------:R-:W-:-:S07]  /*3ea0*/  FFMA R15, R0, R3, R15 ;  /* 0x00000003000f7223 */ /* 0x000fce000000000f */
.L_x_147:
[----:B------:R-:W-:Y:S05]  /*3eb0*/  BSYNC.RECONVERGENT B1 ;  /* 0x0000000000017941 */ /* 0x000fea0003800200 */
.L_x_145:
[----:B------:R-:W-:Y:S01]  /*3ec0*/  FMUL R15, R15, UR7 ;  /* 0x000000070f0f7c20 */ /* 0x000fe20008400000 */
[----:B------:R-:W-:Y:S03]  /*3ed0*/  BSSY.RECONVERGENT B3, `(.L_x_148) ;  /* 0x00001b1000037945 */ /* 0x000fe60003800200 */
[----:B------:R-:W-:-:S05]  /*3ee0*/  FFMA R18, R24, UR6, R15 ;  /* 0x0000000618127c23 */ /* 0x000fca000800000f */
[----:B------:R-:W-:-:S13]  /*3ef0*/  FSETP.GEU.AND P0, PT, R18, R9, PT ;  /* 0x000000091200720b */ /* 0x000fda0003f0e000 */
[----:B------:R-:W-:Y:S05]  /*3f00*/  @P0 BRA `(.L_x_149) ;  /* 0x00000004005c0947 */ /* 0x000fea0003800000 */
[----:B------:R-:W0:Y:S01]  /*3f10*/  MUFU.RCP R3, UR9 ;  /* 0x0000000900037d08 */ /* 0x000e220008001000 */
[----:B------:R-:W-:Y:S01]  /*3f20*/  FADD R19, R10, R5 ;  /* 0x000000050a137221 */ /* 0x000fe20000000000 */
[----:B------:R-:W-:Y:S01]  /*3f30*/  FADD R0, R4, R4 ;  /* 0x0000000404007221 */ /* 0x000fe20000000000 */
[----:B------:R-:W-:Y:S01]  /*3f40*/  MOV R16, UR9 ;  /* 0x0000000900107c02 */ /* 0x000fe20008000f00 */
[----:B------:R-:W-:Y:S01]  /*3f50*/  FADD R25, R8, R7 ;  /* 0x0000000708197221 */ /* 0x000fe20000000000 */
[----:B------:R-:W-:Y:S01]  /*3f60*/  FMUL R19, R19, 0.5 ;  /* 0x3f00000013137820 */ /* 0x000fe20000400000 */
[----:B------:R-:W-:Y:S02]  /*3f70*/  BSSY.RECONVERGENT B4, `(.L_x_150) ;  /* 0x0000011000047945 */ /* 0x000fe40003800200 */
[----:B------:R-:W-:Y:S01]  /*3f80*/  FMUL R25, R25, 0.5 ;  /* 0x3f00000019197820 */ /* 0x000fe20000400000 */
[----:B------:R-:W-:-:S04]  /*3f90*/  FFMA R27, R19, 3, -R0 ;  /* 0x40400000131b7823 */ /* 0x000fc80000000800 */
[----:B------:R-:W-:-:S04]  /*3fa0*/  FADD R22, R27, -UR8 ;  /* 0x800000081b167e21 */ /* 0x000fc80008000000 */
[----:B------:R-:W1:Y:S01]  /*3fb0*/  FCHK P0, R22, UR9 ;  /* 0x0000000916007d02 */ /* 0x000e620008000000 */
[----:B0-----:R-:W-:Y:S01]  /*3fc0*/  FFMA R0, R3, -R16, 1 ;  /* 0x3f80000003007423 */ /* 0x001fe20000000810 */
[----:B------:R-:W-:-:S03]  /*3fd0*/  FADD R16, R6, R6 ;  /* 0x0000000606107221 */ /* 0x000fc60000000000 */
[----:B------:R-:W-:Y:S01]  /*3fe0*/  FFMA R0, R3, R0, R3 ;  /* 0x0000000003007223 */ /* 0x000fe20000000003 */
[----:B------:R-:W-:-:S03]  /*3ff0*/  FFMA R29, R25, 3, -R16 ;  /* 0x40400000191d7823 */ /* 0x000fc60000000810 */
[----:B------:R-:W-:-:S04]  /*4000*/  FFMA R3, R0, R22, RZ ;  /* 0x0000001600037223 */ /* 0x000fc800000000ff */
[----:B------:R-:W-:-:S04]  /*4010*/  FFMA R15, R3, -UR9, R22 ;  /* 0x80000009030f7c23 */ /* 0x000fc80008000016 */
[----:B------:R-:W-:Y:S01]  /*4020*/  FFMA R0, R0, R15, R3 ;  /* 0x0000000f00007223 */ /* 0x000fe20000000003 */
[----:B-1----:R-:W-:Y:S06]  /*4030*/  @!P0 BRA `(.L_x_151) ;  /* 0x0000000000108947 */ /* 0x002fec0003800000 */
[----:B------:R-:W-:Y:S02]  /*4040*/  MOV R3, R22 ;  /* 0x0000001600037202 */ /* 0x000fe40000000f00 */
[----:B------:R-:W-:Y:S02]  /*4050*/  MOV R0, UR9 ;  /* 0x0000000900007c02 */ /* 0x000fe40008000f00 */
[----:B------:R-:W-:-:S07]  /*4060*/  MOV R16, 0x4080 ;  /* 0x0000408000107802 */ /* 0x000fce0000000f00 */
[----:B------:R-:W-:Y:S05]  /*4070*/  CALL.REL.NOINC `($__internal_3_$__cuda_sm3x_div_rn_noftz_f32_slowpath) ;  /* 0x0000001c008c7944 */ /* 0x000fea0003c00000 */
.L_x_151:
[----:B------:R-:W-:Y:S05]  /*4080*/  BSYNC.RECONVERGENT B4 ;  /* 0x0000000000047941 */ /* 0x000fea0003800200 */
.L_x_150:
[----:B------:R-:W-:-:S04]  /*4090*/  FMNMX R0, R0, UR10, PT ;  /* 0x0000000a00007c09 */ /* 0x000fc8000b800000 */
[----:B------:R-:W-:-:S04]  /*40a0*/  FMNMX R0, RZ, R0, !PT ;  /* 0x00000000ff007209 */ /* 0x000fc80007800000 */
[----:B------:R-:W0:Y:S02]  /*40b0*/  F2I.FLOOR.NTZ R17, R0 ;  /* 0x0000000000117305 */ /* 0x000e240000207100 */
[----:B0-----:R-:W-:-:S05]  /*40c0*/  IMAD.WIDE R16, R17, 0x4, R20 ;  /* 0x0000000411107825 */ /* 0x001fca00078e0214 */
[----:B------:R-:W2:Y:S04]  /*40d0*/  LDG.E R24, desc[UR12][R16.64+0x4] ;  /* 0x0000040c10187981 */ /* 0x000ea8000c1e1900 */
[----:B------:R-:W3:Y:S01]  /*40e0*/  LDG.E R22, desc[UR12][R16.64] ;  /* 0x0000000c10167981 */ /* 0x000ee2000c1e1900 */
[----:B------:R-:W0:Y:S01]  /*40f0*/  FRND.FLOOR R3, R0 ;  /* 0x0000000000037307 */ /* 0x000e220000205000 */
[----:B------:R-:W-:Y:S01]  /*4100*/  BSSY.RECONVERGENT B1, `(.L_x_152) ;  /* 0x000001b000017945 */ /* 0x000fe20003800200 */
[----:B------:R-:W-:Y:S01]  /*4110*/  FADD R23, R29, -UR5 ;  /* 0x800000051d177e21 */ /* 0x000fe20008000000 */
[----:B------:R-:W-:Y:S01]  /*4120*/  FADD R26, -R14, R27 ;  /* 0x0000001b0e1a7221 */ /* 0x000fe20000000100 */
[----:B0-----:R-:W-:-:S04]  /*4130*/  FADD R3, R0, -R3 ;  /* 0x8000000300037221 */ /* 0x001fc80000000000 */
[C---:B------:R-:W-:Y:S01]  /*4140*/  FADD R15, -R3.reuse, 1 ;  /* 0x3f800000030f7421 */ /* 0x040fe20000000100 */
[----:B--2---:R-:W-:Y:S01]  /*4150*/  FMUL R24, R3, R24 ;  /* 0x0000001803187220 */ /* 0x004fe20000400000 */
[----:B------:R-:W-:-:S03]  /*4160*/  FADD R3, -R29, UR4 ;  /* 0x000000041d037e21 */ /* 0x000fc60008000100 */
[----:B---3--:R-:W-:Y:S01]  /*4170*/  FFMA R24, R15, R22, R24 ;  /* 0x000000160f187223 */ /* 0x008fe20000000018 */
[----:B------:R-:W-:Y:S01]  /*4180*/  FADD R15, R13, -R27 ;  /* 0x8000001b0d0f7221 */ /* 0x000fe20000000000 */
[----:B------:R-:W-:Y:S02]  /*4190*/  FMUL R22, R3, R3 ;  /* 0x0000000303167220 */ /* 0x000fe40000400000 */
[--C-:B------:R-:W-:Y:S01]  /*41a0*/  FADD R3, R11, -R24.reuse ;  /* 0x800000180b037221 */ /* 0x100fe20000000000 */
[----:B------:R-:W-:Y:S01]  /*41b0*/  FADD R24, -R12, R24 ;  /* 0x000000180c187221 */ /* 0x000fe20000000100 */
[----:B------:R-:W-:-:S04]  /*41c0*/  FFMA R22, R15, R15, R22 ;  /* 0x0000000f0f167223 */ /* 0x000fc80000000016 */
        /* <DEDUP_REMOVED lines=10> */
.L_x_153:
[----:B------:R-:W-:Y:S01]  /*4270*/  FMUL.FTZ R30, R3, R0 ;  /* 0x00000000031e7220 */ /* 0x000fe20000410000 */
[----:B------:R-:W-:-:S03]  /*4280*/  FMUL.FTZ R0, R0, 0.5 ;  /* 0x3f00000000007820 */ /* 0x000fc60000410000 */
[----:B------:R-:W-:-:S04]  /*4290*/  FFMA R3, -R30, R30, R3 ;  /* 0x0000001e1e037223 */ /* 0x000fc80000000103 */
[----:B------:R-:W-:-:S07]  /*42a0*/  FFMA R30, R3, R0, R30 ;  /* 0x00000000031e7223 */ /* 0x000fce000000001e */
.L_x_154:
[----:B------:R-:W-:Y:S05]  /*42b0*/  BSYNC.RECONVERGENT B1 ;  /* 0x0000000000017941 */ /* 0x000fea0003800200 */
.L_x_152:
        /* <DEDUP_REMOVED lines=11> */
.L_x_156:
[----:B------:R-:W-:Y:S01]  /*4370*/  FMUL.FTZ R15, R0, R3 ;  /* 0x00000003000f7220 */ /* 0x000fe20000410000 */
[----:B------:R-:W-:-:S03]  /*4380*/  FMUL.FTZ R3, R3, 0.5 ;  /* 0x3f00000003037820 */ /* 0x000fc60000410000 */
[----:B------:R-:W-:-:S04]  /*4390*/  FFMA R0, -R15, R15, R0 ;  /* 0x0000000f0f007223 */ /* 0x000fc80000000100 */
[----:B------:R-:W-:-:S07]  /*43a0*/  FFMA R15, R0, R3, R15 ;  /* 0x00000003000f7223 */ /* 0x000fce000000000f */
.L_x_157:
[----:B------:R-:W-:Y:S05]  /*43b0*/  BSYNC.RECONVERGENT B1 ;  /* 0x0000000000017941 */ /* 0x000fea0003800200 */
.L_x_155:
[----:B------:R-:W-:Y:S01]  /*43c0*/  FMUL R15, R15, UR7 ;  /* 0x000000070f0f7c20 */ /* 0x000fe20008400000 */
[----:B------:R-:W-:Y:S01]  /*43d0*/  FADD R19, R19, R19 ;  /* 0x0000001313137221 */ /* 0x000fe20000000000 */
[----:B------:R-:W-:Y:S01]  /*43e0*/  FADD R25, R25, R25 ;  /* 0x0000001919197221 */ /* 0x000fe20000000000 */
[----:B------:R-:W-:Y:S01]  /*43f0*/  MOV R26, R5 ;  /* 0x00000005001a7202 */ /* 0x000fe20000000f00 */
[----:B------:R-:W-:-:S05]  /*4400*/  FFMA R15, R30, UR6, R15 ;  /* 0x000000061e0f7c23 */ /* 0x000fca000800000f */
[----:B------:R-:W-:-:S04]  /*4410*/  FSETP.GEU.AND P0, PT, R15, R18, PT ;  /* 0x000000120f00720b */ /* 0x000fc80003f0e000 */
[----:B------:R-:W-:-:S09]  /*4420*/  FSEL R18, R15, R18, !P0 ;  /* 0x000000120f127208 */ /* 0x000fd20004000000 */
[----:B------:R-:W-:Y:S01]  /*4430*/  @P0 FADD R27, R19, -R4 ;  /* 0x80000004131b0221 */ /* 0x000fe20000000000 */
[----:B------:R-:W-:Y:S01]  /*4440*/  @P0 FADD R29, R25, -R6 ;  /* 0x80000006191d0221 */ /* 0x000fe20000000000 */
[----:B------:R-:W-:Y:S02]  /*4450*/  MOV R19, R28 ;  /* 0x0000001c00137202 */ /* 0x000fe40000000f00 */
[----:B------:R-:W-:Y:S01]  /*4460*/  MOV R25, R7 ;  /* 0x0000000700197202 */ /* 0x000fe20000000f00 */
[----:B------:R-:W-:Y:S06]  /*4470*/  BRA `(.L_x_158) ;  /* 0x0000001400587947 */ /* 0x000fec0003800000 */
.L_x_149:
[-C--:B------:R-:W-:Y:S02]  /*4480*/  FSETP.GEU.AND P0, PT, R18, R28.reuse, PT ;  /* 0x0000001c1200720b */ /* 0x080fe40003f0e000 */
[----:B------:R-:W-:Y:S02]  /*4490*/  MOV R19, R28 ;  /* 0x0000001c00137202 */ /* 0x000fe40000000f00 */
[----:B------:R-:W-:Y:S02]  /*44a0*/  MOV R26, R5 ;  /* 0x00000005001a7202 */ /* 0x000fe40000000f00 */
[----:B------:R-:W-:-:S07]  /*44b0*/  MOV R25, R7 ;  /* 0x0000000700197202 */ /* 0x000fce0000000f00 */
[----:B------:R-:W-:Y:S05]  /*44c0*/  @!P0 BRA `(.L_x_158) ;  /* 0x0000001400448947 */ /* 0x000fea0003800000 */
[----:B------:R-:W-:Y:S01]  /*44d0*/  FSETP.GEU.AND P0, PT, R18, R31, PT ;  /* 0x0000001f1200720b */ /* 0x000fe20003f0e000 */
[----:B------:R-:W-:-:S12]  /*44e0*/  BSSY.RELIABLE B4, `(.L_x_159) ;  /* 0x00000b4000047945 */ /* 0x000fd80003800100 */
[----:B------:R-:W-:Y:S05]  /*44f0*/  @P0 BRA `(.L_x_160) ;  /* 0x0000000400680947 */ /* 0x000fea0003800000 */
[----:B------:R-:W-:Y:S01]  /*4500*/  FADD R0, R10, R5 ;  /* 0x000000050a007221 */ /* 0x000fe20000000000 */
[----:B------:R-:W0:Y:S01]  /*4510*/  F2F.F64.F32 R24, R4 ;  /* 0x0000000400187310 */ /* 0x000e220000201800 */
[----:B------:R-:W-:Y:S02]  /*4520*/  BSSY.RECONVERGENT B5, `(.L_x_161) ;  /* 0x000001b000057945 */ /* 0x000fe40003800200 */
[----:B------:R-:W-:Y:S01]  /*4530*/  FMUL R3, R0, 0.5 ;  /* 0x3f00000000037820 */ /* 0x000fe20000400000 */
[----:B------:R-:W-:-:S04]  /*4540*/  FADD R0, R8, R7 ;  /* 0x0000000708007221 */ /* 0x000fc80000000000 */
[----:B------:R-:W1:Y:S01]  /*4550*/  F2F.F64.F32 R22, R3 ;  /* 0x0000000300167310 */ /* 0x000e620000201800 */
[----:B------:R-:W-:Y:S01]  /*4560*/  FMUL R0, R0, 0.5 ;  /* 0x3f00000000007820 */ /* 0x000fe20000400000 */
[----:B0-----:R-:W-:-:S06]  /*4570*/  DMUL R24, R24, 0.5 ;  /* 0x3fe0000018187828 */ /* 0x001fcc0000000000 */
[----:B------:R-:W0:Y:S02]  /*4580*/  F2F.F64.F32 R26, R6 ;  /* 0x00000006001a7310 */ /* 0x000e240000201800 */
[----:B-1----:R-:W-:-:S06]  /*4590*/  DFMA R22, R22, 1.5, -R24 ;  /* 0x3ff800001616782b */ /* 0x002fcc0000000818 */
[----:B------:R-:W1:Y:S01]  /*45a0*/  F2F.F64.F32 R16, R0 ;  /* 0x0000000000107310 */ /* 0x000e620000201800 */
[----:B0-----:R-:W-:-:S07]  /*45b0*/  DMUL R24, R26, 0.5 ;  /* 0x3fe000001a187828 */ /* 0x001fce0000000000 */
[----:B------:R-:W0:Y:S01]  /*45c0*/  MUFU.RCP R15, UR9 ;  /* 0x00000009000f7d08 */ /* 0x000e220008001000 */
[----:B-1----:R-:W-:-:S07]  /*45d0*/  DFMA R16, R16, 1.5, -R24 ;  /* 0x3ff800001010782b */ /* 0x002fce0000000818 */
[----:B------:R-:W1:Y:S01]  /*45e0*/  F2F.F32.F64 R27, R22 ;  /* 0x00000016001b7310 */ /* 0x000e620000301000 */
[----:B------:R-:W-:-:S07]  /*45f0*/  MOV R24, UR9 ;  /* 0x0000000900187c02 */ /* 0x000fce0008000f00 */
[----:B------:R2:W3:Y:S01]  /*4600*/  F2F.F32.F64 R29, R16 ;  /* 0x00000010001d7310 */ /* 0x0004e20000301000 */
[----:B0-----:R-:W-:-:S04]  /*4610*/  FFMA R24, R15, -R24, 1 ;  /* 0x3f8000000f187423 */ /* 0x001fc80000000818 */
[----:B------:R-:W-:Y:S01]  /*4620*/  FFMA R0, R15, R24, R15 ;  /* 0x000000180f007223 */ /* 0x000fe2000000000f */
[----:B-1----:R-:W-:-:S04]  /*4630*/  FADD R26, R27, -UR8 ;  /* 0x800000081b1a7e21 */ /* 0x002fc80008000000 */
[----:B------:R-:W0:Y:S01]  /*4640*/  FCHK P0, R26, UR9 ;  /* 0x000000091a007d02 */ /* 0x000e220008000000 */
[----:B------:R-:W-:-:S04]  /*4650*/  FFMA R3, R0, R26, RZ ;  /* 0x0000001a00037223 */ /* 0x000fc800000000ff */
[----:B------:R-:W-:-:S04]  /*4660*/  FFMA R24, R3, -UR9, R26 ;  /* 0x8000000903187c23 */ /* 0x000fc8000800001a */
[----:B------:R-:W-:Y:S01]  /*4670*/  FFMA R0, R0, R24, R3 ;  /* 0x0000001800007223 */ /* 0x000fe20000000003 */
[----:B0-23--:R-:W-:Y:S06]  /*4680*/  @!P0 BRA `(.L_x_162) ;  /* 0x0000000000108947 */ /* 0x00dfec0003800000 */
[----:B------:R-:W-:Y:S02]  /*4690*/  MOV R3, R26 ;  /* 0x0000001a00037202 */ /* 0x000fe40000000f00 */
[----:B------:R-:W-:Y:S02]  /*46a0*/  MOV R0, UR9 ;  /* 0x0000000900007c02 */ /* 0x000fe40008000f00 */
[----:B------:R-:W-:-:S07]  /*46b0*/  MOV R16, 0x46d0 ;  /* 0x000046d000107802 */ /* 0x000fce0000000f00 */
[----:B------:R-:W-:Y:S05]  /*46c0*/  CALL.REL.NOINC `($__internal_3_$__cuda_sm3x_div_rn_noftz_f32_slowpath) ;  /* 0x0000001400f87944 */ /* 0x000fea0003c00000 */
.L_x_162:
[----:B------:R-:W-:Y:S05]  /*46d0*/  BSYNC.RECONVERGENT B5 ;  /* 0x0000000000057941 */ /* 0x000fea0003800200 */
.L_x_161:
        /* <DEDUP_REMOVED lines=8> */
[--C-:B------:R-:W-:Y:S01]  /*4760*/  FADD R19, R13, -R27.reuse ;  /* 0x8000001b0d137221 */ /* 0x100fe20000000000 */
[----:B------:R-:W-:Y:S01]  /*4770*/  BSSY.RECONVERGENT B1, `(.L_x_163) ;  /* 0x0000018000017945 */ /* 0x000fe20003800200 */
[----:B------:R-:W-:Y:S01]  /*4780*/  FADD R23, -R14, R27 ;  /* 0x0000001b0e177221 */ /* 0x000fe20000000100 */
[----:B------:R-:W-:-:S04]  /*4790*/  FMUL R26, R15, R15 ;  /* 0x0000000f0f1a7220 */ /* 0x000fc80000400000 */
[----:B------:R-:W-:Y:S01]  /*47a0*/  FFMA R26, R19, R19, R26 ;  /* 0x00000013131a7223 */ /* 0x000fe2000000001a */
[----:B------:R-:W-:Y:S01]  /*47b0*/  FADD R19, R29, -UR5 ;  /* 0x800000051d137e21 */ /* 0x000fe20008000000 */
[----:B0-----:R-:W-:-:S04]  /*47c0*/  FADD R3, R0, -R3 ;  /* 0x8000000300037221 */ /* 0x001fc80000000000 */
[C---:B--2---:R-:W-:Y:S01]  /*47d0*/  FMUL R24, R3.reuse, R24 ;  /* 0x0000001803187220 */ /* 0x044fe20000400000 */
[----:B------:R-:W-:-:S04]  /*47e0*/  FADD R3, -R3, 1 ;  /* 0x3f80000003037421 */ /* 0x000fc80000000100 */
[----:B---3--:R-:W-:-:S04]  /*47f0*/  FFMA R24, R3, R22, R24 ;  /* 0x0000001603187223 */ /* 0x008fc80000000018 */
[--C-:B------:R-:W-:Y:S01]  /*4800*/  FADD R3, R11, -R24.reuse ;  /* 0x800000180b037221 */ /* 0x100fe20000000000 */
[----:B------:R-:W-:-:S03]  /*4810*/  FADD R24, -R12, R24 ;  /* 0x000000180c187221 */ /* 0x000fc60000000100 */
[----:B------:R-:W-:-:S04]  /*4820*/  FFMA R0, R3, R3, R26 ;  /* 0x0000000303007223 */ /* 0x000fc8000000001a */
        /* <DEDUP_REMOVED lines=8> */
.L_x_164:
[----:B------:R-:W-:Y:S01]  /*48b0*/  FMUL.FTZ R25, R0, R3 ;  /* 0x0000000300197220 */ /* 0x000fe20000410000 */
[----:B------:R-:W-:-:S03]  /*48c0*/  FMUL.FTZ R3, R3, 0.5 ;  /* 0x3f00000003037820 */ /* 0x000fc60000410000 */
[----:B------:R-:W-:-:S04]  /*48d0*/  FFMA R0, -R25, R25, R0 ;  /* 0x0000001919007223 */ /* 0x000fc80000000100 */
[----:B------:R-:W-:-:S07]  /*48e0*/  FFMA R25, R0, R3, R25 ;  /* 0x0000000300197223 */ /* 0x000fce0000000019 */
.L_x_165:
[----:B------:R-:W-:Y:S05]  /*48f0*/  BSYNC.RECONVERGENT B1 ;  /* 0x0000000000017941 */ /* 0x000fea0003800200 */
.L_x_163:
        /* <DEDUP_REMOVED lines=11> */
.L_x_167:
[----:B------:R-:W-:Y:S01]  /*49b0*/  FMUL.FTZ R15, R0, R3 ;  /* 0x00000003000f7220 */ /* 0x000fe20000410000 */
[----:B------:R-:W-:-:S03]  /*49c0*/  FMUL.FTZ R3, R3, 0.5 ;  /* 0x3f00000003037820 */ /* 0x000fc60000410000 */
[----:B------:R-:W-:-:S04]  /*49d0*/  FFMA R0, -R15, R15, R0 ;  /* 0x0000000f0f007223 */ /* 0x000fc80000000100 */
[----:B------:R-:W-:-:S07]  /*49e0*/  FFMA R15, R0, R3, R15 ;  /* 0x00000003000f7223 */ /* 0x000fce000000000f */
.L_x_168:
[----:B------:R-:W-:Y:S05]  /*49f0*/  BSYNC.RECONVERGENT B1 ;  /* 0x0000000000017941 */ /* 0x000fea0003800200 */
.L_x_166:
[----:B------:R-:W-:-:S04]  /*4a00*/  FMUL R0, R15, UR7 ;  /* 0x000000070f007c20 */ /* 0x000fc80008400000 */
[----:B------:R-:W-:-:S05]  /*4a10*/  FFMA R25, R25, UR6, R0 ;  /* 0x0000000619197c23 */ /* 0x000fca0008000000 */
[----:B------:R-:W-:-:S13]  /*4a20*/  FSETP.GTU.AND P0, PT, R25, R18, PT ;  /* 0x000000121900720b */ /* 0x000fda0003f0c000 */
[----:B------:R-:W-:Y:S05]  /*4a30*/  @!P0 BREAK.RELIABLE B4 ;  /* 0x0000000000048942 */ /* 0x000fea0003800100 */
[----:B------:R-:W-:Y:S05]  /*4a40*/  @P0 BRA `(.L_x_169) ;  /* 0x0000000400740947 */ /* 0x000fea0003800000 */
[----:B------:R-:W-:Y:S02]  /*4a50*/  MOV R18, R25 ;  /* 0x0000001900127202 */ /* 0x000fe40000000f00 */
[----:B------:R-:W-:Y:S02]  /*4a60*/  MOV R19, R28 ;  /* 0x0000001c00137202 */ /* 0x000fe40000000f00 */
[----:B------:R-:W-:Y:S02]  /*4a70*/  MOV R26, R5 ;  /* 0x00000005001a7202 */ /* 0x000fe40000000f00 */
[----:B------:R-:W-:Y:S01]  /*4a80*/  MOV R25, R7 ;  /* 0x0000000700197202 */ /* 0x000fe20000000f00 */
[----:B------:R-:W-:Y:S06]  /*4a90*/  BRA `(.L_x_158) ;  /* 0x0000000c00d07947 */ /* 0x000fec0003800000 */
.L_x_160:
[----:B------:R-:W-:Y:S01]  /*4aa0*/  FADD R0, R10, R5 ;  /* 0x000000050a007221 */ /* 0x000fe20000000000 */
[----:B------:R-:W-:Y:S01]  /*4ab0*/  F2F.F64.F32 R16, R6 ;  /* 0x0000000600107310 */ /* 0x000fe20000201800 */
[----:B------:R-:W-:Y:S02]  /*4ac0*/  BSSY.RECONVERGENT B5, `(.L_x_170) ;  /* 0x000001a000057945 */ /* 0x000fe40003800200 */
[----:B------:R-:W-:Y:S01]  /*4ad0*/  FMUL R3, R0, 0.5 ;  /* 0x3f00000000037820 */ /* 0x000fe20000400000 */
[----:B------:R-:W-:-:S04]  /*4ae0*/  FADD R0, R8, R7 ;  /* 0x0000000708007221 */ /* 0x000fc80000000000 */
[----:B------:R-:W0:Y:S01]  /*4af0*/  F2F.F64.F32 R22, R3 ;  /* 0x0000000300167310 */ /* 0x000e220000201800 */
[----:B------:R-:W-:-:S07]  /*4b00*/  FMUL R0, R0, 0.5 ;  /* 0x3f00000000007820 */ /* 0x000fce0000400000 */
[----:B------:R-:W1:Y:S01]  /*4b10*/  F2F.F64.F32 R18, R0 ;  /* 0x0000000000127310 */ /* 0x000e620000201800 */
[----:B0-----:R-:W-:-:S07]  /*4b20*/  DMUL R22, R22, 0.5 ;  /* 0x3fe0000016167828 */ /* 0x001fce0000000000 */
[----:B------:R-:W0:Y:S01]  /*4b30*/  MUFU.RCP R15, UR9 ;  /* 0x00000009000f7d08 */ /* 0x000e220008001000 */
[----:B------:R-:W-:Y:S02]  /*4b40*/  DFMA R22, R16, 0.5, R22 ;  /* 0x3fe000001016782b */ /* 0x000fe40000000016 */
[----:B-1----:R-:W-:-:S05]  /*4b50*/  DMUL R18, R18, 0.5 ;  /* 0x3fe0000012127828 */ /* 0x002fca0000000000 */
[----:B------:R-:W1:Y:S03]  /*4b60*/  F2F.F32.F64 R27, R22 ;  /* 0x00000016001b7310 */ /* 0x000e660000301000 */
[----:B------:R-:W-:Y:S01]  /*4b70*/  DFMA R18, R16, 0.5, R18 ;  /* 0x3fe000001012782b */ /* 0x000fe20000000012 */
[----:B------:R-:W-:-:S05]  /*4b80*/  MOV R16, UR9 ;  /* 0x0000000900107c02 */ /* 0x000fca0008000f00 */
[----:B------:R2:W3:Y:S01]  /*4b90*/  F2F.F32.F64 R29, R18 ;  /* 0x00000012001d7310 */ /* 0x0004e20000301000 */
[----:B0-----:R-:W-:Y:S01]  /*4ba0*/  FFMA R16, R15, -R16, 1 ;  /* 0x3f8000000f107423 */ /* 0x001fe20000000810 */
[----:B-1----:R-:W-:-:S03]  /*4bb0*/  FADD R24, R27, -UR8 ;  /* 0x800000081b187e21 */ /* 0x002fc60008000000 */
[----:B------:R-:W-:-:S03]  /*4bc0*/  FFMA R0, R15, R16, R15 ;  /* 0x000000100f007223 */ /* 0x000fc6000000000f */
        /* <DEDUP_REMOVED lines=9> */
.L_x_171:
[----:B------:R-:W-:Y:S05]  /*4c60*/  BSYNC.RECONVERGENT B5 ;  /* 0x0000000000057941 */ /* 0x000fea0003800200 */
.L_x_170:
        /* <DEDUP_REMOVED lines=30> */
.L_x_173:
[----:B------:R-:W-:Y:S01]  /*4e50*/  FMUL.FTZ R24, R15, R0 ;  /* 0x000000000f187220 */ /* 0x000fe20000410000 */
[----:B------:R-:W-:-:S03]  /*4e60*/  FMUL.FTZ R0, R0, 0.5 ;  /* 0x3f00000000007820 */ /* 0x000fc60000410000 */
[----:B------:R-:W-:-:S04]  /*4e70*/  FFMA R3, -R24, R24, R15 ;  /* 0x0000001818037223 */ /* 0x000fc8000000010f */
[----:B------:R-:W-:-:S07]  /*4e80*/  FFMA R24, R3, R0, R24 ;  /* 0x0000000003187223 */ /* 0x000fce0000000018 */
.L_x_174:
[----:B------:R-:W-:Y:S05]  /*4e90*/  BSYNC.RECONVERGENT B1 ;  /* 0x0000000000017941 */ /* 0x000fea0003800200 */
.L_x_172:
        /* <DEDUP_REMOVED lines=11> */
.L_x_176:
[----:B------:R-:W-:Y:S01]  /*4f50*/  FMUL.FTZ R15, R0, R3 ;  /* 0x00000003000f7220 */ /* 0x000fe20000410000 */
[----:B------:R-:W-:-:S03]  /*4f60*/  FMUL.FTZ R3, R3, 0.5 ;  /* 0x3f00000003037820 */ /* 0x000fc60000410000 */
[----:B------:R-:W-:-:S04]  /*4f70*/  FFMA R0, -R15, R15, R0 ;  /* 0x0000000f0f007223 */ /* 0x000fc80000000100 */
[----:B------:R-:W-:-:S07]  /*4f80*/  FFMA R15, R0, R3, R15 ;  /* 0x00000003000f7223 */ /* 0x000fce000000000f */
.L_x_177:
[----:B------:R-:W-:Y:S05]  /*4f90*/  BSYNC.RECONVERGENT B1 ;  /* 0x0000000000017941 */ /* 0x000fea0003800200 */
.L_x_175:
[----:B------:R-:W-:Y:S01]  /*4fa0*/  FMUL R15, R15, UR7 ;  /* 0x000000070f0f7c20 */ /* 0x000fe20008400000 */
[----:B------:R-:W-:Y:S02]  /*4fb0*/  MOV R19, R28 ;  /* 0x0000001c00137202 */ /* 0x000fe40000000f00 */
[----:B------:R-:W-:Y:S01]  /*4fc0*/  MOV R26, R5 ;  /* 0x00000005001a7202 */ /* 0x000fe20000000f00 */
[----:B------:R-:W-:Y:S01]  /*4fd0*/  FFMA R18, R24, UR6, R15 ;  /* 0x0000000618127c23 */ /* 0x000fe2000800000f */
[----:B------:R-:W-:-:S04]  /*4fe0*/  MOV R25, R7 ;  /* 0x0000000700197202 */ /* 0x000fc80000000f00 */
[----:B------:R-:W-:-:S13]  /*4ff0*/  FSETP.GEU.AND P0, PT, R18, R31, PT ;  /* 0x0000001f1200720b */ /* 0x000fda0003f0e000 */
[----:B------:R-:W-:Y:S05]  /*5000*/  @!P0 BREAK.RELIABLE B4 ;  /* 0x0000000000048942 */ /* 0x000fea0003800100 */
[----:B------:R-:W-:Y:S05]  /*5010*/  @!P0 BRA `(.L_x_158) ;  /* 0x0000000800708947 */ /* 0x000fea0003800000 */
.L_x_169:
[----:B------:R-:W-:Y:S05]  /*5020*/  BSYNC.RELIABLE B4 ;  /* 0x0000000000047941 */ /* 0x000fea0003800100 */
.L_x_159:
[----:B------:R-:W-:Y:S01]  /*5030*/  FADD R5, -R10, R5 ;  /* 0x000000050a057221 */ /* 0x000fe20000000100 */
[----:B------:R-:W-:Y:S01]  /*5040*/  F2F.F64.F32 R18, R10 ;  /* 0x0000000a00127310 */ /* 0x000fe20000201800 */
[----:B------:R-:W-:Y:S01]  /*5050*/  FADD R7, -R8, R7 ;  /* 0x0000000708077221 */ /* 0x000fe20000000100 */
[----:B------:R-:W-:Y:S01]  /*5060*/  MOV R3, UR9 ;  /* 0x0000000900037c02 */ /* 0x000fe20008000f00 */
[----:B------:R-:W-:Y:S05]  /*5070*/  BSSY.RECONVERGENT B4, `(.L_x_178) ;  /* 0x0000015000047945 */ /* 0x000fea0003800200 */
[----:B------:R-:W0:Y:S08]  /*5080*/  F2F.F64.F32 R22, R5 ;  /* 0x0000000500167310 */ /* 0x000e300000201800 */
[----:B------:R-:W-:Y:S01]  /*5090*/  F2F.F64.F32 R28, R8 ;  /* 0x00000008001c7310 */ /* 0x000fe20000201800 */
[----:B0-----:R-:W-:-:S07]  /*50a0*/  DFMA R22, R22, 0.5, R18 ;  /* 0x3fe000001616782b */ /* 0x001fce0000000012 */
[----:B------:R-:W0:Y:S08]  /*50b0*/  F2F.F64.F32 R16, R7 ;  /* 0x0000000700107310 */ /* 0x000e300000201800 */
[----:B------:R-:W1:Y:S01]  /*50c0*/  F2F.F32.F64 R26, R22 ;  /* 0x00000016001a7310 */ /* 0x000e620000301000 */
[----:B0-----:R-:W-:-:S07]  /*50d0*/  DFMA R16, R16, 0.5, R28 ;  /* 0x3fe000001010782b */ /* 0x001fce000000001c */
[----:B------:R-:W0:Y:S01]  /*50e0*/  MUFU.RCP R0, UR9 ;  /* 0x0000000900007d08 */ /* 0x000e220008001000 */
[----:B-1----:R-:W-:-:S07]  /*50f0*/  FADD R30, R26, -UR8 ;  /* 0x800000081a1e7e21 */ /* 0x002fce0008000000 */
[----:B------:R1:W2:Y:S08]  /*5100*/  F2F.F32.F64 R25, R16 ;  /* 0x0000001000197310 */ /* 0x0002b00000301000 */
[----:B------:R-:W3:Y:S01]  /*5110*/  FCHK P0, R30, UR9 ;  /* 0x000000091e007d02 */ /* 0x000ee20008000000 */
[----:B0-----:R-:W-:-:S04]  /*5120*/  FFMA R3, R0, -R3, 1 ;  /* 0x3f80000000037423 */ /* 0x001fc80000000803 */
[----:B------:R-:W-:-:S04]  /*5130*/  FFMA R0, R0, R3, R0 ;  /* 0x0000000300007223 */ /* 0x000fc80000000000 */
[----:B------:R-:W-:-:S04]  /*5140*/  FFMA R3, R0, R30, RZ ;  /* 0x0000001e00037223 */ /* 0x000fc800000000ff */
[----:B------:R-:W-:-:S04]  /*5150*/  FFMA R24, R3, -UR9, R30 ;  /* 0x8000000903187c23 */ /* 0x000fc8000800001e */
[----:B------:R-:W-:Y:S01]  /*5160*/  FFMA R0, R0, R24, R3 ;  /* 0x0000001800007223 */ /* 0x000fe20000000003 */
[----:B-123--:R-:W-:Y:S06]  /*5170*/  @!P0 BRA `(.L_x_179) ;  /* 0x0000000000108947 */ /* 0x00efec0003800000 */
[----:B------:R-:W-:Y:S02]  /*5180*/  MOV R3, R30 ;  /* 0x0000001e00037202 */ /* 0x000fe40000000f00 */
[----:B------:R-:W-:Y:S02]  /*5190*/  MOV R0, UR9 ;  /* 0x0000000900007c02 */ /* 0x000fe40008000f00 */
[----:B------:R-:W-:-:S07]  /*51a0*/  MOV R16, 0x51c0 ;  /* 0x000051c000107802 */ /* 0x000fce0000000f00 */
[----:B------:R-:W-:Y:S05]  /*51b0*/  CALL.REL.NOINC `($__internal_3_$__cuda_sm3x_div_rn_noftz_f32_slowpath) ;  /* 0x0000000c003c7944 */ /* 0x000fea0003c00000 */
.L_x_179:
[----:B------:R-:W-:Y:S05]  /*51c0*/  BSYNC.RECONVERGENT B4 ;  /* 0x0000000000047941 */ /* 0x000fea0003800200 */
.L_x_178:
        /* <DEDUP_REMOVED lines=29> */
.L_x_181:
[----:B------:R-:W-:Y:S01]  /*53a0*/  FMUL.FTZ R5, R0, R3 ;  /* 0x0000000300057220 */ /* 0x000fe20000410000 */
[----:B------:R-:W-:-:S03]  /*53b0*/  FMUL.FTZ R3, R3, 0.5 ;  /* 0x3f00000003037820 */ /* 0x000fc60000410000 */
[----:B------:R-:W-:-:S04]  /*53c0*/  FFMA R0, -R5, R5, R0 ;  /* 0x0000000505007223 */ /* 0x000fc80000000100 */
[----:B------:R-:W-:-:S07]  /*53d0*/  FFMA R5, R0, R3, R5 ;  /* 0x0000000300057223 */ /* 0x000fce0000000005 */
.L_x_182:
[----:B------:R-:W-:Y:S05]  /*53e0*/  BSYNC.RECONVERGENT B1 ;  /* 0x0000000000017941 */ /* 0x000fea0003800200 */
.L_x_180:
        /* <DEDUP_REMOVED lines=11> */
.L_x_184:
[----:B------:R-:W-:Y:S01]  /*54a0*/  FMUL.FTZ R15, R0, R3 ;  /* 0x00000003000f7220 */ /* 0x000fe20000410000 */
[----:B------:R-:W-:-:S03]  /*54b0*/  FMUL.FTZ R3, R3, 0.5 ;  /* 0x3f00000003037820 */ /* 0x000fc60000410000 */
[----:B------:R-:W-:-:S04]  /*54c0*/  FFMA R0, -R15, R15, R0 ;  /* 0x0000000f0f007223 */ /* 0x000fc80000000100 */
[----:B------:R-:W-:-:S07]  /*54d0*/  FFMA R15, R0, R3, R15 ;  /* 0x00000003000f7223 */ /* 0x000fce000000000f */
.L_x_185:
[----:B------:R-:W-:Y:S05]  /*54e0*/  BSYNC.RECONVERGENT B1 ;  /* 0x0000000000017941 */ /* 0x000fea0003800200 */
.L_x_183:
[----:B------:R-:W-:Y:S01]  /*54f0*/  FADD R4, -R10, R4 ;  /* 0x000000040a047221 */ /* 0x000fe20000000100 */
[----:B------:R-:W-:Y:S01]  /*5500*/  FADD R3, -R8, R6 ;  /* 0x0000000608037221 */ /* 0x000fe20000000100 */
[----:B------:R-:W0:Y:S01]  /*5510*/  MUFU.RCP R0, UR9 ;  /* 0x0000000900007d08 */ /* 0x000e220008001000 */
[----:B------:R-:W-:Y:S07]  /*5520*/  BSSY.RECONVERGENT B4, `(.L_x_186) ;  /* 0x0000016000047945 */ /* 0x000fee0003800200 */
[----:B------:R1:W2:Y:S08]  /*5530*/  F2F.F64.F32 R16, R4 ;  /* 0x0000000400107310 */ /* 0x0002b00000201800 */
[----:B------:R-:W3:Y:S01]  /*5540*/  F2F.F64.F32 R6, R3 ;  /* 0x0000000300067310 */ /* 0x000ee20000201800 */
[----:B-1----:R-:W-:Y:S01]  /*5550*/  FMUL R4, R15, UR7 ;  /* 0x000000070f047c20 */ /* 0x002fe20008400000 */
[----:B--2---:R-:W-:Y:S01]  /*5560*/  DFMA R16, R16, 0.5, R18 ;  /* 0x3fe000001010782b */ /* 0x004fe20000000012 */
[----:B------:R-:W-:-:S05]  /*5570*/  MOV R19, UR9 ;  /* 0x0000000900137c02 */ /* 0x000fca0008000f00 */
[----:B------:R-:W1:Y:S01]  /*5580*/  F2F.F32.F64 R27, R16 ;  /* 0x00000010001b7310 */ /* 0x000e620000301000 */
[----:B0-----:R-:W-:Y:S01]  /*5590*/  FFMA R19, R0, -R19, 1 ;  /* 0x3f80000000137423 */ /* 0x001fe20000000813 */
[----:B---3--:R-:W-:-:S03]  /*55a0*/  DFMA R6, R6, 0.5, R28 ;  /* 0x3fe000000606782b */ /* 0x008fc6000000001c */
[----:B------:R-:W-:Y:S01]  /*55b0*/  FFMA R0, R0, R19, R0 ;  /* 0x0000001300007223 */ /* 0x000fe20000000000 */
[----:B------:R-:W-:Y:S02]  /*55c0*/  FFMA R19, R5, UR6, R4 ;  /* 0x0000000605137c23 */ /* 0x000fe40008000004 */
[----:B------:R0:W2:Y:S01]  /*55d0*/  F2F.F32.F64 R29, R6 ;  /* 0x00000006001d7310 */ /* 0x0000a20000301000 */
[----:B-1----:R-:W-:-:S07]  /*55e0*/  FADD R18, R27, -UR8 ;  /* 0x800000081b127e21 */ /* 0x002fce0008000000 */
[----:B------:R-:W1:Y:S01]  /*55f0*/  FCHK P0, R18, UR9 ;  /* 0x0000000912007d02 */ /* 0x000e620008000000 */
[----:B------:R-:W-:-:S04]  /*5600*/  FFMA R3, R0, R18, RZ ;  /* 0x0000001200037223 */ /* 0x000fc800000000ff */
[----:B------:R-:W-:-:S04]  /*5610*/  FFMA R15, R3, -UR9, R18 ;  /* 0x80000009030f7c23 */ /* 0x000fc80008000012 */
[----:B------:R-:W-:Y:S01]  /*5620*/  FFMA R0, R0, R15, R3 ;  /* 0x0000000f00007223 */ /* 0x000fe20000000003 */
[----:B012---:R-:W-:Y:S06]  /*5630*/  @!P0 BRA `(.L_x_187) ;  /* 0x0000000000108947 */ /* 0x007fec0003800000 */
[----:B------:R-:W-:Y:S02]  /*5640*/  MOV R3, R18 ;  /* 0x0000001200037202 */ /* 0x000fe40000000f00 */
[----:B------:R-:W-:Y:S02]  /*5650*/  MOV R0, UR9 ;  /* 0x0000000900007c02 */ /* 0x000fe40008000f00 */
[----:B------:R-:W-:-:S07]  /*5660*/  MOV R16, 0x5680 ;  /* 0x0000568000107802 */ /* 0x000fce0000000f00 */
[----:B------:R-:W-:Y:S05]  /*5670*/  CALL.REL.NOINC `($__internal_3_$__cuda_sm3x_div_rn_noftz_f32_slowpath) ;  /* 0x00000008000c7944 */ /* 0x000fea0003c00000 */
.L_x_187:
[----:B------:R-:W-:Y:S05]  /*5680*/  BSYNC.RECONVERGENT B4 ;  /* 0x0000000000047941 */ /* 0x000fea0003800200 */
.L_x_186:
        /* <DEDUP_REMOVED lines=12> */
[----:B0-----:R-:W-:-:S04]  /*5750*/  FADD R3, R0, -R3 ;  /* 0x8000000300037221 */ /* 0x001fc80000000000 */
[C---:B--2---:R-:W-:Y:S01]  /*5760*/  FMUL R16, R3.reuse, R16 ;  /* 0x0000001003107220 */ /* 0x044fe20000400000 */
[----:B------:R-:W-:-:S04]  /*5770*/  FADD R3, -R3, 1 ;  /* 0x3f80000003037421 */ /* 0x000fc80000000100 */
[----:B---3--:R-:W-:-:S04]  /*5780*/  FFMA R3, R3, R6, R16 ;  /* 0x0000000603037223 */ /* 0x008fc80000000010 */
[--C-:B------:R-:W-:Y:S01]  /*5790*/  FADD R6, R11, -R3.reuse ;  /* 0x800000030b067221 */ /* 0x100fe20000000000 */
[----:B------:R-:W-:-:S03]  /*57a0*/  FADD R5, -R12, R3 ;  /* 0x000000030c057221 */ /* 0x000fc60000000100 */
[----:B------:R-:W-:Y:S01]  /*57b0*/  FFMA R7, R6, R6, R7 ;  /* 0x0000000606077223 */ /* 0x000fe20000000007 */
[----:B------:R-:W-:-:S03]  /*57c0*/  FADD R6, R29, -UR5 ;  /* 0x800000051d067e21 */ /* 0x000fc60008000000 */
[----:B------:R0:W1:Y:S01]  /*57d0*/  MUFU.RSQ R0, R7 ;  /* 0x0000000700007308 */ /* 0x0000620000001400 */
[----:B------:R-:W-:-:S04]  /*57e0*/  IADD3 R4, PT, PT, R7, -0xd000000, RZ ;  /* 0xf300000007047810 */ /* 0x000fc80007ffe0ff */
[----:B------:R-:W-:Y:S01]  /*57f0*/  ISETP.GT.U32.AND P0, PT, R4, 0x727fffff, PT ;  /* 0x727fffff0400780c */ /* 0x000fe20003f04070 */
[----:B------:R-:W-:-:S12]  /*5800*/  FADD R4, -R14, R27 ;  /* 0x0000001b0e047221 */ /* 0x000fd80000000100 */
[----:B01----:R-:W-:Y:S05]  /*5810*/  @!P0 BRA `(.L_x_189) ;  /* 0x0000000000148947 */ /* 0x003fea0003800000 */
[----:B------:R-:W-:Y:S02]  /*5820*/  MOV R0, R7 ;  /* 0x0000000700007202 */ /* 0x000fe40000000f00 */
[----:B------:R-:W-:-:S07]  /*5830*/  MOV R16, 0x5850 ;  /* 0x0000585000107802 */ /* 0x000fce0000000f00 */
[----:B------:R-:W-:Y:S05]  /*5840*/  CALL.REL.NOINC `($__internal_2_$__cuda_sm20_sqrt_rn_f32_slowpath) ;  /* 0x0000000400447944 */ /* 0x000fea0003c00000 */
[----:B------:R-:W-:Y:S01]  /*5850*/  MOV R18, R15 ;  /* 0x0000000f00127202 */ /* 0x000fe20000000f00 */
[----:B------:R-:W-:Y:S06]  /*5860*/  BRA `(.L_x_190) ;  /* 0x0000000000107947 */ /* 0x000fec0003800000 */
.L_x_189:
[----:B------:R-:W-:Y:S01]  /*5870*/  FMUL.FTZ R18, R7, R0 ;  /* 0x0000000007127220 */ /* 0x000fe20000410000 */
[----:B------:R-:W-:-:S03]  /*5880*/  FMUL.FTZ R0, R0, 0.5 ;  /* 0x3f00000000007820 */ /* 0x000fc60000410000 */
[----:B------:R-:W-:-:S04]  /*5890*/  FFMA R3, -R18, R18, R7 ;  /* 0x0000001212037223 */ /* 0x000fc80000000107 */
[----:B------:R-:W-:-:S07]  /*58a0*/  FFMA R18, R3, R0, R18 ;  /* 0x0000000003127223 */ /* 0x000fce0000000012 */
.L_x_190:
[----:B------:R-:W-:Y:S05]  /*58b0*/  BSYNC.RECONVERGENT B1 ;  /* 0x0000000000017941 */ /* 0x000fea0003800200 */
.L_x_188:
        /* <DEDUP_REMOVED lines=11> */
.L_x_192:
[----:B------:R-:W-:Y:S01]  /*5970*/  FMUL.FTZ R15, R0, R3 ;  /* 0x00000003000f7220 */ /* 0x000fe20000410000 */
[----:B------:R-:W-:-:S03]  /*5980*/  FMUL.FTZ R3, R3, 0.5 ;  /* 0x3f00000003037820 */ /* 0x000fc60000410000 */
[----:B------:R-:W-:-:S04]  /*5990*/  FFMA R0, -R15, R15, R0 ;  /* 0x0000000f0f007223 */ /* 0x000fc80000000100 */
[----:B------:R-:W-:-:S07]  /*59a0*/  FFMA R15, R0, R3, R15 ;  /* 0x00000003000f7223 */ /* 0x000fce000000000f */
.L_x_193:
[----:B------:R-:W-:Y:S05]  /*59b0*/  BSYNC.RECONVERGENT B1 ;  /* 0x0000000000017941 */ /* 0x000fea0003800200 */
.L_x_191:
[----:B------:R-:W-:-:S04]  /*59c0*/  FMUL R15, R15, UR7 ;  /* 0x000000070f0f7c20 */ /* 0x000fc80008400000 */
[----:B------:R-:W-:-:S07]  /*59d0*/  FFMA R18, R18, UR6, R15 ;  /* 0x0000000612127c23 */ /* 0x000fce000800000f */
.L_x_158:
[----:B------:R-:W-:Y:S05]  /*59e0*/  BSYNC.RECONVERGENT B3 ;  /* 0x0000000000037941 */ /* 0x000fea0003800200 */
.L_x_148:
[-C--:B------:R-:W-:Y:S01]  /*59f0*/  FSETP.GT.AND P0, PT, R19, R18.reuse, PT ;  /* 0x000000121300720b */ /* 0x080fe20003f04000 */
[----:B------:R-:W-:Y:S01]  /*5a00*/  UMOV UR14, 0x88e368f1 ;  /* 0x88e368f1000e7882 */ /* 0x000fe20000000000 */
[----:B------:R-:W-:Y:S01]  /*5a10*/  MOV R3, R18 ;  /* 0x0000001200037202 */ /* 0x000fe20000000f00 */
[----:B------:R-:W-:Y:S01]  /*5a20*/  UMOV UR15, 0x3ee4f8b5 ;  /* 0x3ee4f8b5000f7882 */ /* 0x000fe20000000000 */
[----:B------:R-:W-:Y:S01]  /*5a30*/  MOV R4, R29 ;  /* 0x0000001d00047202 */ /* 0x000fe20000000f00 */
[----:B------:R-:W-:Y:S01]  /*5a40*/  UMOV UR16, 0xd9d7bdbb ;  /* 0xd9d7bdbb00107882 */ /* 0x000fe20000000000 */
[----:B------:R-:W-:Y:S01]  /*5a50*/  MOV R0, R27 ;  /* 0x0000001b00007202 */ /* 0x000fe20000000f00 */
[----:B------:R-:W-:Y:S01]  /*5a60*/  UMOV UR17, 0x3ddb7cdf ;  /* 0x3ddb7cdf00117882 */ /* 0x000fe20000000000 */
[----:B------:R-:W-:-:S05]  /*5a70*/  IADD3 R2, PT, PT, R2, 0x1, RZ ;  /* 0x0000000102027810 */ /* 0x000fca0007ffe0ff */
[----:B------:R-:W-:Y:S02]  /*5a80*/  @P0 MOV R3, R19 ;  /* 0x0000001300030202 */ /* 0x000fe40000000f00 */
[----:B------:R-:W-:Y:S02]  /*5a90*/  @P0 MOV R19, R18 ;  /* 0x0000001200130202 */ /* 0x000fe40000000f00 */
[----:B------:R-:W-:Y:S02]  /*5aa0*/  @P0 MOV R4, R25 ;  /* 0x0000001900040202 */ /* 0x000fe40000000f00 */
[-C--:B------:R-:W-:Y:S02]  /*5ab0*/  FSETP.GT.AND P1, PT, R9, R19.reuse, PT ;  /* 0x000000130900720b */ /* 0x080fe40003f24000 */
[----:B------:R-:W-:Y:S02]  /*5ac0*/  MOV R28, R19 ;  /* 0x00000013001c7202 */ /* 0x000fe40000000f00 */
[----:B------:R-:W-:-:S02]  /*5ad0*/  @P0 MOV R25, R29 ;  /* 0x0000001d00190202 */ /* 0x000fc40000000f00 */
[----:B------:R-:W-:Y:S02]  /*5ae0*/  MOV R6, R4 ;  /* 0x0000000400067202 */ /* 0x000fe40000000f00 */
[----:B------:R-:W-:Y:S02]  /*5af0*/  MOV R7, R25 ;  /* 0x0000001900077202 */ /* 0x000fe40000000f00 */
[----:B------:R-:W-:Y:S02]  /*5b00*/  @P0 MOV R0, R26 ;  /* 0x0000001a00000202 */ /* 0x000fe40000000f00 */
[----:B------:R-:W-:Y:S02]  /*5b10*/  @P0 MOV R26, R27 ;  /* 0x0000001b001a0202 */ /* 0x000fe40000000f00 */
[----:B------:R-:W-:Y:S02]  /*5b20*/  @P1 MOV R28, R9 ;  /* 0x00000009001c1202 */ /* 0x000fe40000000f00 */
[----:B------:R-:W-:-:S02]  /*5b30*/  @P1 MOV R7, R8 ;  /* 0x0000000800071202 */ /* 0x000fc40000000f00 */
[----:B------:R-:W-:Y:S02]  /*5b40*/  FSETP.GT.AND P2, PT, R28, R3, PT ;  /* 0x000000031c00720b */ /* 0x000fe40003f44000 */
[----:B------:R-:W-:Y:S02]  /*5b50*/  @P1 MOV R8, R25 ;  /* 0x0000001900081202 */ /* 0x000fe40000000f00 */
[----:B------:R-:W-:Y:S02]  /*5b60*/  MOV R31, R3 ;  /* 0x00000003001f7202 */ /* 0x000fe40000000f00 */
[----:B------:R-:W-:Y:S02]  /*5b70*/  @P1 MOV R9, R19 ;  /* 0x0000001300091202 */ /* 0x000fe40000000f00 */
[----:B------:R-:W-:Y:S02]  /*5b80*/  MOV R5, R26 ;  /* 0x0000001a00057202 */ /* 0x000fe40000000f00 */
[----:B------:R-:W-:-:S02]  /*5b90*/  @P1 MOV R5, R10 ;  /* 0x0000000a00051202 */ /* 0x000fc40000000f00 */
[----:B------:R-:W-:Y:S02]  /*5ba0*/  @P1 MOV R10, R26 ;  /* 0x0000001a000a1202 */ /* 0x000fe40000000f00 */
[----:B------:R-:W-:Y:S02]  /*5bb0*/  @P2 MOV R6, R7 ;  /* 0x0000000700062202 */ /* 0x000fe40000000f00 */
[----:B------:R-:W-:Y:S02]  /*5bc0*/  @P2 MOV R7, R4 ;  /* 0x0000000400072202 */ /* 0x000fe40000000f00 */
[----:B------:R-:W-:Y:S02]  /*5bd0*/  @P2 MOV R31, R28 ;  /* 0x0000001c001f2202 */ /* 0x000fe40000000f00 */
[----:B------:R-:W-:Y:S01]  /*5be0*/  @P2 MOV R28, R3 ;  /* 0x00000003001c2202 */ /* 0x000fe20000000f00 */
[----:B------:R-:W-:Y:S01]  /*5bf0*/  FADD R16, R8, -R7 ;  /* 0x8000000708107221 */ /* 0x000fe20000000000 */
[----:B------:R-:W-:-:S02]  /*5c00*/  MOV R4, R0 ;  /* 0x0000000000047202 */ /* 0x000fc40000000f00 */
[----:B------:R-:W-:Y:S01]  /*5c10*/  @P2 MOV R4, R5 ;  /* 0x0000000500042202 */ /* 0x000fe20000000f00 */
[----:B------:R-:W-:Y:S01]  /*5c20*/  FADD R18, -R9, R28 ;  /* 0x0000001c09127221 */ /* 0x000fe20000000100 */
[----:B------:R-:W-:Y:S01]  /*5c30*/  @P2 MOV R5, R0 ;  /* 0x0000000000052202 */ /* 0x000fe20000000f00 */
[----:B------:R-:W0:Y:S04]  /*5c40*/  F2F.F64.F32 R16, |R16| ;  /* 0x4000001000107310 */ /* 0x000e280000201800 */
[----:B------:R-:W-:-:S04]  /*5c50*/  FADD R22, R10, -R5 ;  /* 0x800000050a167221 */ /* 0x000fc80000000000 */
[----:B------:R-:W1:Y:S01]  /*5c60*/  F2F.F64.F32 R18, |R18| ;  /* 0x4000001200127310 */ /* 0x000e620000201800 */
[----:B0-----:R-:W-:-:S07]  /*5c70*/  DSETP.GT.AND P0, PT, R16, UR14, PT ;  /* 0x0000000e10007e2a */ /* 0x001fce000bf04000 */
[----:B------:R-:W0:Y:S01]  /*5c80*/  F2F.F64.F32 R22, |R22| ;  /* 0x4000001600167310 */ /* 0x000e220000201800 */
[----:B-1----:R-:W-:-:S06]  /*5c90*/  DSETP.GT.OR P0, PT, R18, UR16, P0 ;  /* 0x0000001012007e2a */ /* 0x002fcc0008704400 */
[----:B0-----:R-:W-:-:S14]  /*5ca0*/  DSETP.GT.OR P0, PT, R22, UR14, P0 ;  /* 0x0000000e16007e2a */ /* 0x001fdc0008704400 */
[----:B------:R-:W-:Y:S05]  /*5cb0*/  @P0 BRA `(.L_x_194) ;  /* 0xffffffdc004c0947 */ /* 0x000fea000383ffff */
.L_x_50:
[----:B------:R-:W-:Y:S05]  /*5cc0*/  BSYNC.RECONVERGENT B0 ;  /* 0x0000000000007941 */ /* 0x000fea0003800200 */
.L_x_47:
[----:B------:R-:W-:Y:S05]  /*5cd0*/  WARPSYNC.ALL ;  /* 0x0000000000007948 */ /* 0x000fea0003800000 */
[----:B------:R-:W0:Y:S01]  /*5ce0*/  S2R R5, SR_CTAID.X ;  /* 0x0000000000057919 */ /* 0x000e220000002500 */
[----:B------:R-:W1:Y:S01]  /*5cf0*/  LDC.64 R2, c[0x0][0x380] ;  /* 0x0000e000ff027b82 */ /* 0x000e620000000a00 */
[----:B------:R-:W0:Y:S01]  /*5d00*/  LDCU UR11, c[0x0][0x360] ;  /* 0x00006c00ff0b77ac */ /* 0x000e220008000800 */
[----:B------:R-:W0:Y:S02]  /*5d10*/  S2R R0, SR_TID.X ;  /* 0x0000000000007919 */ /* 0x000e240000002100 */
[----:B0-----:R-:W-:-:S04]  /*5d20*/  IMAD R5, R5, UR11, R0 ;  /* 0x0000000b05057c24 */ /* 0x001fc8000f8e0200 */
[----:B-1----:R-:W-:-:S05]  /*5d30*/  IMAD.WIDE R2, R5, 0x4, R2 ;  /* 0x0000000405027825 */ /* 0x002fca00078e0202 */
[----:B------:R-:W-:Y:S01]  /*5d40*/  STG.E desc[UR12][R2.64], R9 ;  /* 0x0000000902007986 */ /* 0x000fe2000c10190c */
[----:B------:R-:W-:Y:S05]  /*5d50*/  EXIT ;  /* 0x000000000000794d */ /* 0x000fea0003800000 */
        .weak           $__internal_2_$__cuda_sm20_sqrt_rn_f32_slowpath
        .type           $__internal_2_$__cuda_sm20_sqrt_rn_f32_slowpath,@function
        .size           $__internal_2_$__cuda_sm20_sqrt_rn_f32_slowpath,($__internal_3_$__cuda_sm3x_div_rn_noftz_f32_slowpath - $__internal_2_$__cuda_sm20_sqrt_rn_f32_slowpath)
$__internal_2_$__cuda_sm20_sqrt_rn_f32_slowpath:
        /* <DEDUP_REMOVED lines=13> */
[----:B------:R-:W-:-:S03]  /*5e30*/  @P0 FMUL.FTZ R15, R15, 0.5 ;  /* 0x3f0000000f0f0820 */ /* 0x000fc60000410000 */
[----:B------:R-:W-:-:S04]  /*5e40*/  @P0 FADD.FTZ R3, -R22, -RZ ;  /* 0x800000ff16030221 */ /* 0x000fc80000010100 */
[----:B------:R-:W-:-:S04]  /*5e50*/  @P0 FFMA R3, R22, R3, R17 ;  /* 0x0000000316030223 */ /* 0x000fc80000000011 */
[----:B------:R-:W-:Y:S01]  /*5e60*/  @P0 FFMA R3, R3, R15, R22 ;  /* 0x0000000f03030223 */ /* 0x000fe20000000016 */
[----:B------:R-:W-:-:S03]  /*5e70*/  @!P0 MOV R15, R0 ;  /* 0x00000000000f8202 */ /* 0x000fc60000000f00 */
[----:B------:R-:W-:-:S07]  /*5e80*/  @P0 FMUL.FTZ R15, R3, 2.3283064365386962891e-10 ;  /* 0x2f800000030f0820 */ /* 0x000fce0000410000 */
.L_x_195:
[----:B------:R-:W-:-:S04]  /*5e90*/  HFMA2 R17, -RZ, RZ, 0, 0 ;  /* 0x00000000ff117431 */ /* 0x000fc800000001ff */
[----:B------:R-:W-:Y:S05]  /*5ea0*/  RET.REL.NODEC R16 `(_Z18GenerateTimePointsPfS_S_S_iiiiP9SurfParam) ;  /* 0xffffffa010547950 */ /* 0x000fea0003c3ffff */
        .weak           $__internal_3_$__cuda_sm3x_div_rn_noftz_f32_slowpath
        .type           $__internal_3_$__cuda_sm3x_div_rn_noftz_f32_slowpath,@function
        .size           $__internal_3_$__cuda_sm3x_div_rn_noftz_f32_slowpath,(.L_x_230 - $__internal_3_$__cuda_sm3x_div_rn_noftz_f32_slowpath)
$__internal_3_$__cuda_sm3x_div_rn_noftz_f32_slowpath:
[----:B------:R-:W-:Y:S01]  /*5eb0*/  SHF.R.U32.HI R15, RZ, 0x17, R0 ;  /* 0x00000017ff0f7819 */ /* 0x000fe20000011600 */
[----:B------:R-:W-:Y:S01]  /*5ec0*/  BSSY.RECONVERGENT B1, `(.L_x_196) ;  /* 0x0000062000017945 */ /* 0x000fe20003800200 */
[----:B------:R-:W-:Y:S02]  /*5ed0*/  SHF.R.U32.HI R23, RZ, 0x17, R3 ;  /* 0x00000017ff177819 */ /* 0x000fe40000011603 */
[----:B------:R-:W-:Y:S02]  /*5ee0*/  LOP3.LUT R15, R15, 0xff, RZ, 0xc0, !PT ;  /* 0x000000ff0f0f7812 */ /* 0x000fe400078ec0ff */
[----:B------:R-:W-:Y:S02]  /*5ef0*/  LOP3.LUT R23, R23, 0xff, RZ, 0xc0, !PT ;  /* 0x000000ff17177812 */ /* 0x000fe400078ec0ff */
[----:B------:R-:W-:Y:S02]  /*5f00*/  IADD3 R22, PT, PT, R15, -0x1, RZ ;  /* 0xffffffff0f167810 */ /* 0x000fe40007ffe0ff */
[----:B------:R-:W-:-:S02]  /*5f10*/  IADD3 R24, PT, PT, R23, -0x1, RZ ;  /* 0xffffffff17187810 */ /* 0x000fc40007ffe0ff */
[----:B------:R-:W-:-:S04]  /*5f20*/  ISETP.GT.U32.AND P0, PT, R22, 0xfd, PT ;  /* 0x000000fd1600780c */ /* 0x000fc80003f04070 */
[----:B------:R-:W-:-:S13]  /*5f30*/  ISETP.GT.U32.OR P0, PT, R24, 0xfd, P0 ;  /* 0x000000fd1800780c */ /* 0x000fda0000704470 */
[----:B------:R-:W-:Y:S01]  /*5f40*/  @!P0 MOV R17, RZ ;  /* 0x000000ff00118202 */ /* 0x000fe20000000f00 */
        /* <DEDUP_REMOVED lines=24> */
.L_x_197:
[----:B------:R-:W-:Y:S01]  /*60d0*/  LEA R33, R15, 0xc0800000, 0x17 ;  /* 0xc08000000f217811 */ /* 0x000fe200078eb8ff */
[----:B------:R-:W-:Y:S01]  /*60e0*/  BSSY.RECONVERGENT B2, `(.L_x_202) ;  /* 0x0000036000027945 */ /* 0x000fe20003800200 */
[----:B------:R-:W-:Y:S02]  /*60f0*/  IADD3 R22, PT, PT, R23, -0x7f, RZ ;  /* 0xffffff8117167810 */ /* 0x000fe40007ffe0ff */
[----:B------:R-:W-:-:S03]  /*6100*/  IADD3 R24, PT, PT, -R33, R0, RZ ;  /* 0x0000000021187210 */ /* 0x000fc60007ffe1ff */
[----:B------:R-:W-:Y:S01]  /*6110*/  IMAD R23, R22, -0x800000, R3 ;  /* 0xff80000016177824 */ /* 0x000fe200078e0203 */
[----:B------:R-:W0:Y:S01]  /*6120*/  MUFU.RCP R33, R24 ;  /* 0x0000001800217308 */ /* 0x000e220000001000 */
[----:B------:R-:W-:Y:S01]  /*6130*/  FADD.FTZ R0, -R24, -RZ ;  /* 0x800000ff18007221 */ /* 0x000fe20000010100 */
[----:B------:R-:W-:-:S04]  /*6140*/  IADD3 R22, PT, PT, R22, 0x7f, -R15 ;  /* 0x0000007f16167810 */ /* 0x000fc80007ffe80f */
[----:B------:R-:W-:Y:S01]  /*6150*/  IADD3 R17, PT, PT, R22, R17, RZ ;  /* 0x0000001116117210 */ /* 0x000fe20007ffe0ff */
[----:B0-----:R-:W-:-:S04]  /*6160*/  FFMA R30, R33, R0, 1 ;  /* 0x3f800000211e7423 */ /* 0x001fc80000000000 */
        /* <DEDUP_REMOVED lines=8> */
[----:B------:R-:W-:-:S04]  /*61f0*/  IADD3 R15, PT, PT, R24, R17, RZ ;  /* 0x00000011180f7210 */ /* 0x000fc80007ffe0ff */
[----:B------:R-:W-:-:S04]  /*6200*/  IADD3 R24, PT, PT, R15, -0x1, RZ ;  /* 0xffffffff0f187810 */ /* 0x000fc80007ffe0ff */
        /* <DEDUP_REMOVED lines=9> */
[CCC-:B------:R-:W-:Y:S01]  /*62a0*/  FFMA.RP R17, R3.reuse, R23.reuse, R22.reuse ;  /* 0x0000001703117223 */ /* 0x1c0fe20000008016 */
[CCC-:B------:R-:W-:Y:S01]  /*62b0*/  FFMA.RM R24, R3.reuse, R23.reuse, R22.reuse ;  /* 0x0000001703187223 */ /* 0x1c0fe20000004016 */
[----:B------:R-:W-:Y:S01]  /*62c0*/  FFMA.RZ R3, R3, R23, R22 ;  /* 0x0000001703037223 */ /* 0x000fe2000000c016 */
[C---:B------:R-:W-:Y:S02]  /*62d0*/  ISETP.NE.AND P2, PT, R15.reuse, RZ, PT ;  /* 0x000000ff0f00720c */ /* 0x040fe40003f45270 */
[----:B------:R-:W-:Y:S02]  /*62e0*/  ISETP.NE.AND P1, PT, R15, RZ, PT ;  /* 0x000000ff0f00720c */ /* 0x000fe40003f25270 */
[----:B------:R-:W-:Y:S02]  /*62f0*/  LOP3.LUT R3, R3, 0x7fffff, RZ, 0xc0, !PT ;  /* 0x007fffff03037812 */ /* 0x000fe400078ec0ff */
[----:B------:R-:W-:Y:S02]  /*6300*/  FSETP.NEU.FTZ.AND P0, PT, R17, R24, PT ;  /* 0x000000181100720b */ /* 0x000fe40003f1d000 */
[----:B------:R-:W-:-:S02]  /*6310*/  IADD3 R17, PT, PT, R15, 0x20, RZ ;  /* 0x000000200f117810 */ /* 0x000fc40007ffe0ff */
[----:B------:R-:W-:Y:S02]  /*6320*/  LOP3.LUT R22, R3, 0x800000, RZ, 0xfc, !PT ;  /* 0x0080000003167812 */ /* 0x000fe400078efcff */
[----:B------:R-:W-:Y:S02]  /*6330*/  IADD3 R15, PT, PT, -R15, RZ, RZ ;  /* 0x000000ff0f0f7210 */ /* 0x000fe40007ffe1ff */
[----:B------:R-:W-:Y:S02]  /*6340*/  SHF.L.U32 R17, R22, R17, RZ ;  /* 0x0000001116117219 */ /* 0x000fe400000006ff */
        /* <DEDUP_REMOVED lines=11> */
.L_x_204:
[----:B------:R-:W-:-:S04]  /*6400*/  LOP3.LUT R0, R0, 0x80000000, RZ, 0xc0, !PT ;  /* 0x8000000000007812 */ /* 0x000fc800078ec0ff */
[----:B------:R-:W-:Y:S01]  /*6410*/  LOP3.LUT R0, R0, 0x7f800000, RZ, 0xfc, !PT ;  /* 0x7f80000000007812 */ /* 0x000fe200078efcff */
[----:B------:R-:W-:Y:S06]  /*6420*/  BRA `(.L_x_205) ;  /* 0x0000000000047947 */ /* 0x000fec0003800000 */
.L_x_203:
[----:B------:R-:W-:-:S07]  /*6430*/  LEA R0, R17, R0, 0x17 ;  /* 0x0000000011007211 */ /* 0x000fce00078eb8ff */
.L_x_205:
[----:B------:R-:W-:Y:S05]  /*6440*/  BSYNC.RECONVERGENT B2 ;  /* 0x0000000000027941 */ /* 0x000fea0003800200 */
.L_x_202:
[----:B------:R-:W-:Y:S05]  /*6450*/  BRA `(.L_x_206) ;  /* 0x0000000000207947 */ /* 0x000fea0003800000 */
.L_x_201:
[----:B------:R-:W-:-:S04]  /*6460*/  LOP3.LUT R0, R0, 0x80000000, R3, 0x48, !PT ;  /* 0x8000000000007812 */ /* 0x000fc800078e4803 */
[----:B------:R-:W-:Y:S01]  /*6470*/  LOP3.LUT R0, R0, 0x7f800000, RZ, 0xfc, !PT ;  /* 0x7f80000000007812 */ /* 0x000fe200078efcff */
[----:B------:R-:W-:Y:S06]  /*6480*/  BRA `(.L_x_206) ;  /* 0x0000000000147947 */ /* 0x000fec0003800000 */
.L_x_200:
[----:B------:R-:W-:Y:S01]  /*6490*/  LOP3.LUT R0, R0, 0x80000000, R3, 0x48, !PT ;  /* 0x8000000000007812 */ /* 0x000fe200078e4803 */
[----:B------:R-:W-:Y:S06]  /*64a0*/  BRA `(.L_x_206) ;  /* 0x00000000000c7947 */ /* 0x000fec0003800000 */
.L_x_199:
[----:B------:R-:W0:Y:S01]  /*64b0*/  MUFU.RSQ R0, -QNAN ;  /* 0xffc0000000007908 */ /* 0x000e220000001400 */
[----:B------:R-:W-:Y:S05]  /*64c0*/  BRA `(.L_x_206) ;  /* 0x0000000000047947 */ /* 0x000fea0003800000 */
.L_x_198:
[----:B------:R-:W-:-:S07]  /*64d0*/  FADD.FTZ R0, R3, R0 ;  /* 0x0000000003007221 */ /* 0x000fce0000010000 */
.L_x_206:
[----:B------:R-:W-:Y:S05]  /*64e0*/  BSYNC.RECONVERGENT B1 ;  /* 0x0000000000017941 */ /* 0x000fea0003800200 */
.L_x_196:
[----:B------:R-:W-:-:S04]  /*64f0*/  HFMA2 R17, -RZ, RZ, 0, 0 ;  /* 0x00000000ff117431 */ /* 0x000fc800000001ff */
[----:B0-----:R-:W-:Y:S05]  /*6500*/  RET.REL.NODEC R16 `(_Z18GenerateTimePointsPfS_S_S_iiiiP9SurfParam) ;  /* 0xffffff9810bc7950 */ /* 0x001fea0003c3ffff */
.L_x_207:
        /* <DEDUP_REMOVED lines=15> */
.L_x_230:


//--------------------- .text._Z40transform_tpoints_into_coeffs2GPU_kerneliiiPKfS0_Pf --------------------------
	.section	.text._Z40transform_tpoints_into_coeffs2GPU_kerneliiiPKfS0_Pf,"ax",@progbits
	.align	128
        .global         _Z40transform_tpoints_into_coeffs2GPU_kerneliiiPKfS0_Pf
        .type           _Z40transform_tpoints_into_coeffs2GPU_kerneliiiPKfS0_Pf,@function
        .size           _Z40transform_tpoints_into_coeffs2GPU_kerneliiiPKfS0_Pf,(.L_x_232 - _Z40transform_tpoints_into_coeffs2GPU_kerneliiiPKfS0_Pf)
        .other          _Z40transform_tpoints_into_coeffs2GPU_kerneliiiPKfS0_Pf,@"STO_CUDA_ENTRY STV_DEFAULT"
_Z40transform_tpoints_into_coeffs2GPU_kerneliiiPKfS0_Pf:
.text._Z40transform_tpoints_into_coeffs2GPU_kerneliiiPKfS0_Pf:
[----:B------:R-:W0:Y:S01]  /*0000*/  LDC R1, c[0x0][0x37c] ;  /* 0x0000df00ff017b82 */ /* 0x000e220000000800 */
[----:B------:R-:W1:Y:S07]  /*0010*/  S2R R81, SR_TID.X ;  /* 0x0000000000517919 */ /* 0x000e6e0000002100 */
[----:B------:R-:W1:Y:S01]  /*0020*/  S2UR UR4, SR_CTAID.X ;  /* 0x00000000000479c3 */ /* 0x000e620000002500 */
[----:B------:R-:W2:Y:S01]  /*0030*/  LDCU UR5, c[0x0][0x380] ;  /* 0x00007000ff0577ac */ /* 0x000ea20008000800 */
[----:B0-----:R-:W-:-:S06]  /*0040*/  VIADD R1, R1, 0xfffffff8 ;  /* 0xfffffff801017836 */ /* 0x001fcc0000000000 */
[----:B------:R-:W1:Y:S02]  /*0050*/  LDC R0, c[0x0][0x360] ;  /* 0x0000d800ff007b82 */ /* 0x000e640000000800 */
[----:B-1----:R-:W-:-:S05]  /*0060*/  IMAD R0, R0, UR4, R81 ;  /* 0x0000000400007c24 */ /* 0x002fca000f8e0251 */
[----:B--2---:R-:W-:-:S13]  /*0070*/  ISETP.GT.AND P0, PT, R0, UR5, PT ;  /* 0x0000000500007c0c */ /* 0x004fda000bf04270 */
[----:B------:R-:W-:Y:S05]  /*0080*/  @P0 EXIT ;  /* 0x000000000000094d */ /* 0x000fea0003800000 */
[----:B------:R-:W0:Y:S01]  /*0090*/  LDC R5, c[0x0][0x384] ;  /* 0x0000e100ff057b82 */ /* 0x000e220000000800 */
[----:B------:R-:W0:Y:S01]  /*00a0*/  LDCU UR5, c[0x0][0x388] ;  /* 0x00007100ff0577ac */ /* 0x000e220008000800 */
[----:B------:R-:W-:Y:S06]  /*00b0*/  BSSY.RECONVERGENT B0, `(.L_x_208) ;  /* 0x0000027000007945 */ /* 0x000fec0003800200 */
[----:B------:R-:W1:Y:S01]  /*00c0*/  LDC R4, c[0x0][0x360] ;  /* 0x0000d800ff047b82 */ /* 0x000e620000000800 */
[----:B0-----:R-:W-:-:S05]  /*00d0*/  IMAD R8, R5, UR5, RZ ;  /* 0x0000000505087c24 */ /* 0x001fca000f8e02ff */
[----:B------:R-:W-:Y:S01]  /*00e0*/  IABS R7, R8 ;  /* 0x0000000800077213 */ /* 0x000fe20000000000 */
[----:B-1----:R-:W-:-:S03]  /*00f0*/  IMAD R81, R4, UR4, R81 ;  /* 0x0000000404517c24 */ /* 0x002fc6000f8e0251 */
[----:B------:R-:W0:Y:S02]  /*0100*/  I2F.RP R0, R7 ;  /* 0x0000000700007306 */ /* 0x000e240000209400 */
[----:B------:R-:W-:Y:S02]  /*0110*/  IABS R12, R81 ;  /* 0x00000051000c7213 */ /* 0x000fe40000000000 */
[----:B------:R-:W-:-:S04]  /*0120*/  ISETP.GE.AND P2, PT, R81, RZ, PT ;  /* 0x000000ff5100720c */ /* 0x000fc80003f46270 */
[----:B0-----:R-:W0:Y:S02]  /*0130*/  MUFU.RCP R0, R0 ;  /* 0x0000000000007308 */ /* 0x001e240000001000 */
[----:B0-----:R-:W-:-:S06]  /*0140*/  VIADD R2, R0, 0xffffffe ;  /* 0x0ffffffe00027836 */ /* 0x001fcc0000000000 */
[----:B------:R0:W1:Y:S02]  /*0150*/  F2I.FTZ.U32.TRUNC.NTZ R3, R2 ;  /* 0x0000000200037305 */ /* 0x000064000021f000 */
[----:B0-----:R-:W-:Y:S02]  /*0160*/  IMAD.MOV.U32 R2, RZ, RZ, RZ ;  /* 0x000000ffff027224 */ /* 0x001fe400078e00ff */
[----:B-1----:R-:W-:-:S05]  /*0170*/  IMAD.MOV R6, RZ, RZ, -R3 ;  /* 0x000000ffff067224 */ /* 0x002fca00078e0a03 */
[----:B------:R-:W-:-:S05]  /*0180*/  MOV R4, R6 ;  /* 0x0000000600047202 */ /* 0x000fca0000000f00 */
[----:B------:R-:W-:Y:S01]  /*0190*/  IMAD R9, R4, R7, RZ ;  /* 0x0000000704097224 */ /* 0x000fe200078e02ff */
[----:B------:R-:W-:-:S03]  /*01a0*/  IABS R4, R8 ;  /* 0x0000000800047213 */ /* 0x000fc60000000000 */
[----:B------:R-:W-:-:S04]  /*01b0*/  IMAD.HI.U32 R3, R3, R9, R2 ;  /* 0x0000000903037227 */ /* 0x000fc800078e0002 */
[----:B------:R-:W-:Y:S02]  /*01c0*/  IMAD.MOV R0, RZ, RZ, -R4 ;  /* 0x000000ffff007224 */ /* 0x000fe400078e0a04 */
[----:B------:R-:W-:-:S04]  /*01d0*/  IMAD.HI.U32 R3, R3, R12, RZ ;  /* 0x0000000c03037227 */ /* 0x000fc800078e00ff */
[----:B------:R-:W-:Y:S01]  /*01e0*/  IMAD R12, R3, R0, R12 ;  /* 0x00000000030c7224 */ /* 0x000fe200078e020c */
[----:B------:R-:W-:-:S04]  /*01f0*/  I2FP.F32.S32 R3, R5 ;  /* 0x0000000500037245 */ /* 0x000fc80000201400 */
[----:B------:R-:W-:Y:S01]  /*0200*/  ISETP.GT.U32.AND P0, PT, R7, R12, PT ;  /* 0x0000000c0700720c */ /* 0x000fe20003f04070 */
[----:B------:R-:W0:-:S12]  /*0210*/  MUFU.RCP R2, R3 ;  /* 0x0000000300027308 */ /* 0x000e180000001000 */
[----:B------:R-:W-:Y:S01]  /*0220*/  @!P0 IMAD.IADD R12, R12, 0x1, -R7 ;  /* 0x000000010c0c8824 */ /* 0x000fe200078e0a07 */
[----:B------:R-:W-:-:S04]  /*0230*/  ISETP.NE.AND P0, PT, R8, RZ, PT ;  /* 0x000000ff0800720c */ /* 0x000fc80003f05270 */
[----:B------:R-:W-:Y:S01]  /*0240*/  ISETP.GT.U32.AND P1, PT, R7, R12, PT ;  /* 0x0000000c0700720c */ /* 0x000fe20003f24070 */
[----:B0-----:R-:W-:-:S04]  /*0250*/  FFMA R5, -R3, R2, 1 ;  /* 0x3f80000003057423 */ /* 0x001fc80000000102 */
[----:B------:R-:W-:-:S08]  /*0260*/  FFMA R5, R2, R5, R2 ;  /* 0x0000000502057223 */ /* 0x000fd00000000002 */
[----:B------:R-:W-:-:S05]  /*0270*/  @!P1 IADD3 R12, PT, PT, R12, -R7, RZ ;  /* 0x800000070c0c9210 */ /* 0x000fca0007ffe0ff */
[----:B------:R-:W-:Y:S01]  /*0280*/  @!P2 IMAD.MOV R12, RZ, RZ, -R12 ;  /* 0x000000ffff0ca224 */ /* 0x000fe200078e0a0c */
[----:B------:R-:W-:-:S04]  /*0290*/  @!P0 LOP3.LUT R12, RZ, R8, RZ, 0x33, !PT ;  /* 0x00000008ff0c8212 */ /* 0x000fc800078e33ff */
[----:B------:R-:W-:-:S04]  /*02a0*/  I2FP.F32.S32 R0, R12 ;  /* 0x0000000c00007245 */ /* 0x000fc80000201400 */
[----:B------:R-:W0:Y:S01]  /*02b0*/  FCHK P0, R0, R3 ;  /* 0x0000000300007302 */ /* 0x000e220000000000 */
[----:B------:R-:W-:-:S04]  /*02c0*/  FFMA R4, R0, R5, RZ ;  /* 0x0000000500047223 */ /* 0x000fc800000000ff */
[----:B------:R-:W-:-:S04]  /*02d0*/  FFMA R2, -R3, R4, R0 ;  /* 0x0000000403027223 */ /* 0x000fc80000000100 */
[----:B------:R-:W-:Y:S01]  /*02e0*/  FFMA R4, R5, R2, R4 ;  /* 0x0000000205047223 */ /* 0x000fe20000000004 */
[----:B0-----:R-:W-:Y:S06]  /*02f0*/  @!P0 BRA `(.L_x_209) ;  /* 0x0000000000088947 */ /* 0x001fec0003800000 */
[----:B------:R-:W-:-:S07]  /*0300*/  MOV R10, 0x320 ;  /* 0x00000320000a7802 */ /* 0x000fce0000000f00 */
[----:B------:R-:W-:Y:S05]  /*0310*/  CALL.REL.NOINC `($__internal_5_$__cuda_sm3x_div_rn_noftz_f32_slowpath) ;  /* 0x0000007000d07944 */ /* 0x000fea0003c00000 */
.L_x_209:
[----:B------:R-:W-:Y:S05]  /*0320*/  BSYNC.RECONVERGENT B0 ;  /* 0x0000000000007941 */ /* 0x000fea0003800200 */
.L_x_208:
[----:B------:R-:W0:Y:S01]  /*0330*/  LDC.64 R2, c[0x0][0x390] ;  /* 0x0000e400ff027b82 */ /* 0x000e220000000a00 */
[----:B------:R-:W0:Y:S07]  /*0340*/  LDCU.64 UR58, c[0x0][0x358] ;  /* 0x00006b00ff3a77ac */ /* 0x000e2e0008000a00 */
[----:B------:R-:W1:Y:S01]  /*0350*/  LDC R0, c[0x0][0x384] ;  /* 0x0000e100ff007b82 */ /* 0x000e620000000800 */
[----:B0-----:R-:W2:Y:S04]  /*0360*/  LDG.E R106, desc[UR58][R2.64+0x48] ;  /* 0x0000483a026a7981 */ /* 0x001ea8000c1e1900 */
[----:B------:R-:W3:Y:S04]  /*0370*/  LDG.E R80, desc[UR58][R2.64] ;  /* 0x0000003a02507981 */ /* 0x000ee8000c1e1900 */
[----:B------:R-:W4:Y:S04]  /*0380*/  LDG.E R104, desc[UR58][R2.64+0x50] ;  /* 0x0000503a02687981 */ /* 0x000f28000c1e1900 */
[----:B------:R-:W5:Y:S04]  /*0390*/  LDG.E R98, desc[UR58][R2.64+0x58] ;  /* 0x0000583a02627981 */ /* 0x000f68000c1e1900 */
        /* <DEDUP_REMOVED lines=12> */
[----:B------:R5:W5:Y:S01]  /*0460*/  LDG.E R5, desc[UR58][R2.64+0x40] ;  /* 0x0000403a02057981 */ /* 0x000b62000c1e1900 */
[----:B-1----:R-:W-:-:S04]  /*0470*/  IABS R59, R0 ;  /* 0x00000000003b7213 */ /* 0x002fc80000000000 */
[----:B------:R-:W0:Y:S08]  /*0480*/  I2F.RP R13, R59 ;  /* 0x0000003b000d7306 */ /* 0x000e300000209400 */
[----:B0-----:R-:W0:Y:S02]  /*0490*/  MUFU.RCP R13, R13 ;  /* 0x0000000d000d7308 */ /* 0x001e240000001000 */
[----:B0-----:R-:W-:Y:S01]  /*04a0*/  VIADD R13, R13, 0xffffffe ;  /* 0x0ffffffe0d0d7836 */ /* 0x001fe20000000000 */
[----:B------:R-:W-:-:S05]  /*04b0*/  ISETP.GE.AND P1, PT, R12, RZ, PT ;  /* 0x000000ff0c00720c */ /* 0x000fca0003f26270 */
[----:B--2---:R-:W0:Y:S08]  /*04c0*/  F2F.F64.F32 R10, R106 ;  /* 0x0000006a000a7310 */ /* 0x004e300000201800 */
[----:B---3--:R-:W1:Y:S01]  /*04d0*/  F2F.F64.F32 R6, R80 ;  /* 0x0000005000067310 */ /* 0x008e620000201800 */
[----:B0-----:R-:W-:-:S07]  /*04e0*/  DMUL R18, R10, R10 ;  /* 0x0000000a0a127228 */ /* 0x001fce0000000000 */
[----:B----4-:R-:W0:Y:S01]  /*04f0*/  F2F.F64.F32 R14, R104 ;  /* 0x00000068000e7310 */ /* 0x010e220000201800 */
[----:B-1----:R-:W-:Y:S02]  /*0500*/  DMUL R16, R6, R6 ;  /* 0x0000000606107228 */ /* 0x002fe40000000000 */
[----:B------:R-:W-:-:S06]  /*0510*/  DMUL R24, R10, R18 ;  /* 0x000000120a187228 */ /* 0x000fcc0000000000 */
[----:B------:R-:W-:Y:S02]  /*0520*/  DMUL R22, R6, R16 ;  /* 0x0000001006167228 */ /* 0x000fe40000000000 */
[-C--:B------:R-:W-:Y:S02]  /*0530*/  DMUL R32, R10, R24.reuse ;  /* 0x000000180a207228 */ /* 0x080fe40000000000 */
[----:B------:R-:W-:Y:S02]  /*0540*/  DADD R28, R6, R10 ;  /* 0x00000000061c7229 */ /* 0x000fe4000000000a */
[----:B------:R-:W-:Y:S02]  /*0550*/  DMUL R40, R18, R24 ;  /* 0x0000001812287228 */ /* 0x000fe40000000000 */
[----:B------:R-:W-:Y:S02]  /*0560*/  DMUL R30, R6, R22 ;  /* 0x00000016061e7228 */ /* 0x000fe40000000000 */
[----:B------:R-:W-:-:S02]  /*0570*/  DMUL R26, R10, R32 ;  /* 0x000000200a1a7228 */ /* 0x000fc40000000000 */
[C---:B------:R-:W-:Y:S02]  /*0580*/  DMUL R10, R18.reuse, R18 ;  /* 0x00000012120a7228 */ /* 0x040fe40000000000 */
[----:B------:R-:W-:Y:S01]  /*0590*/  DMUL R34, R18, R32 ;  /* 0x0000002012227228 */ /* 0x000fe20000000000 */
[----:B-----5:R-:W1:Y:S01]  /*05a0*/  F2F.F64.F32 R2, R98 ;  /* 0x0000006200027310 */ /* 0x020e620000201800 */
[----:B0-----:R-:W-:Y:S02]  /*05b0*/  DMUL R20, R14, R14 ;  /* 0x0000000e0e147228 */ /* 0x001fe40000000000 */
[----:B------:R-:W-:Y:S02]  /*05c0*/  DFMA R38, R6, R30, R26 ;  /* 0x0000001e0626722b */ /* 0x000fe4000000001a */
[C---:B------:R-:W-:Y:S02]  /*05d0*/  DFMA R42, R16.reuse, R22, R40 ;  /* 0x00000016102a722b */ /* 0x040fe40000000028 */
[----:B------:R-:W-:-:S02]  /*05e0*/  DADD R26, R16, R18 ;  /* 0x00000000101a7229 */ /* 0x000fc40000000012 */
[C---:B------:R-:W-:Y:S02]  /*05f0*/  DFMA R36, R16.reuse, R16, R10 ;  /* 0x000000101024722b */ /* 0x040fe4000000000a */
[----:B------:R-:W-:Y:S02]  /*0600*/  DFMA R40, R16, R30, R34 ;  /* 0x0000001e1028722b */ /* 0x000fe40000000022 */
[----:B------:R-:W-:Y:S02]  /*0610*/  DMUL R16, R14, R20 ;  /* 0x000000140e107228 */ /* 0x000fe40000000000 */
[C---:B------:R-:W-:Y:S02]  /*0620*/  DMUL R10, R24.reuse, R24 ;  /* 0x00000018180a7228 */ /* 0x040fe40000000000 */
[-C--:B------:R-:W-:Y:S02]  /*0630*/  DMUL R18, R24, R32.reuse ;  /* 0x0000002018127228 */ /* 0x080fe40000000000 */
[----:B------:R-:W-:Y:S01]  /*0640*/  DMUL R46, R32, R32 ;  /* 0x00000020202e7228 */ /* 0x000fe20000000000 */
[----:B------:R-:W0:Y:S01]  /*0650*/  F2F.F64.F32 R52, R52 ;  /* 0x0000003400347310 */ /* 0x000e220000201800 */
[----:B-1----:R-:W-:-:S02]  /*0660*/  DMUL R6, R2, R2 ;  /* 0x0000000202067228 */ /* 0x002fc40000000000 */
[----:B------:R-:W-:Y:S02]  /*0670*/  DADD R24, R22, R24 ;  /* 0x0000000016187229 */ /* 0x000fe40000000018 */
[----:B------:R-:W-:Y:S02]  /*0680*/  DMUL R34, R14, R16 ;  /* 0x000000100e227228 */ /* 0x000fe40000000000 */
[C---:B------:R-:W-:Y:S02]  /*0690*/  DFMA R44, R22.reuse, R22, R10 ;  /* 0x00000016162c722b */ /* 0x040fe4000000000a */
[-C--:B------:R-:W-:Y:S02]  /*06a0*/  DFMA R22, R22, R30.reuse, R18 ;  /* 0x0000001e1616722b */ /* 0x080fe40000000012 */
[C---:B------:R-:W-:Y:S02]  /*06b0*/  DADD R32, R30.reuse, R32 ;  /* 0x000000001e207229 */ /* 0x040fe40000000020 */
[----:B------:R-:W-:Y:S01]  /*06c0*/  DFMA R46, R30, R30, R46 ;  /* 0x0000001e1e2e722b */ /* 0x000fe2000000002e */
[----:B------:R-:W1:Y:S01]  /*06d0*/  F2F.F64.F32 R10, R96 ;  /* 0x00000060000a7310 */ /* 0x000e620000201800 */
[----:B------:R-:W-:-:S02]  /*06e0*/  DMUL R18, R2, R6 ;  /* 0x0000000602127228 */ /* 0x000fc40000000000 */
[-C--:B------:R-:W-:Y:S02]  /*06f0*/  DFMA R38, R14, R34.reuse, R38 ;  /* 0x000000220e26722b */ /* 0x080fe40000000026 */
[-C--:B------:R-:W-:Y:S02]  /*0700*/  DFMA R40, R20, R34.reuse, R40 ;  /* 0x000000221428722b */ /* 0x080fe40000000028 */
[-C--:B------:R-:W-:Y:S02]  /*0710*/  DFMA R22, R16, R34.reuse, R22 ;  /* 0x000000221016722b */ /* 0x080fe40000000016 */
[C---:B------:R-:W-:Y:S02]  /*0720*/  DADD R32, R34.reuse, R32 ;  /* 0x0000000022207229 */ /* 0x040fe40000000020 */
[----:B------:R-:W-:Y:S01]  /*0730*/  DFMA R46, R34, R34, R46 ;  /* 0x00000022222e722b */ /* 0x000fe2000000002e */
[----:B------:R-:W2:Y:S01]  /*0740*/  F2I.FTZ.U32.TRUNC.NTZ R35, R13 ;  /* 0x0000000d00237305 */ /* 0x000ea2000021f000 */
[C---:B------:R-:W-:Y:S01]  /*0750*/  DADD R26, R20.reuse, R26 ;  /* 0x00000000141a7229 */ /* 0x040fe2000000001a */
[----:B0-----:R-:W-:Y:S01]  /*0760*/  R2UR UR22, R52 ;  /* 0x00000000341672ca */ /* 0x001fe200000e0000 */
[C---:B------:R-:W-:Y:S01]  /*0770*/  DFMA R36, R20.reuse, R20, R36 ;  /* 0x000000141424722b */ /* 0x040fe20000000024 */
[----:B------:R-:W-:Y:S01]  /*0780*/  R2UR UR23, R53 ;  /* 0x00000000351772ca */ /* 0x000fe200000e0000 */
[----:B------:R-:W-:-:S03]  /*0790*/  DFMA R42, R20, R16, R42 ;  /* 0x00000010142a722b */ /* 0x000fc6000000002a */
[----:B------:R-:W0:Y:S01]  /*07a0*/  F2F.F64.F32 R50, R50 ;  /* 0x0000003200327310 */ /* 0x000e220000201800 */
[----:B------:R-:W-:Y:S02]  /*07b0*/  DMUL R20, R2, R18 ;  /* 0x0000001202147228 */ /* 0x000fe40000000000 */
[----:B------:R-:W-:-:S05]  /*07c0*/  DADD R28, R14, R28 ;  /* 0x000000000e1c7229 */ /* 0x000fca000000001c */
[----:B------:R-:W3:Y:S01]  /*07d0*/  F2F.F64.F32 R100, R100 ;  /* 0x0000006400647310 */ /* 0x000ee20000201800 */
[C---:B------:R-:W-:Y:S02]  /*07e0*/  DADD R24, R16.reuse, R24 ;  /* 0x0000000010187229 */ /* 0x040fe40000000018 */
[----:B------:R-:W-:Y:S02]  /*07f0*/  DFMA R44, R16, R16, R44 ;  /* 0x00000010102c722b */ /* 0x000fe4000000002c */
[----:B------:R-:W-:Y:S02]  /*0800*/  DFMA R36, R6, R6, R36 ;  /* 0x000000060624722b */ /* 0x000fe40000000024 */
[----:B-1----:R-:W-:Y:S01]  /*0810*/  DMUL R14, R10, R10 ;  /* 0x0000000a0a0e7228 */ /* 0x002fe20000000000 */
[----:B------:R-:W1:Y:S01]  /*0820*/  F2F.F64.F32 R48, R48 ;  /* 0x0000003000307310 */ /* 0x000e620000201800 */
[C---:B------:R-:W-:Y:S02]  /*0830*/  DADD R16, R6.reuse, R26 ;  /* 0x0000000006107229 */ /* 0x040fe4000000001a */
[----:B------:R-:W-:-:S02]  /*0840*/  DFMA R42, R6, R18, R42 ;  /* 0x00000012062a722b */ /* 0x000fc4000000002a */
[-C--:B------:R-:W-:Y:S01]  /*0850*/  DFMA R40, R6, R20.reuse, R40 ;  /* 0x000000140628722b */ /* 0x080fe20000000028 */
[----:B--2---:R-:W-:Y:S02]  /*0860*/  IMAD.MOV R6, RZ, RZ, -R35 ;  /* 0x000000ffff067224 */ /* 0x004fe400078e0a23 */
[----:B------:R-:W2:Y:S01]  /*0870*/  F2F.F64.F32 R84, R84 ;  /* 0x0000005400547310 */ /* 0x000ea20000201800 */
[C---:B------:R-:W-:Y:S01]  /*0880*/  DADD R28, R2.reuse, R28 ;  /* 0x00000000021c7229 */ /* 0x040fe2000000001c */
[----:B0-----:R-:W-:Y:S01]  /*0890*/  R2UR UR20, R50 ;  /* 0x00000000321472ca */ /* 0x001fe200000e0000 */
[-C--:B------:R-:W-:Y:S01]  /*08a0*/  DFMA R38, R2, R20.reuse, R38 ;  /* 0x000000140226722b */ /* 0x080fe20000000026 */
[----:B------:R-:W-:Y:S01]  /*08b0*/  R2UR UR21, R51 ;  /* 0x00000000331572ca */ /* 0x000fe200000e0000 */
[----:B------:R-:W-:Y:S01]  /*08c0*/  IMAD.U32 R3, RZ, RZ, UR23 ;  /* 0x00000017ff037e24 */ /* 0x000fe2000f8e00ff */
[----:B------:R-:W-:Y:S01]  /*08d0*/  MOV R2, UR22 ;  /* 0x0000001600027c02 */ /* 0x000fe20008000f00 */
[-C--:B------:R-:W-:Y:S01]  /*08e0*/  DFMA R30, R18, R20.reuse, R22 ;  /* 0x00000014121e722b */ /* 0x080fe20000000016 */
[----:B------:R-:W-:Y:S01]  /*08f0*/  IMAD R13, R6, R59, RZ ;  /* 0x0000003b060d7224 */ /* 0x000fe200078e02ff */
[C---:B------:R-:W-:Y:S01]  /*0900*/  DADD R32, R20.reuse, R32 ;  /* 0x0000000014207229 */ /* 0x040fe20000000020 */
[----:B------:R-:W-:Y:S01]  /*0910*/  IMAD.MOV.U32 R34, RZ, RZ, RZ ;  /* 0x000000ffff227224 */ /* 0x000fe200078e00ff */
[----:B------:R-:W-:Y:S01]  /*0920*/  DFMA R46, R20, R20, R46 ;  /* 0x00000014142e722b */ /* 0x000fe2000000002e */
[----:B------:R-:W0:Y:S01]  /*0930*/  F2F.F64.F32 R20, R54 ;  /* 0x0000003600147310 */ /* 0x000e220000201800 */
[----:B---3--:R-:W-:-:S02]  /*0940*/  DMUL R122, R100, R100 ;  /* 0x00000064647a7228 */ /* 0x008fc40000000000 */
[----:B------:R-:W-:Y:S01]  /*0950*/  DFMA R36, R14, R14, R36 ;  /* 0x0000000e0e24722b */ /* 0x000fe20000000024 */
[----:B------:R-:W-:Y:S01]  /*0960*/  IMAD.HI.U32 R13, R35, R13, R34 ;  /* 0x0000000d230d7227 */ /* 0x000fe200078e0022 */
[----:B------:R-:W-:Y:S01]  /*0970*/  DMUL R34, R2, UR22 ;  /* 0x0000001602227c28 */ /* 0x000fe20008000000 */
[----:B-1----:R-:W-:Y:S01]  /*0980*/  R2UR UR4, R48 ;  /* 0x00000000300472ca */ /* 0x002fe200000e0000 */
[C---:B------:R-:W-:Y:S01]  /*0990*/  DADD R24, R18.reuse, R24 ;  /* 0x0000000012187229 */ /* 0x040fe20000000018 */
[----:B------:R-:W-:Y:S01]  /*09a0*/  R2UR UR5, R49 ;  /* 0x00000000310572ca */ /* 0x000fe200000e0000 */
[----:B------:R-:W-:Y:S02]  /*09b0*/  DFMA R44, R18, R18, R44 ;  /* 0x00000012122c722b */ /* 0x000fe4000000002c */
[----:B--2---:R-:W-:Y:S02]  /*09c0*/  DMUL R124, R84, R84 ;  /* 0x00000054547c7228 */ /* 0x004fe40000000000 */
[----:B------:R-:W-:Y:S01]  /*09d0*/  DFMA R36, R122, R122, R36 ;  /* 0x0000007a7a24722b */ /* 0x000fe20000000024 */
[----:B------:R-:W-:Y:S01]  /*09e0*/  IMAD.U32 R6, RZ, RZ, UR20 ;  /* 0x00000014ff067e24 */ /* 0x000fe2000f8e00ff */
[----:B------:R-:W-:Y:S01]  /*09f0*/  DMUL R18, R10, R14 ;  /* 0x0000000e0a127228 */ /* 0x000fe20000000000 */
[----:B------:R-:W-:-:S02]  /*0a00*/  MOV R7, UR21 ;  /* 0x0000001500077c02 */ /* 0x000fc40008000f00 */
[----:B------:R-:W-:Y:S02]  /*0a10*/  R2UR UR24, R34 ;  /* 0x00000000221872ca */ /* 0x000fe400000e0000 */
[----:B------:R-:W-:Y:S02]  /*0a20*/  R2UR UR25, R35 ;  /* 0x00000000231972ca */ /* 0x000fe400000e0000 */
[----:B0-----:R-:W-:Y:S02]  /*0a30*/  R2UR UR6, R20 ;  /* 0x00000000140672ca */ /* 0x001fe400000e0000 */
[----:B------:R-:W-:Y:S01]  /*0a40*/  R2UR UR7, R21 ;  /* 0x00000000150772ca */ /* 0x000fe200000e0000 */
[----:B------:R-:W-:Y:S01]  /*0a50*/  DMUL R6, R6, UR20 ;  /* 0x0000001406067c28 */ /* 0x000fe20008000000 */
[----:B------:R-:W0:Y:S01]  /*0a60*/  F2F.F64.F32 R20, R56 ;  /* 0x0000003800147310 */ /* 0x000e220000201800 */
[----:B------:R-:W-:Y:S02]  /*0a70*/  DFMA R36, R124, R124, R36 ;  /* 0x0000007c7c24722b */ /* 0x000fe40000000024 */
[----:B------:R-:W-:-:S02]  /*0a80*/  DMUL R26, R10, R18 ;  /* 0x000000120a1a7228 */ /* 0x000fc40000000000 */
[----:B------:R-:W-:Y:S01]  /*0a90*/  DADD R2, R10, R28 ;  /* 0x000000000a027229 */ /* 0x000fe2000000001c */
[----:B------:R-:W-:Y:S02]  /*0aa0*/  IMAD.U32 R28, RZ, RZ, UR4 ;  /* 0x00000004ff1c7e24 */ /* 0x000fe4000f8e00ff */
[----:B------:R-:W1:Y:S01]  /*0ab0*/  F2F.F64.F32 R22, R55 ;  /* 0x0000003700167310 */ /* 0x000e620000201800 */
[----:B------:R-:W-:Y:S01]  /*0ac0*/  IMAD.U32 R29, RZ, RZ, UR5 ;  /* 0x00000005ff1d7e24 */ /* 0x000fe2000f8e00ff */
[----:B------:R-:W-:Y:S02]  /*0ad0*/  DFMA R36, R6, R6, R36 ;  /* 0x000000060624722b */ /* 0x000fe40000000024 */
[C---:B------:R-:W-:Y:S02]  /*0ae0*/  DADD R16, R14.reuse, R16 ;  /* 0x000000000e107229 */ /* 0x040fe40000000010 */
[C---:B------:R-:W-:Y:S02]  /*0af0*/  DFMA R42, R14.reuse, R18, R42 ;  /* 0x000000120e2a722b */ /* 0x040fe4000000002a */
[----:B------:R-:W-:Y:S01]  /*0b00*/  DFMA R40, R14, R26, R40 ;  /* 0x0000001a0e28722b */ /* 0x000fe20000000028 */
[----:B------:R-:W-:Y:S01]  /*0b10*/  MOV R14, UR24 ;  /* 0x00000018000e7c02 */ /* 0x000fe20008000f00 */
[----:B------:R-:W-:Y:S01]  /*0b20*/  IMAD.U32 R15, RZ, RZ, UR25 ;  /* 0x00000019ff0f7e24 */ /* 0x000fe2000f8e00ff */
[----:B------:R-:W-:Y:S01]  /*0b30*/  DMUL R28, R28, UR4 ;  /* 0x000000041c1c7c28 */ /* 0x000fe20008000000 */
[----:B------:R-:W-:-:S02]  /*0b40*/  IABS R48, R12 ;  /* 0x0000000c00307213 */ /* 0x000fc40000000000 */
[----:B0-----:R-:W-:Y:S02]  /*0b50*/  R2UR UR10, R20 ;  /* 0x00000000140a72ca */ /* 0x001fe400000e0000 */
[----:B------:R-:W-:Y:S01]  /*0b60*/  R2UR UR11, R21 ;  /* 0x00000000150b72ca */ /* 0x000fe200000e0000 */
[----:B------:R-:W-:Y:S01]  /*0b70*/  DFMA R36, R14, UR24, R36 ;  /* 0x000000180e247c2b */ /* 0x000fe20008000024 */
[----:B------:R-:W-:Y:S01]  /*0b80*/  IMAD.HI.U32 R13, R13, R48, RZ ;  /* 0x000000300d0d7227 */ /* 0x000fe200078e00ff */
[----:B------:R-:W0:Y:S01]  /*0b90*/  F2F.F64.F32 R14, R57 ;  /* 0x00000039000e7310 */ /* 0x000e220000201800 */
[----:B-1----:R-:W-:Y:S02]  /*0ba0*/  R2UR UR8, R22 ;  /* 0x00000000160872ca */ /* 0x002fe400000e0000 */
[----:B------:R-:W-:Y:S01]  /*0bb0*/  R2UR UR9, R23 ;  /* 0x00000000170972ca */ /* 0x000fe200000e0000 */
[----:B------:R-:W-:Y:S01]  /*0bc0*/  DADD R22, R18, R24 ;  /* 0x0000000012167229 */ /* 0x000fe20000000018 */
[----:B------:R-:W-:Y:S01]  /*0bd0*/  R2UR UR26, R28 ;  /* 0x000000001c1a72ca */ /* 0x000fe200000e0000 */
[----:B------:R-:W-:Y:S01]  /*0be0*/  IMAD.U32 R24, RZ, RZ, UR6 ;  /* 0x00000006ff187e24 */ /* 0x000fe2000f8e00ff */
[----:B------:R-:W-:Y:S01]  /*0bf0*/  R2UR UR27, R29 ;  /* 0x000000001d1b72ca */ /* 0x000fe200000e0000 */
[----:B------:R-:W-:-:S02]  /*0c00*/  IMAD.U32 R25, RZ, RZ, UR7 ;  /* 0x00000007ff197e24 */ /* 0x000fc4000f8e00ff */
[----:B------:R-:W-:Y:S01]  /*0c10*/  IMAD.MOV R13, RZ, RZ, -R13 ;  /* 0x000000ffff0d7224 */ /* 0x000fe200078e0a0d */
[----:B------:R-:W-:Y:S02]  /*0c20*/  DFMA R10, R10, R26, R38 ;  /* 0x0000001a0a0a722b */ /* 0x000fe40000000026 */
[----:B------:R-:W-:Y:S01]  /*0c30*/  DFMA R44, R18, R18, R44 ;  /* 0x00000012122c722b */ /* 0x000fe2000000002c */
[----:B------:R-:W-:Y:S01]  /*0c40*/  IMAD R38, R59, R13, R48 ;  /* 0x0000000d3b267224 */ /* 0x000fe200078e0230 */
[----:B------:R-:W-:Y:S01]  /*0c50*/  DMUL R20, R100, R122 ;  /* 0x0000007a64147228 */ /* 0x000fe20000000000 */
[----:B------:R-:W-:Y:S01]  /*0c60*/  IMAD.U32 R12, RZ, RZ, UR10 ;  /* 0x0000000aff0c7e24 */ /* 0x000fe2000f8e00ff */
[----:B------:R-:W-:Y:S01]  /*0c70*/  DFMA R18, R18, R26, R30 ;  /* 0x0000001a1212722b */ /* 0x000fe2000000001e */
[----:B------:R-:W-:Y:S01]  /*0c80*/  MOV R13, UR11 ;  /* 0x0000000b000d7c02 */ /* 0x000fe20008000f00 */
[----:B------:R-:W-:Y:S01]  /*0c90*/  IMAD.U32 R31, RZ, RZ, UR23 ;  /* 0x00000017ff1f7e24 */ /* 0x000fe2000f8e00ff */
[----:B------:R-:W-:Y:S01]  /*0ca0*/  MOV R30, UR22 ;  /* 0x00000016001e7c02 */ /* 0x000fe20008000f00 */
[----:B------:R-:W-:Y:S01]  /*0cb0*/  DMUL R24, R24, UR6 ;  /* 0x0000000618187c28 */ /* 0x000fe20008000000 */
[----:B0-----:R-:W-:Y:S01]  /*0cc0*/  R2UR UR12, R14 ;  /* 0x000000000e0c72ca */ /* 0x001fe200000e0000 */
[----:B------:R-:W-:Y:S01]  /*0cd0*/  DMUL R90, R84, R124 ;  /* 0x0000007c545a7228 */ /* 0x000fe20000000000 */
[----:B------:R-:W-:Y:S01]  /*0ce0*/  R2UR UR13, R15 ;  /* 0x000000000f0d72ca */ /* 0x000fe200000e0000 */
[----:B------:R-:W-:Y:S01]  /*0cf0*/  DFMA R42, R122, R20, R42 ;  /* 0x000000147a2a722b */ /* 0x000fe2000000002a */
[----:B------:R-:W-:Y:S01]  /*0d00*/  IMAD.U32 R34, RZ, RZ, UR4 ;  /* 0x00000004ff227e24 */ /* 0x000fe2000f8e00ff */
[----:B------:R-:W-:Y:S01]  /*0d10*/  DMUL R30, R30, UR24 ;  /* 0x000000181e1e7c28 */ /* 0x000fe20008000000 */
[----:B------:R-:W-:Y:S01]  /*0d20*/  IMAD.U32 R35, RZ, RZ, UR5 ;  /* 0x00000005ff237e24 */ /* 0x000fe2000f8e00ff */
[----:B------:R-:W-:Y:S01]  /*0d30*/  DMUL R14, R12, UR10 ;  /* 0x0000000a0c0e7c28 */ /* 0x000fe20008000000 */
[----:B------:R-:W-:Y:S01]  /*0d40*/  IMAD.U32 R28, RZ, RZ, UR8 ;  /* 0x00000008ff1c7e24 */ /* 0x000fe2000f8e00ff */
[----:B------:R-:W-:Y:S01]  /*0d50*/  MOV R12, UR26 ;  /* 0x0000001a000c7c02 */ /* 0x000fe20008000f00 */
[----:B------:R-:W-:-:S02]  /*0d60*/  IMAD.U32 R13, RZ, RZ, UR27 ;  /* 0x0000001bff0d7e24 */ /* 0x000fc4000f8e00ff */
[----:B------:R-:W-:Y:S01]  /*0d70*/  IMAD.U32 R29, RZ, RZ, UR9 ;  /* 0x00000009ff1d7e24 */ /* 0x000fe2000f8e00ff */
[----:B------:R-:W-:Y:S02]  /*0d80*/  R2UR UR28, R24 ;  /* 0x00000000181c72ca */ /* 0x000fe400000e0000 */
[----:B------:R-:W-:Y:S01]  /*0d90*/  R2UR UR29, R25 ;  /* 0x00000000191d72ca */ /* 0x000fe200000e0000 */
[----:B------:R-:W-:Y:S02]  /*0da0*/  DMUL R24, R34, UR26 ;  /* 0x0000001a22187c28 */ /* 0x000fe40008000000 */
[----:B------:R-:W-:Y:S02]  /*0db0*/  DFMA R36, R12, UR26, R36 ;  /* 0x0000001a0c247c2b */ /* 0x000fe40008000024 */
[----:B------:R-:W-:Y:S01]  /*0dc0*/  DMUL R28, R28, UR8 ;  /* 0x000000081c1c7c28 */ /* 0x000fe20008000000 */
[----:B------:R-:W0:Y:S01]  /*0dd0*/  F2F.F64.F32 R12, R9 ;  /* 0x00000009000c7310 */ /* 0x000e220000201800 */
[----:B------:R-:W-:-:S02]  /*0de0*/  DMUL R72, R6, UR20 ;  /* 0x0000001406487c28 */ /* 0x000fc40008000000 */
[----:B------:R-:W-:Y:S01]  /*0df0*/  DFMA R42, R124, R90, R42 ;  /* 0x0000005a7c2a722b */ /* 0x000fe2000000002a */
[----:B------:R-:W-:Y:S01]  /*0e00*/  R2UR UR42, R30 ;  /* 0x000000001e2a72ca */ /* 0x000fe200000e0000 */
[----:B------:R-:W-:Y:S01]  /*0e10*/  IMAD.U32 R30, RZ, RZ, UR6 ;  /* 0x00000006ff1e7e24 */ /* 0x000fe2000f8e00ff */
[----:B------:R-:W-:Y:S01]  /*0e20*/  R2UR UR43, R31 ;  /* 0x000000001f2b72ca */ /* 0x000fe200000e0000 */
[----:B------:R-:W-:Y:S01]  /*0e30*/  IMAD.U32 R31, RZ, RZ, UR7 ;  /* 0x00000007ff1f7e24 */ /* 0x000fe2000f8e00ff */
[----:B------:R-:W-:Y:S01]  /*0e40*/  ISETP.GT.U32.AND P0, PT, R59, R38, PT ;  /* 0x000000263b00720c */ /* 0x000fe20003f04070 */
[----:B------:R-:W-:Y:S01]  /*0e50*/  DFMA R44, R20, R20, R44 ;  /* 0x00000014142c722b */ /* 0x000fe2000000002c */
[----:B------:R-:W-:Y:S01]  /*0e60*/  R2UR UR44, R24 ;  /* 0x00000000182c72ca */ /* 0x000fe200000e0000 */
[----:B------:R-:W-:Y:S01]  /*0e70*/  DFMA R42, R6, R72, R42 ;  /* 0x00000048062a722b */ /* 0x000fe2000000002a */
[----:B------:R-:W-:Y:S01]  /*0e80*/  R2UR UR45, R25 ;  /* 0x00000000192d72ca */ /* 0x000fe200000e0000 */
[----:B------:R-:W-:Y:S01]  /*0e90*/  DMUL R30, R30, UR28 ;  /* 0x0000001c1e1e7c28 */ /* 0x000fe20008000000 */
[----:B------:R-:W-:Y:S01]  /*0ea0*/  IMAD.U32 R24, RZ, RZ, UR24 ;  /* 0x00000018ff187e24 */ /* 0x000fe2000f8e00ff */
[----:B------:R-:W-:Y:S01]  /*0eb0*/  R2UR UR30, R28 ;  /* 0x000000001c1e72ca */ /* 0x000fe200000e0000 */
[----:B------:R-:W-:Y:S01]  /*0ec0*/  IMAD.U32 R25, RZ, RZ, UR25 ;  /* 0x00000019ff197e24 */ /* 0x000fe2000f8e00ff */
[----:B------:R-:W-:Y:S01]  /*0ed0*/  R2UR UR31, R29 ;  /* 0x000000001d1f72ca */ /* 0x000fe200000e0000 */
[----:B------:R-:W-:Y:S01]  /*0ee0*/  IMAD.U32 R28, RZ, RZ, UR28 ;  /* 0x0000001cff1c7e24 */ /* 0x000fe2000f8e00ff */
[----:B------:R-:W-:Y:S01]  /*0ef0*/  R2UR UR32, R14 ;  /* 0x000000000e2072ca */ /* 0x000fe200000e0000 */
[----:B------:R-:W-:Y:S01]  /*0f00*/  IMAD.U32 R29, RZ, RZ, UR29 ;  /* 0x0000001dff1d7e24 */ /* 0x000fe2000f8e00ff */
[----:B------:R-:W-:-:S02]  /*0f10*/  R2UR UR33, R15 ;  /* 0x000000000f2172ca */ /* 0x000fc400000e0000 */
[----:B------:R1:W2:Y:S01]  /*0f20*/  F2F.F64.F32 R14, R8 ;  /* 0x00000008000e7310 */ /* 0x0002a20000201800 */
[----:B------:R-:W-:Y:S01]  /*0f30*/  DFMA R44, R90, R90, R44 ;  /* 0x0000005a5a2c722b */ /* 0x000fe2000000002c */
[----:B0-----:R-:W-:Y:S01]  /*0f40*/  R2UR UR14, R12 ;  /* 0x000000000c0e72ca */ /* 0x001fe200000e0000 */
[----:B------:R-:W-:Y:S01]  /*0f50*/  DFMA R42, R24, UR42, R42 ;  /* 0x0000002a182a7c2b */ /* 0x000fe2000800002a */
[----:B------:R-:W-:Y:S01]  /*0f60*/  R2UR UR15, R13 ;  /* 0x000000000d0f72ca */ /* 0x000fe200000e0000 */
[----:B------:R-:W-:Y:S01]  /*0f70*/  DFMA R36, R28, UR28, R36 ;  /* 0x0000001c1c247c2b */ /* 0x000fe20008000024 */
[----:B------:R-:W-:Y:S01]  /*0f80*/  @!P0 IADD3 R38, PT, PT, R38, -R59, RZ ;  /* 0x8000003b26268210 */ /* 0x000fe20007ffe0ff */
[----:B------:R-:W-:Y:S01]  /*0f90*/  IMAD.U32 R28, RZ, RZ, UR26 ;  /* 0x0000001aff1c7e24 */ /* 0x000fe2000f8e00ff */
[----:B------:R-:W-:Y:S01]  /*0fa0*/  R2UR UR46, R30 ;  /* 0x000000001e2e72ca */ /* 0x000fe200000e0000 */
[----:B------:R-:W-:Y:S01]  /*0fb0*/  IMAD.U32 R29, RZ, RZ, UR27 ;  /* 0x0000001bff1d7e24 */ /* 0x000fe2000f8e00ff */
[----:B------:R-:W-:Y:S01]  /*0fc0*/  R2UR UR47, R31 ;  /* 0x000000001f2f72ca */ /* 0x000fe200000e0000 */
[----:B------:R-:W-:Y:S01]  /*0fd0*/  IMAD.U32 R13, RZ, RZ, UR9 ;  /* 0x00000009ff0d7e24 */ /* 0x000fe2000f8e00ff */
[----:B------:R-:W-:Y:S01]  /*0fe0*/  MOV R12, UR8 ;  /* 0x00000008000c7c02 */ /* 0x000fe20008000f00 */
[----:B------:R-:W-:Y:S01]  /*0ff0*/  IMAD.U32 R25, RZ, RZ, UR13 ;  /* 0x0000000dff197e24 */ /* 0x000fe2000f8e00ff */
[----:B------:R-:W-:Y:S01]  /*1000*/  ISETP.GT.U32.AND P0, PT, R59, R38, PT ;  /* 0x000000263b00720c */ /* 0x000fe20003f04070 */
[----:B------:R-:W-:Y:S01]  /*1010*/  DFMA R44, R72, R72, R44 ;  /* 0x00000048482c722b */ /* 0x000fe2000000002c */
[----:B------:R-:W-:Y:S01]  /*1020*/  MOV R24, UR12 ;  /* 0x0000000c00187c02 */ /* 0x000fe20008000f00 */
[C---:B------:R-:W-:Y:S01]  /*1030*/  DADD R32, R26.reuse, R32 ;  /* 0x000000001a207229 */ /* 0x040fe20000000020 */
[----:B------:R-:W-:Y:S01]  /*1040*/  MOV R34, UR42 ;  /* 0x0000002a00227c02 */ /* 0x000fe20008000f00 */
[----:B------:R-:W-:Y:S01]  /*1050*/  DFMA R46, R26, R26, R46 ;  /* 0x0000001a1a2e722b */ /* 0x000fe2000000002e */
[----:B------:R-:W-:Y:S01]  /*1060*/  IMAD.U32 R35, RZ, RZ, UR43 ;  /* 0x0000002bff237e24 */ /* 0x000fe2000f8e00ff */
[----:B------:R-:W-:Y:S01]  /*1070*/  DFMA R42, R28, UR44, R42 ;  /* 0x0000002c1c2a7c2b */ /* 0x000fe2000800002a */
[----:B------:R-:W-:-:S02]  /*1080*/  IMAD.U32 R26, RZ, RZ, UR30 ;  /* 0x0000001eff1a7e24 */ /* 0x000fc4000f8e00ff */
[----:B------:R-:W-:Y:S01]  /*1090*/  IMAD.U32 R27, RZ, RZ, UR31 ;  /* 0x0000001fff1b7e24 */ /* 0x000fe2000f8e00ff */
[----:B-1----:R-:W-:Y:S01]  /*10a0*/  DMUL R8, R12, UR30 ;  /* 0x0000001e0c087c28 */ /* 0x002fe20008000000 */
[----:B------:R-:W-:Y:S01]  /*10b0*/  IMAD.U32 R28, RZ, RZ, UR28 ;  /* 0x0000001cff1c7e24 */ /* 0x000fe2000f8e00ff */
[----:B--2---:R-:W-:Y:S01]  /*10c0*/  R2UR UR16, R14 ;  /* 0x000000000e1072ca */ /* 0x004fe200000e0000 */
[----:B------:R-:W-:Y:S01]  /*10d0*/  IMAD.U32 R29, RZ, RZ, UR29 ;  /* 0x0000001dff1d7e24 */ /* 0x000fe2000f8e00ff */
[----:B------:R-:W-:Y:S01]  /*10e0*/  R2UR UR17, R15 ;  /* 0x000000000f1172ca */ /* 0x000fe200000e0000 */
[----:B------:R-:W-:Y:S01]  /*10f0*/  DMUL R24, R24, UR12 ;  /* 0x0000000c18187c28 */ /* 0x000fe20008000000 */
[----:B------:R-:W-:Y:S01]  /*1100*/  MOV R12, UR14 ;  /* 0x0000000e000c7c02 */ /* 0x000fe20008000f00 */
[----:B------:R-:W-:Y:S01]  /*1110*/  IMAD.U32 R13, RZ, RZ, UR15 ;  /* 0x0000000fff0d7e24 */ /* 0x000fe2000f8e00ff */
[----:B------:R-:W-:Y:S02]  /*1120*/  DFMA R44, R34, UR42, R44 ;  /* 0x0000002a222c7c2b */ /* 0x000fe4000800002c */
[----:B------:R-:W-:Y:S01]  /*1130*/  DFMA R36, R26, UR30, R36 ;  /* 0x0000001e1a247c2b */ /* 0x000fe20008000024 */
[----:B------:R-:W-:Y:S01]  /*1140*/  MOV R30, UR44 ;  /* 0x0000002c001e7c02 */ /* 0x000fe20008000f00 */
[----:B------:R-:W-:Y:S01]  /*1150*/  IMAD.U32 R31, RZ, RZ, UR45 ;  /* 0x0000002dff1f7e24 */ /* 0x000fe2000f8e00ff */
[----:B------:R-:W-:Y:S01]  /*1160*/  DFMA R42, R28, UR46, R42 ;  /* 0x0000002e1c2a7c2b */ /* 0x000fe2000800002a */
[----:B------:R-:W-:Y:S01]  /*1170*/  IMAD.U32 R14, RZ, RZ, UR32 ;  /* 0x00000020ff0e7e24 */ /* 0x000fe2000f8e00ff */
[----:B------:R0:W1:Y:S01]  /*1180*/  F2I.FLOOR.NTZ R29, R4 ;  /* 0x00000004001d7305 */ /* 0x0000620000207100 */
[----:B------:R-:W-:Y:S01]  /*1190*/  IMAD.U32 R15, RZ, RZ, UR33 ;  /* 0x00000021ff0f7e24 */ /* 0x000fe2000f8e00ff */
[----:B------:R-:W-:Y:S01]  /*11a0*/  DMUL R12, R12, UR14 ;  /* 0x0000000e0c0c7c28 */ /* 0x000fe20008000000 */
[----:B------:R-:W-:Y:S01]  /*11b0*/  @!P0 IMAD.IADD R38, R38, 0x1, -R59 ;  /* 0x0000000126268824 */ /* 0x000fe200078e0a3b */
[----:B------:R-:W-:-:S02]  /*11c0*/  ISETP.NE.AND P0, PT, R0, RZ, PT ;  /* 0x000000ff0000720c */ /* 0x000fc40003f05270 */
[----:B------:R-:W-:Y:S02]  /*11d0*/  R2UR UR48, R8 ;  /* 0x00000000083072ca */ /* 0x000fe400000e0000 */
[----:B0-----:R-:W0:Y:S01]  /*11e0*/  F2F.F64.F32 R4, R5 ;  /* 0x0000000500047310 */ /* 0x001e220000201800 */
[----:B------:R-:W-:Y:S01]  /*11f0*/  R2UR UR49, R9 ;  /* 0x00000000093172ca */ /* 0x000fe200000e0000 */
[----:B------:R-:W-:Y:S01]  /*1200*/  DFMA R44, R30, UR44, R44 ;  /* 0x0000002c1e2c7c2b */ /* 0x000fe2000800002c */
[----:B------:R-:W-:Y:S01]  /*1210*/  R2UR UR34, R24 ;  /* 0x00000000182272ca */ /* 0x000fe200000e0000 */
[----:B------:R-:W2:Y:S01]  /*1220*/  LDC.64 R8, c[0x0][0x398] ;  /* 0x0000e600ff087b82 */ /* 0x000ea20000000a00 */
[----:B------:R-:W-:Y:S01]  /*1230*/  R2UR UR35, R25 ;  /* 0x00000000192372ca */ /* 0x000fe200000e0000 */
[----:B------:R-:W-:Y:S01]  /*1240*/  DFMA R36, R14, UR32, R36 ;  /* 0x000000200e247c2b */ /* 0x000fe20008000024 */
[----:B------:R-:W-:Y:S01]  /*1250*/  IMAD.U32 R24, RZ, RZ, UR10 ;  /* 0x0000000aff187e24 */ /* 0x000fe2000f8e00ff */
[----:B------:R-:W-:Y:S01]  /*1260*/  MOV R15, UR17 ;  /* 0x00000011000f7c02 */ /* 0x000fe20008000f00 */
[----:B------:R-:W-:Y:S01]  /*1270*/  IMAD.U32 R25, RZ, RZ, UR11 ;  /* 0x0000000bff197e24 */ /* 0x000fe2000f8e00ff */
[----:B------:R-:W-:Y:S01]  /*1280*/  MOV R26, UR46 ;  /* 0x0000002e001a7c02 */ /* 0x000fe20008000f00 */
[----:B------:R-:W-:Y:S01]  /*1290*/  IMAD.U32 R14, RZ, RZ, UR16 ;  /* 0x00000010ff0e7e24 */ /* 0x000fe2000f8e00ff */
[----:B------:R-:W-:Y:S01]  /*12a0*/  DMUL R30, R100, R20 ;  /* 0x00000014641e7228 */ /* 0x000fe20000000000 */
[----:B------:R-:W-:Y:S01]  /*12b0*/  IMAD.U32 R27, RZ, RZ, UR47 ;  /* 0x0000002fff1b7e24 */ /* 0x000fe2000f8e00ff */
[----:B------:R-:W-:Y:S01]  /*12c0*/  R2UR UR36, R12 ;  /* 0x000000000c2472ca */ /* 0x000fe200000e0000 */
[----:B------:R-:W-:Y:S01]  /*12d0*/  DMUL R24, R24, UR32 ;  /* 0x0000002018187c28 */ /* 0x000fe20008000000 */
[----:B------:R-:W-:Y:S01]  /*12e0*/  R2UR UR37, R13 ;  /* 0x000000000d2572ca */ /* 0x000fe200000e0000 */
[----:B------:R-:W-:Y:S01]  /*12f0*/  DMUL R12, R14, UR16 ;  /* 0x000000100e0c7c28 */ /* 0x000fe20008000000 */
[----:B------:R-:W-:Y:S01]  /*1300*/  @!P1 IADD3 R38, PT, PT, -R38, RZ, RZ ;  /* 0x000000ff26269210 */ /* 0x000fe20007ffe1ff */
[----:B------:R-:W-:Y:S01]  /*1310*/  DFMA R44, R26, UR46, R44 ;  /* 0x0000002e1a2c7c2b */ /* 0x000fe2000800002c */
[----:B------:R-:W-:-:S02]  /*1320*/  IMAD.U32 R14, RZ, RZ, UR30 ;  /* 0x0000001eff0e7e24 */ /* 0x000fc4000f8e00ff */
[----:B------:R-:W-:Y:S01]  /*1330*/  IMAD.U32 R15, RZ, RZ, UR31 ;  /* 0x0000001fff0f7e24 */ /* 0x000fe2000f8e00ff */
[-C--:B------:R-:W-:Y:S01]  /*1340*/  @!P0 LOP3.LUT R38, RZ, R0.reuse, RZ, 0x33, !PT ;  /* 0x00000000ff268212 */ /* 0x080fe200078e33ff */
[----:B------:R-:W-:Y:S01]  /*1350*/  IMAD.U32 R26, RZ, RZ, UR12 ;  /* 0x0000000cff1a7e24 */ /* 0x000fe2000f8e00ff */
[C---:B------:R-:W-:Y:S01]  /*1360*/  DADD R22, R20.reuse, R22 ;  /* 0x0000000014167229 */ /* 0x040fe20000000016 */
[----:B------:R-:W-:Y:S01]  /*1370*/  IMAD.U32 R27, RZ, RZ, UR13 ;  /* 0x0000000dff1b7e24 */ /* 0x000fe2000f8e00ff */
[----:B------:R-:W-:Y:S01]  /*1380*/  DFMA R20, R20, R30, R18 ;  /* 0x0000001e1414722b */ /* 0x000fe20000000012 */
[----:B0-----:R-:W-:Y:S01]  /*1390*/  R2UR UR18, R4 ;  /* 0x00000000041272ca */ /* 0x001fe200000e0000 */
[----:B------:R-:W-:Y:S01]  /*13a0*/  IMAD.U32 R18, RZ, RZ, UR34 ;  /* 0x00000022ff127e24 */ /* 0x000fe2000f8e00ff */
[----:B------:R-:W-:Y:S01]  /*13b0*/  R2UR UR19, R5 ;  /* 0x00000000051372ca */ /* 0x000fe200000e0000 */
[----:B------:R-:W-:Y:S01]  /*13c0*/  IMAD.U32 R19, RZ, RZ, UR35 ;  /* 0x00000023ff137e24 */ /* 0x000fe2000f8e00ff */
[----:B------:R-:W-:Y:S01]  /*13d0*/  DFMA R42, R14, UR48, R42 ;  /* 0x000000300e2a7c2b */ /* 0x000fe2000800002a */
[----:B-1----:R-:W-:Y:S01]  /*13e0*/  IMAD R0, R29, R0, R38 ;  /* 0x000000001d007224 */ /* 0x002fe200078e0226 */
[----:B------:R-:W-:Y:S01]  /*13f0*/  DMUL R26, R26, UR34 ;  /* 0x000000221a1a7c28 */ /* 0x000fe20008000000 */
[----:B------:R-:W-:Y:S01]  /*1400*/  IMAD.U32 R14, RZ, RZ, UR14 ;  /* 0x0000000eff0e7e24 */ /* 0x000fe2000f8e00ff */
[----:B------:R-:W-:Y:S01]  /*1410*/  MOV R15, UR15 ;  /* 0x0000000f000f7c02 */ /* 0x000fe20008000f00 */
[----:B------:R-:W-:Y:S01]  /*1420*/  DFMA R4, R18, UR34, R36 ;  /* 0x0000002212047c2b */ /* 0x000fe20008000024 */
[----:B------:R-:W-:-:S02]  /*1430*/  R2UR UR50, R24 ;  /* 0x00000000183272ca */ /* 0x000fc400000e0000 */
[----:B------:R-:W-:Y:S01]  /*1440*/  R2UR UR51, R25 ;  /* 0x00000000193372ca */ /* 0x000fe200000e0000 */
[----:B------:R-:W-:Y:S01]  /*1450*/  IMAD R37, R0, 0x21, RZ ;  /* 0x0000002100257824 */ /* 0x000fe200078e02ff */
[----:B------:R-:W-:Y:S02]  /*1460*/  R2UR UR38, R12 ;  /* 0x000000000c2672ca */ /* 0x000fe400000e0000 */
[----:B------:R-:W-:Y:S01]  /*1470*/  R2UR UR39, R13 ;  /* 0x000000000d2772ca */ /* 0x000fe200000e0000 */
[----:B------:R-:W-:Y:S01]  /*1480*/  DMUL R12, R14, UR36 ;  /* 0x000000240e0c7c28 */ /* 0x000fe20008000000 */
[----:B--2---:R-:W-:Y:S01]  /*1490*/  IMAD.WIDE R36, R37, 0x4, R8 ;  /* 0x0000000425247825 */ /* 0x004fe200078e0208 */
[----:B------:R-:W-:Y:S02]  /*14a0*/  MOV R9, UR19 ;  /* 0x0000001300097c02 */ /* 0x000fe40008000f00 */
[----:B------:R-:W-:Y:S01]  /*14b0*/  R2UR UR52, R26 ;  /* 0x000000001a3472ca */ /* 0x000fe200000e0000 */
[----:B------:R-:W-:Y:S01]  /*14c0*/  IMAD.U32 R18, RZ, RZ, UR32 ;  /* 0x00000020ff127e24 */ /* 0x000fe2000f8e00ff */
[----:B------:R-:W-:Y:S01]  /*14d0*/  R2UR UR53, R27 ;  /* 0x000000001b3572ca */ /* 0x000fe200000e0000 */
[----:B------:R-:W-:Y:S01]  /*14e0*/  IMAD.U32 R19, RZ, RZ, UR33 ;  /* 0x00000021ff137e24 */ /* 0x000fe2000f8e00ff */
[----:B------:R-:W-:Y:S01]  /*14f0*/  DFMA R40, R122, R30, R40 ;  /* 0x0000001e7a28722b */ /* 0x000fe20000000028 */
[----:B------:R-:W-:Y:S01]  /*1500*/  IMAD.U32 R8, RZ, RZ, UR18 ;  /* 0x00000012ff087e24 */ /* 0x000fe2000f8e00ff */
[----:B------:R-:W-:Y:S01]  /*1510*/  DMUL R78, R84, R90 ;  /* 0x0000005a544e7228 */ /* 0x000fe20000000000 */
[----:B------:R-:W-:Y:S01]  /*1520*/  IMAD.U32 R24, RZ, RZ, UR48 ;  /* 0x00000030ff187e24 */ /* 0x000fe2000f8e00ff */
[----:B------:R-:W-:Y:S01]  /*1530*/  MOV R25, UR49 ;  /* 0x0000003100197c02 */ /* 0x000fe20008000f00 */
[----:B------:R-:W-:Y:S01]  /*1540*/  DFMA R42, R18, UR50, R42 ;  /* 0x00000032122a7c2b */ /* 0x000fe2000800002a */
[----:B------:R-:W-:Y:S01]  /*1550*/  IMAD.U32 R14, RZ, RZ, UR36 ;  /* 0x00000024ff0e7e24 */ /* 0x000fe2000f8e00ff */
[----:B------:R-:W-:Y:S01]  /*1560*/  DMUL R8, R8, UR18 ;  /* 0x0000001208087c28 */ /* 0x000fe20008000000 */
[----:B------:R-:W-:Y:S01]  /*1570*/  IMAD.U32 R15, RZ, RZ, UR37 ;  /* 0x00000025ff0f7e24 */ /* 0x000fe2000f8e00ff */
[----:B------:R-:W-:Y:S01]  /*1580*/  R2UR UR54, R12 ;  /* 0x000000000c3672ca */ /* 0x000fe200000e0000 */
[----:B------:R-:W-:Y:S01]  /*1590*/  IMAD.U32 R12, RZ, RZ, UR34 ;  /* 0x00000022ff0c7e24 */ /* 0x000fe2000f8e00ff */
[----:B------:R-:W-:Y:S01]  /*15a0*/  R2UR UR55, R13 ;  /* 0x000000000d3772ca */ /* 0x000fe200000e0000 */
[----:B------:R-:W-:Y:S01]  /*15b0*/  IMAD.U32 R13, RZ, RZ, UR35 ;  /* 0x00000023ff0d7e24 */ /* 0x000fe2000f8e00ff */
[----:B------:R-:W-:-:S02]  /*15c0*/  DFMA R10, R100, R30, R10 ;  /* 0x0000001e640a722b */ /* 0x000fc4000000000a */
[----:B------:R-:W-:Y:S01]  /*15d0*/  DMUL R92, R72, UR20 ;  /* 0x00000014485c7c28 */ /* 0x000fe20008000000 */
[----:B------:R-:W-:Y:S01]  /*15e0*/  IMAD.U32 R66, RZ, RZ, UR22 ;  /* 0x00000016ff427e24 */ /* 0x000fe2000f8e00ff */
[----:B------:R-:W-:Y:S01]  /*15f0*/  DFMA R44, R24, UR48, R44 ;  /* 0x00000030182c7c2b */ /* 0x000fe2000800002c */
[----:B------:R-:W-:Y:S01]  /*1600*/  IMAD.U32 R67, RZ, RZ, UR23 ;  /* 0x00000017ff437e24 */ /* 0x000fe2000f8e00ff */
[----:B------:R-:W-:Y:S01]  /*1610*/  DFMA R4, R14, UR36, R4 ;  /* 0x000000240e047c2b */ /* 0x000fe20008000004 */
[----:B------:R-:W-:Y:S01]  /*1620*/  IMAD.U32 R28, RZ, RZ, UR4 ;  /* 0x00000004ff1c7e24 */ /* 0x000fe2000f8e00ff */
[-C--:B------:R-:W-:Y:S01]  /*1630*/  DFMA R40, R124, R78.reuse, R40 ;  /* 0x0000004e7c28722b */ /* 0x080fe20000000028 */
[----:B------:R-:W-:Y:S01]  /*1640*/  IMAD.U32 R24, RZ, RZ, UR50 ;  /* 0x00000032ff187e24 */ /* 0x000fe2000f8e00ff */
[----:B------:R-:W-:Y:S01]  /*1650*/  DFMA R42, R12, UR52, R42 ;  /* 0x000000340c2a7c2b */ /* 0x000fe2000800002a */
[----:B------:R-:W-:Y:S01]  /*1660*/  MOV R25, UR51 ;  /* 0x0000003300197c02 */ /* 0x000fe20008000f00 */
[----:B------:R-:W-:Y:S01]  /*1670*/  IMAD.U32 R12, RZ, RZ, UR38 ;  /* 0x00000026ff0c7e24 */ /* 0x000fe2000f8e00ff */
[----:B------:R-:W-:Y:S01]  /*1680*/  R2UR UR40, R8 ;  /* 0x00000000082872ca */ /* 0x000fe200000e0000 */
[----:B------:R-:W-:Y:S01]  /*1690*/  IMAD.U32 R13, RZ, RZ, UR39 ;  /* 0x00000027ff0d7e24 */ /* 0x000fe2000f8e00ff */
[----:B------:R-:W-:Y:S01]  /*16a0*/  R2UR UR41, R9 ;  /* 0x00000000092972ca */ /* 0x000fe200000e0000 */
[----:B------:R-:W-:Y:S01]  /*16b0*/  DFMA R10, R84, R78, R10 ;  /* 0x0000004e540a722b */ /* 0x000fe2000000000a */
[----:B------:R-:W-:Y:S01]  /*16c0*/  IMAD.U32 R29, RZ, RZ, UR5 ;  /* 0x00000005ff1d7e24 */ /* 0x000fe2000f8e00ff */
[----:B------:R-:W-:Y:S01]  /*16d0*/  DFMA R44, R24, UR50, R44 ;  /* 0x00000032182c7c2b */ /* 0x000fe2000800002c */
[----:B------:R-:W-:Y:S01]  /*16e0*/  IMAD.U32 R58, RZ, RZ, UR6 ;  /* 0x00000006ff3a7e24 */ /* 0x000fe2000f8e00ff */
[----:B------:R-:W-:Y:S01]  /*16f0*/  DFMA R4, R12, UR38, R4 ;  /* 0x000000260c047c2b */ /* 0x000fe20008000004 */
[----:B------:R-:W-:Y:S01]  /*1700*/  MOV R59, UR7 ;  /* 0x00000007003b7c02 */ /* 0x000fe20008000f00 */
[----:B------:R-:W-:Y:S01]  /*1710*/  DMUL R66, R66, UR42 ;  /* 0x0000002a42427c28 */ /* 0x000fe20008000000 */
[----:B------:R-:W-:Y:S01]  /*1720*/  IMAD.U32 R12, RZ, RZ, UR16 ;  /* 0x00000010ff0c7e24 */ /* 0x000fe2000f8e00ff */
[----:B------:R-:W-:Y:S01]  /*1730*/  DFMA R8, R6, R92, R40 ;  /* 0x0000005c0608722b */ /* 0x000fe20000000028 */
[----:B------:R-:W-:Y:S01]  /*1740*/  MOV R13, UR17 ;  /* 0x00000011000d7c02 */ /* 0x000fe20008000f00 */
[----:B------:R-:W-:Y:S01]  /*1750*/  IMAD.U32 R14, RZ, RZ, UR52 ;  /* 0x00000034ff0e7e24 */ /* 0x000fe2000f8e00ff */
[----:B------:R-:W-:Y:S01]  /*1760*/  MOV R15, UR53 ;  /* 0x00000035000f7c02 */ /* 0x000fe20008000f00 */
[----:B------:R-:W-:Y:S01]  /*1770*/  DFMA R10, R92, UR20, R10 ;  /* 0x000000145c0a7c2b */ /* 0x000fe2000800000a */
[----:B------:R-:W-:Y:S01]  /*1780*/  IMAD.U32 R18, RZ, RZ, UR40 ;  /* 0x00000028ff127e24 */ /* 0x000fe2000f8e00ff */
[----:B------:R-:W-:Y:S01]  /*1790*/  MOV R19, UR41 ;  /* 0x0000002900137c02 */ /* 0x000fe20008000f00 */
[----:B------:R-:W-:Y:S01]  /*17a0*/  DMUL R12, R12, UR38 ;  /* 0x000000260c0c7c28 */ /* 0x000fe20008000000 */
[----:B------:R-:W-:Y:S01]  /*17b0*/  IMAD.U32 R48, RZ, RZ, UR54 ;  /* 0x00000036ff307e24 */ /* 0x000fe2000f8e00ff */
[----:B------:R-:W-:Y:S01]  /*17c0*/  DFMA R44, R14, UR52, R44 ;  /* 0x000000340e2c7c2b */ /* 0x000fe2000800002c */
[----:B------:R-:W-:Y:S01]  /*17d0*/  IMAD.U32 R49, RZ, RZ, UR55 ;  /* 0x00000037ff317e24 */ /* 0x000fe2000f8e00ff */
[----:B------:R-:W-:Y:S01]  /*17e0*/  DMUL R28, R28, UR44 ;  /* 0x0000002c1c1c7c28 */ /* 0x000fe20008000000 */
[----:B------:R-:W-:Y:S01]  /*17f0*/  IMAD.U32 R14, RZ, RZ, UR36 ;  /* 0x00000024ff0e7e24 */ /* 0x000fe2000f8e00ff */
[----:B------:R-:W-:Y:S01]  /*1800*/  DFMA R8, R66, UR24, R8 ;  /* 0x0000001842087c2b */ /* 0x000fe20008000008 */
[----:B------:R-:W-:Y:S01]  /*1810*/  MOV R15, UR37 ;  /* 0x00000025000f7c02 */ /* 0x000fe20008000f00 */
[----:B------:R-:W-:Y:S01]  /*1820*/  DFMA R40, R18, UR40, R4 ;  /* 0x0000002812287c2b */ /* 0x000fe20008000004 */
[----:B------:R-:W-:Y:S01]  /*1830*/  IMAD.U32 R52, RZ, RZ, UR8 ;  /* 0x00000008ff347e24 */ /* 0x000fe2000f8e00ff */
[----:B------:R-:W-:Y:S01]  /*1840*/  DFMA R4, R66, UR22, R10 ;  /* 0x0000001642047c2b */ /* 0x000fe2000800000a */
[----:B------:R-:W-:Y:S01]  /*1850*/  R2UR UR56, R12 ;  /* 0x000000000c3872ca */ /* 0x000fe200000e0000 */
[----:B------:R-:W-:Y:S01]  /*1860*/  DMUL R58, R58, UR46 ;  /* 0x0000002e3a3a7c28 */ /* 0x000fe20008000000 */
[----:B------:R-:W-:Y:S01]  /*1870*/  R2UR UR57, R13 ;  /* 0x000000000d3972ca */ /* 0x000fe200000e0000 */
[----:B------:R-:W-:Y:S01]  /*1880*/  DFMA R14, R14, UR54, R42 ;  /* 0x000000360e0e7c2b */ /* 0x000fe2000800002a */
[----:B------:R-:W-:Y:S01]  /*1890*/  MOV R53, UR9 ;  /* 0x0000000900357c02 */ /* 0x000fe20008000f00 */
[----:B------:R-:W-:Y:S01]  /*18a0*/  DFMA R42, R28, UR26, R8 ;  /* 0x0000001a1c2a7c2b */ /* 0x000fe20008000008 */
[----:B------:R-:W-:Y:S01]  /*18b0*/  IMAD.U32 R180, RZ, RZ, UR38 ;  /* 0x00000026ffb47e24 */ /* 0x000fe2000f8e00ff */
[----:B------:R-:W-:Y:S01]  /*18c0*/  DFMA R48, R48, UR54, R44 ;  /* 0x0000003630307c2b */ /* 0x000fe2000800002c */
[----:B------:R-:W-:Y:S01]  /*18d0*/  IMAD.U32 R181, RZ, RZ, UR39 ;  /* 0x00000027ffb57e24 */ /* 0x000fe2000f8e00ff */
[----:B------:R-:W-:Y:S01]  /*18e0*/  DFMA R4, R28, UR4, R4 ;  /* 0x000000041c047c2b */ /* 0x000fe20008000004 */
[----:B------:R-:W-:Y:S01]  /*18f0*/  IMAD.U32 R50, RZ, RZ, UR16 ;  /* 0x00000010ff327e24 */ /* 0x000fe2000f8e00ff */
[----:B------:R-:W-:Y:S01]  /*1900*/  DADD R34, R30, R32 ;  /* 0x000000001e227229 */ /* 0x000fe20000000020 */
[----:B------:R-:W-:Y:S01]  /*1910*/  MOV R51, UR17 ;  /* 0x0000001100337c02 */ /* 0x000fe20008000f00 */
[----:B------:R-:W-:Y:S01]  /*1920*/  DMUL R52, R52, UR48 ;  /* 0x0000003034347c28 */ /* 0x000fe20008000000 */
[----:B------:R-:W-:Y:S01]  /*1930*/  IMAD.U32 R62, RZ, RZ, UR14 ;  /* 0x0000000eff3e7e24 */ /* 0x000fe2000f8e00ff */
[----:B------:R-:W-:Y:S01]  /*1940*/  DFMA R44, R58, UR28, R42 ;  /* 0x0000001c3a2c7c2b */ /* 0x000fe2000800002a */
[----:B------:R-:W-:Y:S01]  /*1950*/  IMAD.U32 R63, RZ, RZ, UR15 ;  /* 0x0000000fff3f7e24 */ /* 0x000fe2000f8e00ff */
[----:B------:R-:W-:Y:S01]  /*1960*/  DFMA R30, R30, R30, R46 ;  /* 0x0000001e1e1e722b */ /* 0x000fe2000000002e */
[----:B------:R-:W2:Y:S01]  /*1970*/  LDG.E R82, desc[UR58][R36.64] ;  /* 0x0000003a24527981 */ /* 0x000ea2000c1e1900 */
[----:B------:R-:W-:-:S02]  /*1980*/  IMAD.U32 R46, RZ, RZ, UR10 ;  /* 0x0000000aff2e7e24 */ /* 0x000fc4000f8e00ff */
[----:B------:R-:W-:Y:S01]  /*1990*/  IMAD.U32 R47, RZ, RZ, UR11 ;  /* 0x0000000bff2f7e24 */ /* 0x000fe2000f8e00ff */
[----:B------:R-:W-:Y:S01]  /*19a0*/  DFMA R180, R180, UR56, R14 ;  /* 0x00000038b4b47c2b */ /* 0x000fe2000800000e */
[----:B------:R-:W3:Y:S01]  /*19b0*/  LDG.E R38, desc[UR58][R36.64+0x8] ;  /* 0x0000083a24267981 */ /* 0x000ee2000c1e1900 */
[----:B------:R-:W-:Y:S02]  /*19c0*/  DFMA R14, R58, UR6, R4 ;  /* 0x000000063a0e7c2b */ /* 0x000fe40008000004 */
[----:B------:R-:W-:Y:S01]  /*19d0*/  DFMA R44, R52, UR30, R44 ;  /* 0x0000001e342c7c2b */ /* 0x000fe2000800002c */
[----:B------:R-:W4:Y:S01]  /*19e0*/  LDG.E R32, desc[UR58][R36.64+0x10] ;  /* 0x0000103a24207981 */ /* 0x000f22000c1e1900 */
[----:B------:R-:W-:Y:S01]  /*19f0*/  DMUL R4, R46, UR50 ;  /* 0x000000322e047c28 */ /* 0x000fe20008000000 */
[----:B------:R-:W-:Y:S02]  /*1a00*/  IMAD.U32 R46, RZ, RZ, UR12 ;  /* 0x0000000cff2e7e24 */ /* 0x000fe4000f8e00ff */
[----:B------:R-:W5:Y:S01]  /*1a10*/  LDG.E R26, desc[UR58][R36.64+0x18] ;  /* 0x0000183a241a7981 */ /* 0x000f62000c1e1900 */
[----:B------:R-:W-:Y:S01]  /*1a20*/  IMAD.U32 R47, RZ, RZ, UR13 ;  /* 0x0000000dff2f7e24 */ /* 0x000fe2000f8e00ff */
[----:B------:R-:W-:-:S02]  /*1a30*/  DFMA R42, R52, UR8, R14 ;  /* 0x00000008342a7c2b */ /* 0x000fc4000800000e */
[----:B------:R-:W5:Y:S01]  /*1a40*/  LDG.E R24, desc[UR58][R36.64+0x20] ;  /* 0x0000203a24187981 */ /* 0x000f62000c1e1900 */
[----:B------:R-:W-:Y:S02]  /*1a50*/  DFMA R44, R4, UR32, R44 ;  /* 0x00000020042c7c2b */ /* 0x000fe4000800002c */
[----:B------:R-:W-:Y:S01]  /*1a60*/  DMUL R14, R46, UR52 ;  /* 0x000000342e0e7c28 */ /* 0x000fe20008000000 */
[----:B------:R-:W5:Y:S01]  /*1a70*/  LDG.E R18, desc[UR58][R36.64+0x28] ;  /* 0x0000283a24127981 */ /* 0x000f62000c1e1900 */
[----:B------:R-:W-:Y:S02]  /*1a80*/  DMUL R46, R50, UR56 ;  /* 0x00000038322e7c28 */ /* 0x000fe40008000000 */
[----:B------:R-:W-:Y:S01]  /*1a90*/  DMUL R62, R62, UR54 ;  /* 0x000000363e3e7c28 */ /* 0x000fe20008000000 */
[----:B------:R-:W5:Y:S03]  /*1aa0*/  LDG.E R12, desc[UR58][R36.64+0x30] ;  /* 0x0000303a240c7981 */ /* 0x000f66000c1e1900 */
[----:B------:R-:W-:Y:S01]  /*1ab0*/  DFMA R44, R14, UR34, R44 ;  /* 0x000000220e2c7c2b */ /* 0x000fe2000800002c */
[----:B------:R-:W5:Y:S03]  /*1ac0*/  LDG.E R10, desc[UR58][R36.64+0x38] ;  /* 0x0000383a240a7981 */ /* 0x000f66000c1e1900 */
[----:B------:R-:W-:Y:S01]  /*1ad0*/  R2UR UR62, R46 ;  /* 0x000000002e3e72ca */ /* 0x000fe200000e0000 */
[----:B------:R-:W5:Y:S01]  /*1ae0*/  LDG.E R8, desc[UR58][R36.64+0x40] ;  /* 0x0000403a24087981 */ /* 0x000f62000c1e1900 */
[----:B------:R-:W-:-:S02]  /*1af0*/  R2UR UR63, R47 ;  /* 0x000000002f3f72ca */ /* 0x000fc400000e0000 */
[----:B------:R-:W-:Y:S01]  /*1b00*/  DFMA R46, R62, UR36, R44 ;  /* 0x000000243e2e7c2b */ /* 0x000fe2000800002c */
        /* <DEDUP_REMOVED lines=8> */
[----:B------:R-:W-:-:S02]  /*1b90*/  DADD R34, R78, R34 ;  /* 0x000000004e227229 */ /* 0x000fc40000000022 */
[----:B------:R-:W-:Y:S02]  /*1ba0*/  DADD R2, R100, R2 ;  /* 0x0000000064027229 */ /* 0x000fe40000000002 */
[----:B------:R-:W-:Y:S02]  /*1bb0*/  DADD R22, R90, R22 ;  /* 0x000000005a167229 */ /* 0x000fe40000000016 */
[----:B------:R-:W-:Y:S02]  /*1bc0*/  DADD R16, R122, R16 ;  /* 0x000000007a107229 */ /* 0x000fe40000000010 */
[----:B------:R-:W-:Y:S02]  /*1bd0*/  DADD R34, R92, R34 ;  /* 0x000000005c227229 */ /* 0x000fe40000000022 */
[----:B------:R-:W-:Y:S02]  /*1be0*/  DADD R2, R84, R2 ;  /* 0x0000000054027229 */ /* 0x000fe40000000002 */
[----:B------:R-:W-:-:S02]  /*1bf0*/  DADD R22, R72, R22 ;  /* 0x0000000048167229 */ /* 0x000fc40000000016 */
[----:B------:R-:W-:Y:S02]  /*1c00*/  DADD R16, R124, R16 ;  /* 0x000000007c107229 */ /* 0x000fe40000000010 */
[----:B------:R-:W-:Y:S02]  /*1c10*/  DADD R34, R66, R34 ;  /* 0x0000000042227229 */ /* 0x000fe40000000022 */
[----:B------:R-:W-:Y:S02]  /*1c20*/  DADD R2, R2, UR20 ;  /* 0x0000001402027e29 */ /* 0x000fe40008000000 */
[----:B------:R-:W-:Y:S02]  /*1c30*/  DADD R22, R22, UR42 ;  /* 0x0000002a16167e29 */ /* 0x000fe40008000000 */
[----:B------:R-:W-:Y:S02]  /*1c40*/  DADD R16, R6, R16 ;  /* 0x0000000006107229 */ /* 0x000fe40000000010 */
[----:B------:R-:W-:-:S02]  /*1c50*/  DFMA R20, R90, R78, R20 ;  /* 0x0000004e5a14722b */ /* 0x000fc40000000014 */
[----:B------:R-:W-:Y:S02]  /*1c60*/  DADD R34, R28, R34 ;  /* 0x000000001c227229 */ /* 0x000fe40000000022 */
[----:B------:R-:W-:Y:S01]  /*1c70*/  DADD R2, R2, UR22 ;  /* 0x0000001602027e29 */ /* 0x000fe20008000000 */
[----:B------:R-:W-:Y:S01]  /*1c80*/  IMAD.U32 R54, RZ, RZ, UR18 ;  /* 0x00000012ff367e24 */ /* 0x000fe2000f8e00ff */
[----:B------:R-:W-:Y:S01]  /*1c90*/  DADD R22, R22, UR44 ;  /* 0x0000002c16167e29 */ /* 0x000fe20008000000 */
[----:B------:R-:W-:Y:S01]  /*1ca0*/  MOV R55, UR19 ;  /* 0x0000001300377c02 */ /* 0x000fe20008000f00 */
[----:B------:R-:W-:Y:S02]  /*1cb0*/  DADD R16, R16, UR24 ;  /* 0x0000001810107e29 */ /* 0x000fe40008000000 */
[----:B------:R-:W-:Y:S02]  /*1cc0*/  DFMA R20, R72, R92, R20 ;  /* 0x0000005c4814722b */ /* 0x000fe40000000014 */
[----:B------:R-:W-:-:S02]  /*1cd0*/  DADD R34, R58, R34 ;  /* 0x000000003a227229 */ /* 0x000fc40000000022 */
[----:B------:R-:W-:Y:S02]  /*1ce0*/  DMUL R54, R54, UR40 ;  /* 0x0000002836367c28 */ /* 0x000fe40008000000 */
[----:B------:R-:W-:Y:S02]  /*1cf0*/  DADD R2, R2, UR4 ;  /* 0x0000000402027e29 */ /* 0x000fe40008000000 */
[----:B------:R-:W-:Y:S02]  /*1d00*/  DADD R22, R22, UR46 ;  /* 0x0000002e16167e29 */ /* 0x000fe40008000000 */
[----:B------:R-:W-:Y:S02]  /*1d10*/  DFMA R30, R78, R78, R30 ;  /* 0x0000004e4e1e722b */ /* 0x000fe4000000001e */
[----:B------:R-:W-:Y:S02]  /*1d20*/  DADD R16, R16, UR26 ;  /* 0x0000001a10107e29 */ /* 0x000fe40008000000 */
[----:B------:R-:W-:-:S02]  /*1d30*/  DFMA R20, R66, UR42, R20 ;  /* 0x0000002a42147c2b */ /* 0x000fc40008000014 */
[----:B------:R-:W-:Y:S02]  /*1d40*/  DADD R34, R52, R34 ;  /* 0x0000000034227229 */ /* 0x000fe40000000022 */
[----:B------:R-:W-:Y:S01]  /*1d50*/  DADD R2, R2, UR6 ;  /* 0x0000000602027e29 */ /* 0x000fe20008000000 */
[----:B------:R-:W-:Y:S01]  /*1d60*/  R2UR UR58, R54 ;  /* 0x00000000363a72ca */ /* 0x000fe200000e0000 */
[----:B------:R-:W-:Y:S01]  /*1d70*/  DADD R22, R22, UR48 ;  /* 0x0000003016167e29 */ /* 0x000fe20008000000 */
[----:B------:R-:W-:Y:S01]  /*1d80*/  R2UR UR59, R55 ;  /* 0x00000000373b72ca */ /* 0x000fe200000e0000 */
[----:B------:R-:W-:Y:S02]  /*1d90*/  DFMA R30, R92, R92, R30 ;  /* 0x0000005c5c1e722b */ /* 0x000fe4000000001e */
[----:B------:R-:W-:Y:S02]  /*1da0*/  DADD R16, R16, UR28 ;  /* 0x0000001c10107e29 */ /* 0x000fe40008000000 */
[----:B------:R-:W-:-:S02]  /*1db0*/  DFMA R20, R28, UR44, R20 ;  /* 0x0000002c1c147c2b */ /* 0x000fc40008000014 */
[----:B------:R-:W-:Y:S01]  /*1dc0*/  DADD R34, R4, R34 ;  /* 0x0000000004227229 */ /* 0x000fe20000000022 */
[----:B0-----:R-:W-:Y:S01]  /*1dd0*/  IMAD.U32 R36, RZ, RZ, UR40 ;  /* 0x00000028ff247e24 */ /* 0x001fe2000f8e00ff */
[----:B------:R-:W-:Y:S01]  /*1de0*/  DADD R2, R2, UR8 ;  /* 0x0000000802027e29 */ /* 0x000fe20008000000 */
[----:B------:R-:W-:Y:S01]  /*1df0*/  MOV R37, UR41 ;  /* 0x0000002900257c02 */ /* 0x000fe20008000f00 */
[----:B------:R-:W-:Y:S01]  /*1e00*/  DADD R22, R22, UR50 ;  /* 0x0000003216167e29 */ /* 0x000fe20008000000 */
[----:B------:R-:W-:Y:S02]  /*1e10*/  IMAD.U32 R54, RZ, RZ, UR18 ;  /* 0x00000012ff367e24 */ /* 0x000fe4000f8e00ff */
[----:B------:R-:W-:Y:S01]  /*1e20*/  IMAD.U32 R55, RZ, RZ, UR19 ;  /* 0x00000013ff377e24 */ /* 0x000fe2000f8e00ff */
[----:B------:R-:W-:Y:S02]  /*1e30*/  DFMA R30, R66, R66, R30 ;  /* 0x00000042421e722b */ /* 0x000fe4000000001e */
[----:B------:R-:W-:-:S02]  /*1e40*/  DADD R16, R16, UR30 ;  /* 0x0000001e10107e29 */ /* 0x000fc40008000000 */
[----:B------:R-:W-:Y:S02]  /*1e50*/  DFMA R180, R36, UR58, R180 ;  /* 0x0000003a24b47c2b */ /* 0x000fe400080000b4 */
[----:B------:R-:W-:Y:S02]  /*1e60*/  DFMA R20, R58, UR46, R20 ;  /* 0x0000002e3a147c2b */ /* 0x000fe40008000014 */
[----:B------:R-:W-:Y:S02]  /*1e70*/  DADD R34, R14, R34 ;  /* 0x000000000e227229 */ /* 0x000fe40000000022 */
[----:B------:R-:W-:Y:S02]  /*1e80*/  DMUL R36, R54, UR58 ;  /* 0x0000003a36247c28 */ /* 0x000fe40008000000 */
[----:B------:R-:W-:Y:S02]  /*1e90*/  DADD R2, R2, UR10 ;  /* 0x0000000a02027e29 */ /* 0x000fe40008000000 */
[----:B------:R-:W-:-:S02]  /*1ea0*/  DADD R22, R22, UR52 ;  /* 0x0000003416167e29 */ /* 0x000fc40008000000 */
[----:B------:R-:W-:Y:S02]  /*1eb0*/  DFMA R30, R28, R28, R30 ;  /* 0x0000001c1c1e722b */ /* 0x000fe4000000001e */
[----:B------:R-:W-:Y:S02]  /*1ec0*/  DADD R16, R16, UR32 ;  /* 0x0000002010107e29 */ /* 0x000fe40008000000 */
[----:B------:R-:W-:Y:S02]  /*1ed0*/  DFMA R20, R52, UR48, R20 ;  /* 0x0000003034147c2b */ /* 0x000fe40008000014 */
[----:B------:R-:W-:Y:S02]  /*1ee0*/  DADD R34, R62, R34 ;  /* 0x000000003e227229 */ /* 0x000fe40000000022 */
[----:B------:R-:W-:Y:S01]  /*1ef0*/  DADD R2, R2, UR12 ;  /* 0x0000000c02027e29 */ /* 0x000fe20008000000 */
[----:B------:R-:W-:Y:S01]  /*1f00*/  R2UR UR64, R36 ;  /* 0x00000000244072ca */ /* 0x000fe200000e0000 */
[----:B------:R-:W-:Y:S01]  /*1f10*/  DADD R22, R22, UR54 ;  /* 0x0000003616167e29 */ /* 0x000fe20008000000 */
[----:B------:R-:W-:Y:S01]  /*1f20*/  R2UR UR65, R37 ;  /* 0x00000000254172ca */ /* 0x000fe200000e0000 */
[----:B------:R-:W-:-:S02]  /*1f30*/  DFMA R30, R58, R58, R30 ;  /* 0x0000003a3a1e722b */ /* 0x000fc4000000001e */
[----:B------:R-:W-:Y:S02]  /*1f40*/  DFMA R42, R4, UR10, R42 ;  /* 0x0000000a042a7c2b */ /* 0x000fe4000800002a */
[----:B------:R-:W-:Y:S02]  /*1f50*/  DADD R16, R16, UR34 ;  /* 0x0000002210107e29 */ /* 0x000fe40008000000 */
[----:B------:R-:W-:Y:S02]  /*1f60*/  DFMA R20, R4, UR50, R20 ;  /* 0x0000003204147c2b */ /* 0x000fe40008000014 */
[----:B------:R-:W-:Y:S02]  /*1f70*/  DADD R34, R34, UR62 ;  /* 0x0000003e22227e29 */ /* 0x000fe40008000000 */
[----:B------:R-:W-:Y:S02]  /*1f80*/  DADD R2, R2, UR14 ;  /* 0x0000000e02027e29 */ /* 0x000fe40008000000 */
[----:B------:R-:W-:-:S02]  /*1f90*/  DADD R22, R22, UR56 ;  /* 0x0000003816167e29 */ /* 0x000fc40008000000 */
[----:B------:R-:W-:Y:S02]  /*1fa0*/  DFMA R30, R52, R52, R30 ;  /* 0x00000034341e722b */ /* 0x000fe4000000001e */
[----:B------:R-:W-:Y:S02]  /*1fb0*/  DFMA R42, R14, UR12, R42 ;  /* 0x0000000c0e2a7c2b */ /* 0x000fe4000800002a */
[----:B------:R-:W-:Y:S02]  /*1fc0*/  DADD R16, R16, UR36 ;  /* 0x0000002410107e29 */ /* 0x000fe40008000000 */
[----:B------:R-:W-:Y:S02]  /*1fd0*/  DFMA R20, R14, UR52, R20 ;  /* 0x000000340e147c2b */ /* 0x000fe40008000014 */
[----:B------:R-:W-:Y:S02]  /*1fe0*/  DADD R34, R34, UR64 ;  /* 0x0000004022227e29 */ /* 0x000fe40008000000 */
[----:B------:R-:W-:-:S02]  /*1ff0*/  DADD R2, R2, UR16 ;  /* 0x0000001002027e29 */ /* 0x000fc40008000000 */
[----:B------:R-:W-:Y:S02]  /*2000*/  DADD R36, R22, UR58 ;  /* 0x0000003a16247e29 */ /* 0x000fe40008000000 */
[----:B------:R-:W-:Y:S02]  /*2010*/  DFMA R30, R4, R4, R30 ;  /* 0x00000004041e722b */ /* 0x000fe4000000001e */
[----:B------:R-:W-:Y:S02]  /*2020*/  DFMA R42, R62, UR14, R42 ;  /* 0x0000000e3e2a7c2b */ /* 0x000fe4000800002a */
[----:B------:R-:W-:Y:S01]  /*2030*/  DADD R16, R16, UR38 ;  /* 0x0000002610107e29 */ /* 0x000fe20008000000 */
[----:B------:R-:W-:Y:S01]  /*2040*/  IMAD.U32 R68, RZ, RZ, UR16 ;  /* 0x00000010ff447e24 */ /* 0x000fe2000f8e00ff */
[----:B------:R-:W-:Y:S01]  /*2050*/  DFMA R20, R62, UR54, R20 ;  /* 0x000000363e147c2b */ /* 0x000fe20008000014 */
[----:B------:R-:W-:Y:S01]  /*2060*/  MOV R69, UR17 ;  /* 0x0000001100457c02 */ /* 0x000fe20008000f00 */
[----:B------:R-:W-:Y:S01]  /*2070*/  IMAD.U32 R86, RZ, RZ, UR56 ;  /* 0x00000038ff567e24 */ /* 0x000fe2000f8e00ff */
[----:B------:R-:W-:Y:S01]  /*2080*/  DADD R108, R2, UR18 ;  /* 0x00000012026c7e29 */ /* 0x000fe20008000000 */
[----:B------:R-:W-:Y:S01]  /*2090*/  IMAD.U32 R87, RZ, RZ, UR57 ;  /* 0x00000039ff577e24 */ /* 0x000fe2000f8e00ff */
[----:B------:R-:W-:Y:S01]  /*20a0*/  MOV R55, UR57 ;  /* 0x0000003900377c02 */ /* 0x000fe20008000f00 */
[----:B------:R-:W-:Y:S01]  /*20b0*/  IMAD.U32 R54, RZ, RZ, UR56 ;  /* 0x00000038ff367e24 */ /* 0x000fe2000f8e00ff */
[----:B------:R-:W-:-:S02]  /*20c0*/  R2UR UR66, R34 ;  /* 0x00000000224272ca */ /* 0x000fc400000e0000 */
[----:B------:R-:W-:Y:S02]  /*20d0*/  R2UR UR67, R35 ;  /* 0x00000000234372ca */ /* 0x000fe400000e0000 */
[----:B------:R-:W-:Y:S02]  /*20e0*/  R2UR UR60, R36 ;  /* 0x00000000243c72ca */ /* 0x000fe400000e0000 */
[----:B------:R-:W-:Y:S01]  /*20f0*/  R2UR UR61, R37 ;  /* 0x00000000253d72ca */ /* 0x000fe200000e0000 */
[----:B------:R-:W-:Y:S02]  /*2100*/  DFMA R30, R14, R14, R30 ;  /* 0x0000000e0e1e722b */ /* 0x000fe4000000001e */
[----:B------:R-:W-:Y:S02]  /*2110*/  DFMA R48, R86, UR56, R48 ;  /* 0x0000003856307c2b */ /* 0x000fe40008000030 */
[----:B------:R-:W-:Y:S02]  /*2120*/  DFMA R42, R68, UR62, R42 ;  /* 0x0000003e442a7c2b */ /* 0x000fe4000800002a */
[----:B------:R-:W-:Y:S01]  /*2130*/  DADD R34, R16, UR40 ;  /* 0x0000002810227e29 */ /* 0x000fe20008000000 */
[----:B------:R-:W-:Y:S01]  /*2140*/  IMAD.U32 R22, RZ, RZ, UR58 ;  /* 0x0000003aff167e24 */ /* 0x000fe2000f8e00ff */
[----:B------:R-:W-:Y:S01]  /*2150*/  DFMA R20, R54, UR62, R20 ;  /* 0x0000003e36147c2b */ /* 0x000fe20008000014 */
[----:B------:R-:W-:Y:S01]  /*2160*/  IMAD.U32 R23, RZ, RZ, UR59 ;  /* 0x0000003bff177e24 */ /* 0x000fe2000f8e00ff */
[----:B------:R-:W-:Y:S01]  /*2170*/  MOV R151, UR19 ;  /* 0x0000001300977c02 */ /* 0x000fe20008000f00 */
[----:B------:R-:W-:Y:S01]  /*2180*/  IMAD.U32 R150, RZ, RZ, UR18 ;  /* 0x00000012ff967e24 */ /* 0x000fe2000f8e00ff */
[----:B------:R-:W-:Y:S01]  /*2190*/  DMUL R146, R108, R108 ;  /* 0x0000006c6c927228 */ /* 0x000fe20000000000 */
[----:B------:R-:W-:Y:S01]  /*21a0*/  IMAD.U32 R16, RZ, RZ, UR58 ;  /* 0x0000003aff107e24 */ /* 0x000fe2000f8e00ff */
[----:B------:R-:W-:Y:S01]  /*21b0*/  MOV R17, UR59 ;  /* 0x0000003b00117c02 */ /* 0x000fe20008000f00 */
[----:B------:R-:W-:-:S02]  /*21c0*/  DFMA R30, R62, R62, R30 ;  /* 0x0000003e3e1e722b */ /* 0x000fc4000000001e */
[----:B------:R-:W-:Y:S02]  /*21d0*/  DFMA R22, R22, UR58, R48 ;  /* 0x0000003a16167c2b */ /* 0x000fe40008000030 */
[----:B------:R-:W-:Y:S01]  /*21e0*/  DFMA R150, R150, UR64, R42 ;  /* 0x0000004096967c2b */ /* 0x000fe2000800002a */
[----:B------:R-:W-:Y:S01]  /*21f0*/  IMAD.U32 R48, RZ, RZ, UR62 ;  /* 0x0000003eff307e24 */ /* 0x000fe2000f8e00ff */
[----:B------:R-:W-:Y:S01]  /*2200*/  DMUL R134, R34, R108 ;  /* 0x0000006c22867228 */ /* 0x000fe20000000000 */
[----:B------:R-:W-:Y:S01]  /*2210*/  IMAD.U32 R49, RZ, RZ, UR63 ;  /* 0x0000003fff317e24 */ /* 0x000fe2000f8e00ff */
[----:B------:R-:W-:Y:S01]  /*2220*/  DMUL R114, R108, UR66 ;  /* 0x000000426c727c28 */ /* 0x000fe20008000000 */
[----:B------:R-:W-:Y:S01]  /*2230*/  IMAD.U32 R74, RZ, RZ, UR38 ;  /* 0x00000026ff4a7e24 */ /* 0x000fe2000f8e00ff */
[----:B------:R-:W-:Y:S01]  /*2240*/  DFMA R16, R16, UR64, R20 ;  /* 0x0000004010107c2b */ /* 0x000fe20008000014 */
[----:B------:R-:W-:Y:S01]  /*2250*/  MOV R75, UR39 ;  /* 0x00000027004b7c02 */ /* 0x000fe20008000f00 */
[----:B------:R-:W-:Y:S01]  /*2260*/  IMAD.U32 R21, RZ, RZ, UR61 ;  /* 0x0000003dff157e24 */ /* 0x000fe2000f8e00ff */
[----:B------:R-:W-:Y:S01]  /*2270*/  MOV R20, UR60 ;  /* 0x0000003c00147c02 */ /* 0x000fe20008000f00 */
[----:B------:R-:W-:-:S02]  /*2280*/  DFMA R146, R34, 17, -R146 ;  /* 0x403100002292782b */ /* 0x000fc40000000892 */
[----:B------:R-:W-:Y:S01]  /*2290*/  DMUL R132, R108, UR60 ;  /* 0x0000003c6c847c28 */ /* 0x000fe20008000000 */
[----:B------:R-:W-:Y:S01]  /*22a0*/  IMAD.U32 R118, RZ, RZ, UR66 ;  /* 0x00000042ff767e24 */ /* 0x000fe2000f8e00ff */
[----:B------:R-:W-:Y:S01]  /*22b0*/  MOV R119, UR67 ;  /* 0x0000004300777c02 */ /* 0x000fe20008000f00 */
[----:B------:R-:W-:Y:S02]  /*22c0*/  DFMA R2, R48, UR62, R30 ;  /* 0x0000003e30027c2b */ /* 0x000fe4000800001e */
[----:B------:R-:W-:Y:S01]  /*22d0*/  DFMA R46, R74, UR62, R46 ;  /* 0x0000003e4a2e7c2b */ /* 0x000fe2000800002e */
[----:B------:R-:W-:Y:S01]  /*22e0*/  IMAD.U32 R30, RZ, RZ, UR64 ;  /* 0x00000040ff1e7e24 */ /* 0x000fe2000f8e00ff */
[----:B------:R-:W-:Y:S01]  /*22f0*/  DFMA R134, R20, 17, -R134 ;  /* 0x403100001486782b */ /* 0x000fe20000000886 */
[----:B------:R-:W-:Y:S01]  /*2300*/  IMAD.U32 R31, RZ, RZ, UR65 ;  /* 0x00000041ff1f7e24 */ /* 0x000fe2000f8e00ff */
[----:B------:R-:W-:Y:S01]  /*2310*/  DFMA R144, R150, 17, -R114 ;  /* 0x403100009690782b */ /* 0x000fe20000000872 */
[----:B------:R-:W-:Y:S01]  /*2320*/  IMAD.U32 R194, RZ, RZ, UR40 ;  /* 0x00000028ffc27e24 */ /* 0x000fe2000f8e00ff */
[----:B------:R-:W-:Y:S01]  /*2330*/  DMUL R94, R34, UR60 ;  /* 0x0000003c225e7c28 */ /* 0x000fe20008000000 */
[----:B------:R-:W-:Y:S01]  /*2340*/  IMAD.U32 R195, RZ, RZ, UR41 ;  /* 0x00000029ffc37e24 */ /* 0x000fe2000f8e00ff */
[----:B------:R-:W-:-:S02]  /*2350*/  DMUL R136, R180, R146 ;  /* 0x00000092b4887228 */ /* 0x000fc40000000000 */
[----:B------:R-:W-:Y:S02]  /*2360*/  DFMA R118, R118, 17, -R132 ;  /* 0x403100007676782b */ /* 0x000fe40000000884 */
[----:B------:R-:W-:Y:S02]  /*2370*/  DFMA R2, R30, UR64, R2 ;  /* 0x000000401e027c2b */ /* 0x000fe40008000002 */
[----:B------:R-:W-:Y:S02]  /*2380*/  DFMA R194, R194, UR64, R46 ;  /* 0x00000040c2c27c2b */ /* 0x000fe4000800002e */
[C---:B------:R-:W-:Y:S02]  /*2390*/  DMUL R126, R34.reuse, R34 ;  /* 0x00000022227e7228 */ /* 0x040fe40000000000 */
[----:B------:R-:W-:Y:S02]  /*23a0*/  DMUL R102, R34, UR66 ;  /* 0x0000004222667c28 */ /* 0x000fe40008000000 */
[----:B------:R-:W-:-:S02]  /*23b0*/  DMUL R20, R134, UR60 ;  /* 0x0000003c86147c28 */ /* 0x000fc40008000000 */
[----:B------:R-:W-:Y:S01]  /*23c0*/  DMUL R30, R144, UR60 ;  /* 0x0000003c901e7c28 */ /* 0x000fe20008000000 */
[----:B------:R-:W-:Y:S01]  /*23d0*/  MOV R74, UR60 ;  /* 0x0000003c004a7c02 */ /* 0x000fe20008000f00 */
[----:B------:R-:W-:Y:S01]  /*23e0*/  IMAD.U32 R75, RZ, RZ, UR61 ;  /* 0x0000003dff4b7e24 */ /* 0x000fe2000f8e00ff */
[----:B------:R-:W-:Y:S02]  /*23f0*/  DADD R114, R114, -R94 ;  /* 0x0000000072727229 */ /* 0x000fe4000000085e */
[----:B------:R-:W-:Y:S01]  /*2400*/  DFMA R154, -R118, UR60, R136 ;  /* 0x0000003c769a7c2b */ /* 0x000fe20008000188 */
[----:B------:R-:W-:Y:S02]  /*2410*/  IMAD.U32 R46, RZ, RZ, UR60 ;  /* 0x0000003cff2e7e24 */ /* 0x000fe4000f8e00ff */
[----:B------:R-:W-:Y:S01]  /*2420*/  IMAD.U32 R47, RZ, RZ, UR61 ;  /* 0x0000003dff2f7e24 */ /* 0x000fe2000f8e00ff */
[----:B------:R-:W-:Y:S02]  /*2430*/  DADD R132, R132, -R126 ;  /* 0x0000000084847229 */ /* 0x000fe4000000087e */
[----:B------:R-:W-:-:S02]  /*2440*/  DMUL R74, R74, UR66 ;  /* 0x000000424a4a7c28 */ /* 0x000fc40008000000 */
[-C--:B------:R-:W-:Y:S02]  /*2450*/  DMUL R86, R34, R150.reuse ;  /* 0x0000009622567228 */ /* 0x080fe40000000000 */
[----:B------:R-:W-:Y:S02]  /*2460*/  DFMA R112, R108, R150, -R102 ;  /* 0x000000966c70722b */ /* 0x000fe40000000866 */
[C---:B------:R-:W-:Y:S02]  /*2470*/  DFMA R20, R40.reuse, R146, -R20 ;  /* 0x000000922814722b */ /* 0x040fe40000000814 */
[----:B------:R-:W-:Y:S02]  /*2480*/  DMUL R42, R40, R144 ;  /* 0x00000090282a7228 */ /* 0x000fe40000000000 */
[----:B------:R-:W-:Y:S02]  /*2490*/  DFMA R156, R194, R146, -R30 ;  /* 0x00000092c29c722b */ /* 0x000fe4000000081e */
[----:B------:R-:W-:-:S02]  /*24a0*/  DMUL R46, R46, UR60 ;  /* 0x0000003c2e2e7c28 */ /* 0x000fc40008000000 */
[----:B------:R-:W-:Y:S02]  /*24b0*/  DMUL R140, R180, R134 ;  /* 0x00000086b48c7228 */ /* 0x000fe40000000000 */
[----:B------:R-:W-:Y:S02]  /*24c0*/  DFMA R154, R34, R114, R154 ;  /* 0x00000072229a722b */ /* 0x000fe4000000009a */
[----:B------:R-:W-:Y:S02]  /*24d0*/  DADD R110, R86, -R74 ;  /* 0x00000000566e7229 */ /* 0x000fe4000000084a */
[----:B------:R-:W-:Y:S02]  /*24e0*/  DMUL R30, R40, R112 ;  /* 0x00000070281e7228 */ /* 0x000fe40000000000 */
[----:B------:R-:W-:Y:S02]  /*24f0*/  DFMA R148, R34, R132, R20 ;  /* 0x000000842294722b */ /* 0x000fe40000000014 */
[----:B------:R-:W-:-:S02]  /*2500*/  DFMA R42, R194, R134, -R42 ;  /* 0x00000086c22a722b */ /* 0x000fc4000000082a */
[----:B------:R-:W-:Y:S02]  /*2510*/  DFMA R156, R34, R112, R156 ;  /* 0x00000070229c722b */ /* 0x000fe4000000009c */
[----:B------:R-:W-:Y:S02]  /*2520*/  DADD R142, R102, -R46 ;  /* 0x00000000668e7229 */ /* 0x000fe4000000082e */
[----:B------:R-:W-:Y:S02]  /*2530*/  DMUL R54, R132, R180 ;  /* 0x000000b484367228 */ /* 0x000fe40000000000 */
[----:B------:R-:W-:Y:S02]  /*2540*/  DFMA R152, -R40, R118, R140 ;  /* 0x000000762898722b */ /* 0x000fe4000000018c */
[----:B------:R-:W-:Y:S02]  /*2550*/  DMUL R120, R180, R154 ;  /* 0x0000009ab4787228 */ /* 0x000fe40000000000 */
[----:B------:R-:W-:-:S02]  /*2560*/  DFMA R20, R132, R194, -R30 ;  /* 0x000000c28414722b */ /* 0x000fc4000000081e */
[----:B------:R-:W-:Y:S02]  /*2570*/  DFMA R42, R34, R110, R42 ;  /* 0x0000006e222a722b */ /* 0x000fe4000000002a */
[----:B------:R-:W-:Y:S02]  /*2580*/  DMUL R158, R16, R148 ;  /* 0x00000094109e7228 */ /* 0x000fe40000000000 */
[----:B------:R-:W-:Y:S02]  /*2590*/  DMUL R160, R180, R156 ;  /* 0x0000009cb4a07228 */ /* 0x000fe40000000000 */
[----:B------:R-:W-:Y:S02]  /*25a0*/  DFMA R36, -R40, R114, R54 ;  /* 0x000000722824722b */ /* 0x000fe40000000136 */
[----:B------:R-:W-:Y:S02]  /*25b0*/  DFMA R152, R34, R142, R152 ;  /* 0x0000008e2298722b */ /* 0x000fe40000000098 */
[----:B------:R-:W-:-:S02]  /*25c0*/  DFMA R30, R22, R148, -R120 ;  /* 0x00000094161e722b */ /* 0x000fc40000000878 */
[----:B------:R-:W-:Y:S02]  /*25d0*/  DMUL R48, R180, R110 ;  /* 0x0000006eb4307228 */ /* 0x000fe40000000000 */
[----:B------:R-:W-:Y:S02]  /*25e0*/  DMUL R68, R150, UR60 ;  /* 0x0000003c96447c28 */ /* 0x000fe40008000000 */
[----:B------:R-:W-:Y:S02]  /*25f0*/  DMUL R130, R180, R144 ;  /* 0x00000090b4827228 */ /* 0x000fe40000000000 */
[----:B------:R-:W-:Y:S02]  /*2600*/  DFMA R20, R110, UR60, R20 ;  /* 0x0000003c6e147c2b */ /* 0x000fe40008000014 */
[----:B------:R-:W-:Y:S02]  /*2610*/  DMUL R162, R42, UR66 ;  /* 0x000000422aa27c28 */ /* 0x000fe40008000000 */
[----:B------:R-:W-:Y:S01]  /*2620*/  DADD R164, R158, -R160 ;  /* 0x000000009ea47229 */ /* 0x000fe200000008a0 */
[----:B------:R-:W-:Y:S01]  /*2630*/  IMAD.U32 R116, RZ, RZ, UR66 ;  /* 0x00000042ff747e24 */ /* 0x000fe2000f8e00ff */
[----:B------:R-:W-:Y:S01]  /*2640*/  MOV R117, UR67 ;  /* 0x0000004300757c02 */ /* 0x000fe20008000f00 */
[----:B------:R-:W-:-:S02]  /*2650*/  DFMA R36, R142, UR60, R36 ;  /* 0x0000003c8e247c2b */ /* 0x000fc40008000024 */
[----:B------:R-:W-:Y:S02]  /*2660*/  DFMA R138, R152, UR66, R30 ;  /* 0x00000042988a7c2b */ /* 0x000fe4000800001e */
[----:B------:R-:W-:Y:S02]  /*2670*/  DFMA R30, R194, R142, -R48 ;  /* 0x0000008ec21e722b */ /* 0x000fe40000000830 */
[----:B------:R-:W-:Y:S02]  /*2680*/  DFMA R116, -R116, UR66, R68 ;  /* 0x0000004274747c2b */ /* 0x000fe40008000144 */
[----:B------:R-:W-:Y:S02]  /*2690*/  DMUL R120, R180, R112 ;  /* 0x00000070b4787228 */ /* 0x000fe40000000000 */
[----:B------:R-:W-:Y:S02]  /*26a0*/  DFMA R128, R194, R118, -R130 ;  /* 0x00000076c280722b */ /* 0x000fe40000000882 */
[----:B------:R-:W-:-:S02]  /*26b0*/  DMUL R48, R20, UR60 ;  /* 0x0000003c14307c28 */ /* 0x000fc40008000000 */
[----:B------:R-:W-:Y:S02]  /*26c0*/  DMUL R170, R22, R156 ;  /* 0x0000009c16aa7228 */ /* 0x000fe40000000000 */
[----:B------:R-:W-:Y:S02]  /*26d0*/  DADD R168, R162, R164 ;  /* 0x00000000a2a87229 */ /* 0x000fe400000000a4 */
[----:B------:R-:W-:Y:S02]  /*26e0*/  DFMA R172, R36, -UR60, R138 ;  /* 0x8000003c24ac7c2b */ /* 0x000fe4000800008a */
[----:B------:R-:W-:Y:S02]  /*26f0*/  DFMA R246, R194, R114, -R120 ;  /* 0x00000072c2f6722b */ /* 0x000fe40000000878 */
[----:B------:R-:W-:Y:S02]  /*2700*/  DFMA R128, R34, R116, R128 ;  /* 0x000000742280722b */ /* 0x000fe40000000080 */
[----:B------:R-:W-:-:S02]  /*2710*/  DFMA R170, R16, R154, -R170 ;  /* 0x0000009a10aa722b */ /* 0x000fc400000008aa */
[----:B------:R-:W-:Y:S02]  /*2720*/  DADD R138, R168, -R48 ;  /* 0x00000000a88a7229 */ /* 0x000fe40000000830 */
[----:B------:R-:W-:Y:S02]  /*2730*/  DMUL R164, R16, R152 ;  /* 0x0000009810a47228 */ /* 0x000fe40000000000 */
[----:B------:R-:W-:Y:S01]  /*2740*/  DMUL R166, R22, R42 ;  /* 0x0000002a16a67228 */ /* 0x000fe20000000000 */
[----:B------:R-:W-:Y:S02]  /*2750*/  R2UR UR68, R172 ;  /* 0x00000000ac4472ca */ /* 0x000fe400000e0000 */
[----:B------:R-:W-:Y:S01]  /*2760*/  R2UR UR69, R173 ;  /* 0x00000000ad4572ca */ /* 0x000fe200000e0000 */
[----:B------:R-:W-:Y:S02]  /*2770*/  DFMA R246, R116, UR60, R246 ;  /* 0x0000003c74f67c2b */ /* 0x000fe400080000f6 */
[----:B------:R-:W-:-:S02]  /*2780*/  DFMA R170, R128, UR66, R170 ;  /* 0x0000004280aa7c2b */ /* 0x000fc400080000aa */
[----:B------:R-:W-:Y:S02]  /*2790*/  DMUL R174, R16, R138 ;  /* 0x0000008a10ae7228 */ /* 0x000fe40000000000 */
[----:B------:R-:W-:Y:S02]  /*27a0*/  DFMA R30, R40, R116, R30 ;  /* 0x00000074281e722b */ /* 0x000fe4000000001e */
[----:B------:R-:W-:Y:S02]  /*27b0*/  DMUL R168, R180, R128 ;  /* 0x00000080b4a87228 */ /* 0x000fe40000000000 */
[----:B------:R-:W-:Y:S02]  /*27c0*/  DADD R172, R164, -R166 ;  /* 0x00000000a4ac7229 */ /* 0x000fe400000008a6 */
[----:B------:R-:W-:Y:S02]  /*27d0*/  DMUL R138, R22, R20 ;  /* 0x00000014168a7228 */ /* 0x000fe40000000000 */
[----:B------:R-:W-:-:S02]  /*27e0*/  DFMA R238, R246, -UR60, R170 ;  /* 0x8000003cf6ee7c2b */ /* 0x000fc400080000aa */
[----:B------:R-:W-:Y:S02]  /*27f0*/  DMUL R176, R30, UR60 ;  /* 0x0000003c1eb07c28 */ /* 0x000fe40008000000 */
[----:B------:R-:W-:Y:S02]  /*2800*/  DADD R172, R168, R172 ;  /* 0x00000000a8ac7229 */ /* 0x000fe400000000ac */
[----:B------:R-:W-:Y:S02]  /*2810*/  DFMA R170, R2, UR68, -R174 ;  /* 0x0000004402aa7c2b */ /* 0x000fe400080008ae */
[----:B------:R-:W-:Y:S02]  /*2820*/  DFMA R138, R36, R16, -R138 ;  /* 0x00000010248a722b */ /* 0x000fe4000000088a */
[----:B------:R-:W-:Y:S02]  /*2830*/  DMUL R174, R30, UR66 ;  /* 0x000000421eae7c28 */ /* 0x000fe40008000000 */
[----:B------:R-:W-:-:S02]  /*2840*/  DADD R172, R172, -R176 ;  /* 0x00000000acac7229 */ /* 0x000fc400000008b0 */
[----:B------:R-:W-:Y:S02]  /*2850*/  DFMA R170, R194, R238, R170 ;  /* 0x000000eec2aa722b */ /* 0x000fe400000000aa */
[----:B------:R-:W-:-:S06]  /*2860*/  DFMA R138, R180, R246, R138 ;  /* 0x000000f6b48a722b */ /* 0x000fcc000000008a */
[----:B------:R-:W-:Y:S02]  /*2870*/  DFMA R170, R150, -R172, R170 ;  /* 0x800000ac96aa722b */ /* 0x000fe400000000aa */
[----:B------:R-:W-:-:S08]  /*2880*/  DADD R138, R138, -R174 ;  /* 0x000000008a8a7229 */ /* 0x000fd000000008ae */
[----:B------:R-:W-:-:S06]  /*2890*/  DFMA R170, R138, UR66, R170 ;  /* 0x000000428aaa7c2b */ /* 0x000fcc00080000aa */
[----:B------:R-:W0:Y:S04]  /*28a0*/  MUFU.RCP64H R173, R171 ;  /* 0x000000ab00ad7308 */ /* 0x000e280000001800 */
[----:B------:R-:W-:-:S06]  /*28b0*/  VIADD R172, R171, 0x300402 ;  /* 0x00300402abac7836 */ /* 0x000fcc0000000000 */
[----:B0-----:R-:W-:-:S08]  /*28c0*/  DFMA R178, -R170, R172, 1 ;  /* 0x3ff00000aab2742b */ /* 0x001fd000000001ac */
[----:B------:R-:W-:-:S08]  /*28d0*/  DFMA R178, R178, R178, R178 ;  /* 0x000000b2b2b2722b */ /* 0x000fd000000000b2 */
[----:B------:R-:W-:Y:S01]  /*28e0*/  DFMA R178, R172, R178, R172 ;  /* 0x000000b2acb2722b */ /* 0x000fe200000000ac */
[----:B------:R-:W-:-:S07]  /*28f0*/  FSETP.GEU.AND P0, PT, |R172|, 5.8789094863358348022e-39, PT ;  /* 0x00400402ac00780b */ /* 0x000fce0003f0e200 */
[----:B------:R-:W-:Y:S01]  /*2900*/  DFMA R182, -R170, R178, 1 ;  /* 0x3ff00000aab6742b */ /* 0x000fe200000001b2 */
[----:B--2---:R-:W0:Y:S07]  /*2910*/  F2F.F64.F32 R82, R82 ;  /* 0x0000005200527310 */ /* 0x004e2e0000201800 */
[----:B------:R-:W-:Y:S01]  /*2920*/  DFMA R182, R178, R182, R178 ;  /* 0x000000b6b2b6722b */ /* 0x000fe200000000b2 */
[----:B---3--:R-:W1:Y:S08]  /*2930*/  F2F.F64.F32 R38, R38 ;  /* 0x0000002600267310 */ /* 0x008e700000201800 */
[----:B----4-:R-:W2:Y:S08]  /*2940*/  F2F.F64.F32 R32, R32 ;  /* 0x0000002000207310 */ /* 0x010eb00000201800 */
[----:B-----5:R-:W3:Y:S08]  /*2950*/  F2F.F64.F32 R26, R26 ;  /* 0x0000001a001a7310 */ /* 0x020ef00000201800 */
[----:B------:R-:W4:Y:S08]  /*2960*/  F2F.F64.F32 R24, R24 ;  /* 0x0000001800187310 */ /* 0x000f300000201800 */
[----:B------:R-:W0:Y:S08]  /*2970*/  F2F.F64.F32 R18, R18 ;  /* 0x0000001200127310 */ /* 0x000e300000201800 */
        /* <DEDUP_REMOVED lines=10> */
[----:B------:R-:W0:Y:S01]  /*2a20*/  F2F.F64.F32 R44, R44 ;  /* 0x0000002c002c7310 */ /* 0x000e220000201800 */
[----:B------:R-:W-:-:S02]  /*2a30*/  R2UR UR70, R182 ;  /* 0x00000000b64672ca */ /* 0x000fc400000e0000 */
[----:B------:R-:W-:Y:S01]  /*2a40*/  R2UR UR71, R183 ;  /* 0x00000000b74772ca */ /* 0x000fe200000e0000 */
[----:B------:R-:W-:Y:S01]  /*2a50*/  IMAD R0, R81, 0x5, RZ ;  /* 0x0000000551007824 */ /* 0x000fe200078e02ff */
[----:B-1234-:R-:W-:-:S13]  /*2a60*/  @P0 BRA `(.L_x_210) ;  /* 0x0000000000180947 */ /* 0x01efda0003800000 */
[----:B------:R-:W-:Y:S02]  /*2a70*/  LOP3.LUT R81, R171, 0x7fffffff, RZ, 0xc0, !PT ;  /* 0x7fffffffab517812 */ /* 0x000fe400078ec0ff */
[----:B------:R-:W-:-:S03]  /*2a80*/  MOV R97, 0x2ab0 ;  /* 0x00002ab000617802 */ /* 0x000fc60000000f00 */
[----:B------:R-:W-:-:S07]  /*2a90*/  VIADD R178, R81, 0xfff00000 ;  /* 0xfff0000051b27836 */ /* 0x000fce0000000000 */
[----:B0-----:R-:W-:Y:S05]  /*2aa0*/  CALL.REL.NOINC `($__internal_4_$__cuda_sm20_dblrcp_rn_slowpath_v3) ;  /* 0x0000004800547944 */ /* 0x001fea0003c00000 */
[----:B------:R-:W-:Y:S02]  /*2ab0*/  R2UR UR70, R172 ;  /* 0x00000000ac4672ca */ /* 0x000fe400000e0000 */
[----:B------:R-:W-:-:S15]  /*2ac0*/  R2UR UR71, R173 ;  /* 0x00000000ad4772ca */ /* 0x000fde00000e0000 */
.L_x_210:
[----:B------:R-:W-:Y:S01]  /*2ad0*/  DADD R164, -R164, R166 ;  /* 0x00000000a4a47229 */ /* 0x000fe200000001a6 */
[----:B------:R-:W-:Y:S01]  /*2ae0*/  F2F.F64.F32 R106, R106 ;  /* 0x0000006a006a7310 */ /* 0x000fe20000201800 */
[----:B------:R-:W-:Y:S02]  /*2af0*/  DMUL R170, R118, UR66 ;  /* 0x0000004276aa7c28 */ /* 0x000fe40008000000 */
[----:B------:R-:W-:Y:S02]  /*2b00*/  DMUL R172, R144, UR66 ;  /* 0x0000004290ac7c28 */ /* 0x000fe40008000000 */
[----:B------:R-:W-:Y:S02]  /*2b10*/  DMUL R166, R154, R2 ;  /* 0x000000029aa67228 */ /* 0x000fe40000000000 */
[----:B------:R-:W-:Y:S01]  /*2b20*/  DADD R178, -R158, R160 ;  /* 0x000000009eb27229 */ /* 0x000fe200000001a0 */
[----:B------:R-:W-:Y:S01]  /*2b30*/  F2F.F64.F32 R104, R104 ;  /* 0x0000006800687310 */ /* 0x000fe20000201800 */
[----:B------:R-:W-:-:S02]  /*2b40*/  DFMA R242, R194, R154, -R158 ;  /* 0x0000009ac2f2722b */ /* 0x000fc4000000089e */
[----:B------:R-:W-:Y:S02]  /*2b50*/  DADD R168, -R168, R164 ;  /* 0x00000000a8a87229 */ /* 0x000fe400000001a4 */
[----:B------:R-:W-:Y:S02]  /*2b60*/  DFMA R158, R22, R146, -R170 ;  /* 0x00000092169e722b */ /* 0x000fe400000008aa */
[----:B------:R-:W-:Y:S01]  /*2b70*/  DFMA R154, R146, R16, -R172 ;  /* 0x00000010929a722b */ /* 0x000fe200000008ac */
[----:B------:R-:W-:Y:S01]  /*2b80*/  F2F.F64.F32 R98, R98 ;  /* 0x0000006200627310 */ /* 0x000fe20000201800 */
[----:B------:R-:W-:Y:S02]  /*2b90*/  DFMA R160, R16, R156, -R166 ;  /* 0x0000009c10a0722b */ /* 0x000fe400000008a6 */
[----:B------:R-:W-:Y:S02]  /*2ba0*/  DMUL R164, R22, R144 ;  /* 0x0000009016a47228 */ /* 0x000fe40000000000 */
[----:B------:R-:W-:-:S02]  /*2bb0*/  DMUL R166, R194, R156 ;  /* 0x0000009cc2a67228 */ /* 0x000fc40000000000 */
[----:B------:R-:W-:Y:S01]  /*2bc0*/  DMUL R146, R16, R42 ;  /* 0x0000002a10927228 */ /* 0x000fe20000000000 */
[----:B------:R-:W-:Y:S01]  /*2bd0*/  F2F.F64.F32 R96, R96 ;  /* 0x0000006000607310 */ /* 0x000fe20000201800 */
[----:B------:R-:W-:Y:S02]  /*2be0*/  DMUL R144, R132, R22 ;  /* 0x0000001684907228 */ /* 0x000fe40000000000 */
[----:B------:R-:W-:Y:S02]  /*2bf0*/  DMUL R156, R22, R134 ;  /* 0x00000086169c7228 */ /* 0x000fe40000000000 */
[----:B------:R-:W-:Y:S02]  /*2c00*/  DFMA R172, R118, R16, -R164 ;  /* 0x0000001076ac722b */ /* 0x000fe400000008a4 */
[----:B------:R-:W-:Y:S02]  /*2c10*/  DFMA R170, R152, R2, -R146 ;  /* 0x0000000298aa722b */ /* 0x000fe40000000892 */
[----:B------:R-:W-:-:S02]  /*2c20*/  DFMA R164, R180, 17, -R94 ;  /* 0x40310000b4a4782b */ /* 0x000fc4000000085e */
[----:B------:R-:W-:Y:S02]  /*2c30*/  DFMA R148, R148, R2, -R166 ;  /* 0x000000029494722b */ /* 0x000fe400000008a6 */
[----:B------:R-:W-:Y:S02]  /*2c40*/  DMUL R146, R110, R22 ;  /* 0x000000166e927228 */ /* 0x000fe40000000000 */
[----:B------:R-:W-:Y:S02]  /*2c50*/  DFMA R244, R114, -R180, R144 ;  /* 0x800000b472f4722b */ /* 0x000fe40000000090 */
[----:B------:R-:W-:Y:S02]  /*2c60*/  DFMA R118, -R180, R118, R156 ;  /* 0x00000076b476722b */ /* 0x000fe4000000019c */
[----:B------:R-:W-:Y:S02]  /*2c70*/  DFMA R166, R194, 17, -R102 ;  /* 0x40310000c2a6782b */ /* 0x000fe40000000866 */
[----:B------:R-:W-:-:S02]  /*2c80*/  DFMA R126, R40, 17, -R126 ;  /* 0x40310000287e782b */ /* 0x000fc4000000087e */
[----:B------:R-:W-:Y:S02]  /*2c90*/  DADD R176, R176, R168 ;  /* 0x00000000b0b07229 */ /* 0x000fe400000000a8 */
[----:B------:R-:W-:Y:S02]  /*2ca0*/  DFMA R242, R150, -R152, R242 ;  /* 0x8000009896f2722b */ /* 0x000fe400000000f2 */
[----:B------:R-:W-:Y:S02]  /*2cb0*/  DMUL R168, R180, R164 ;  /* 0x000000a4b4a87228 */ /* 0x000fe40000000000 */
[----:B------:R-:W-:Y:S02]  /*2cc0*/  DADD R162, -R162, R178 ;  /* 0x00000000a2a27229 */ /* 0x000fe400000001b2 */
[C---:B------:R-:W-:Y:S02]  /*2cd0*/  DFMA R190, R142.reuse, R16, -R146 ;  /* 0x000000108ebe722b */ /* 0x040fe40000000892 */
[----:B------:R-:W-:-:S02]  /*2ce0*/  DFMA R244, R142, UR66, R244 ;  /* 0x000000428ef47c2b */ /* 0x000fc400080000f4 */
[----:B------:R-:W-:Y:S02]  /*2cf0*/  DFMA R118, R142, UR60, R118 ;  /* 0x0000003c8e767c2b */ /* 0x000fe40008000076 */
[----:B------:R-:W-:Y:S02]  /*2d00*/  DMUL R152, R134, R16 ;  /* 0x0000001086987228 */ /* 0x000fe40000000000 */
[----:B------:R-:W-:Y:S02]  /*2d10*/  DMUL R178, R180, R166 ;  /* 0x000000a6b4b27228 */ /* 0x000fe40000000000 */
[----:B------:R-:W-:Y:S02]  /*2d20*/  DMUL R142, R112, R22 ;  /* 0x00000016708e7228 */ /* 0x000fe40000000000 */
[----:B------:R-:W-:Y:S02]  /*2d30*/  DFMA R146, -R126, UR66, R140 ;  /* 0x000000427e927c2b */ /* 0x000fe4000800018c */
[----:B------:R-:W-:-:S02]  /*2d40*/  DFMA R182, -R134, UR66, R136 ;  /* 0x0000004286b67c2b */ /* 0x000fc40008000188 */
[----:B------:R-:W-:Y:S02]  /*2d50*/  DMUL R140, R132, R16 ;  /* 0x00000010848c7228 */ /* 0x000fe40000000000 */
[-C--:B------:R-:W-:Y:S02]  /*2d60*/  DFMA R136, R22, R126.reuse, -R168 ;  /* 0x0000007e1688722b */ /* 0x080fe400000008a8 */
[----:B------:R-:W-:Y:S02]  /*2d70*/  DADD R168, -R130, R152 ;  /* 0x0000000082a87229 */ /* 0x000fe40000000198 */
[----:B------:R-:W-:Y:S02]  /*2d80*/  DFMA R134, R16, R126, -R178 ;  /* 0x0000007e1086722b */ /* 0x000fe400000008b2 */
[----:B------:R-:W-:Y:S02]  /*2d90*/  DFMA R224, R114, R16, -R142 ;  /* 0x0000001072e0722b */ /* 0x000fe4000000088e */
[----:B------:R-:W-:-:S02]  /*2da0*/  DFMA R130, R194, R128, R170 ;  /* 0x00000080c282722b */ /* 0x000fc400000000aa */
[----:B------:R-:W-:Y:S02]  /*2db0*/  DFMA R126, R132, UR60, R182 ;  /* 0x0000003c847e7c2b */ /* 0x000fe400080000b6 */
[----:B------:R-:W-:Y:S02]  /*2dc0*/  DFMA R128, R150, -R128, R160 ;  /* 0x800000809680722b */ /* 0x000fe400000000a0 */
[----:B------:R-:W-:Y:S02]  /*2dd0*/  DADD R142, -R120, R140 ;  /* 0x00000000788e7229 */ /* 0x000fe4000000018c */
[----:B------:R-:W-:Y:S02]  /*2de0*/  DFMA R152, -R166, UR66, R152 ;  /* 0x00000042a6987c2b */ /* 0x000fe40008000198 */
[----:B------:R-:W-:Y:S02]  /*2df0*/  DMUL R132, R22, R166 ;  /* 0x000000a616847228 */ /* 0x000fe40000000000 */
[----:B------:R-:W-:-:S02]  /*2e00*/  DFMA R120, R112, UR60, R154 ;  /* 0x0000003c70787c2b */ /* 0x000fc4000800009a */
[----:B------:R-:W-:Y:S02]  /*2e10*/  DFMA R160, R108, R194, -R86 ;  /* 0x000000c26ca0722b */ /* 0x000fe40000000856 */
[----:B------:R-:W-:Y:S02]  /*2e20*/  DFMA R166, -R164, UR66, R156 ;  /* 0x00000042a4a67c2b */ /* 0x000fe4000800019c */
[C---:B------:R-:W-:Y:S02]  /*2e30*/  DFMA R154, R108.reuse, R40, -R94 ;  /* 0x000000286c9a722b */ /* 0x040fe4000000085e */
[----:B------:R-:W-:Y:S02]  /*2e40*/  DFMA R156, R108, R194, -R74 ;  /* 0x000000c26c9c722b */ /* 0x000fe4000000084a */
[----:B------:R-:W-:Y:S02]  /*2e50*/  DFMA R112, R110, UR66, R142 ;  /* 0x000000426e707c2b */ /* 0x000fe4000800008e */
[----:B------:R-:W-:-:S02]  /*2e60*/  DFMA R94, R108, R180, -R102 ;  /* 0x000000b46c5e722b */ /* 0x000fc40000000866 */
[----:B------:R-:W-:Y:S02]  /*2e70*/  DMUL R142, R22, R160 ;  /* 0x000000a0168e7228 */ /* 0x000fe40000000000 */
[----:B------:R-:W-:Y:S02]  /*2e80*/  DFMA R114, R114, UR60, R158 ;  /* 0x0000003c72727c2b */ /* 0x000fe4000800009e */
[----:B------:R-:W-:Y:S02]  /*2e90*/  DMUL R102, R22, R154 ;  /* 0x0000009a16667228 */ /* 0x000fe40000000000 */
[----:B------:R-:W-:Y:S02]  /*2ea0*/  DFMA R86, R108, R180, -R46 ;  /* 0x000000b46c56722b */ /* 0x000fe4000000082e */
[----:B------:R-:W-:Y:S02]  /*2eb0*/  DMUL R158, R22, R156 ;  /* 0x0000009c169e7228 */ /* 0x000fe40000000000 */
[----:B------:R-:W-:-:S02]  /*2ec0*/  DMUL R108, R16, R154 ;  /* 0x0000009a106c7228 */ /* 0x000fc40000000000 */
[----:B------:R-:W-:Y:S02]  /*2ed0*/  DFMA R132, R16, R164, -R132 ;  /* 0x000000a41084722b */ /* 0x000fe40000000884 */
[----:B------:R-:W-:Y:S02]  /*2ee0*/  DFMA R164, -R94, UR66, R144 ;  /* 0x000000425ea47c2b */ /* 0x000fe40008000190 */
[-C--:B------:R-:W-:Y:S02]  /*2ef0*/  DFMA R142, R16, R94.reuse, -R142 ;  /* 0x0000005e108e722b */ /* 0x080fe4000000088e */
[C-C-:B------:R-:W-:Y:S02]  /*2f00*/  DFMA R94, -R180.reuse, R94, R102.reuse ;  /* 0x0000005eb45e722b */ /* 0x140fe40000000166 */
[-C--:B------:R-:W-:Y:S02]  /*2f10*/  DFMA R102, -R180, R86.reuse, R102 ;  /* 0x00000056b466722b */ /* 0x080fe40000000166 */
[----:B------:R-:W-:-:S02]  /*2f20*/  DFMA R144, R16, R86, -R158 ;  /* 0x000000561090722b */ /* 0x000fc4000000089e */
[----:B------:R-:W-:Y:S02]  /*2f30*/  DFMA R86, R86, UR60, R166 ;  /* 0x0000003c56567c2b */ /* 0x000fe400080000a6 */
[----:B------:R-:W-:Y:S02]  /*2f40*/  DFMA R166, -R160, UR66, R140 ;  /* 0x00000042a0a67c2b */ /* 0x000fe4000800018c */
[C-C-:B------:R-:W-:Y:S02]  /*2f50*/  DFMA R140, -R180.reuse, R160, R108.reuse ;  /* 0x000000a0b48c722b */ /* 0x140fe4000000016c */
[----:B------:R-:W-:Y:S02]  /*2f60*/  DFMA R158, -R180, R156, R108 ;  /* 0x0000009cb49e722b */ /* 0x000fe4000000016c */
[----:B------:R-:W-:Y:S02]  /*2f70*/  DFMA R108, R156, UR60, R152 ;  /* 0x0000003c9c6c7c2b */ /* 0x000fe40008000098 */
[----:B------:R-:W-:-:S02]  /*2f80*/  DMUL R152, R34, R180 ;  /* 0x000000b422987228 */ /* 0x000fc40000000000 */
[----:B------:R-:W-:Y:S02]  /*2f90*/  DFMA R156, R34, R194, -R68 ;  /* 0x000000c2229c722b */ /* 0x000fe40000000844 */
[----:B------:R-:W-:Y:S02]  /*2fa0*/  DFMA R110, R110, UR60, R168 ;  /* 0x0000003c6e6e7c2b */ /* 0x000fe400080000a8 */
[----:B------:R-:W-:Y:S02]  /*2fb0*/  DFMA R148, R150, R42, R148 ;  /* 0x0000002a9694722b */ /* 0x000fe40000000094 */
[----:B------:R-:W-:Y:S02]  /*2fc0*/  DMUL R68, R40, UR66 ;  /* 0x0000004228447c28 */ /* 0x000fe40008000000 */
[C---:B------:R-:W-:Y:S02]  /*2fd0*/  DFMA R168, -R154.reuse, UR66, R54 ;  /* 0x000000429aa87c2b */ /* 0x040fe40008000136 */
[----:B------:R-:W-:-:S02]  /*2fe0*/  DFMA R42, R154, UR60, R146 ;  /* 0x0000003c9a2a7c2b */ /* 0x000fc40008000092 */
[----:B------:R-:W-:Y:S02]  /*2ff0*/  DMUL R154, R36, R2 ;  /* 0x00000002249a7228 */ /* 0x000fe40000000000 */
[----:B------:R-:W-:Y:S02]  /*3000*/  DADD R48, R48, R162 ;  /* 0x0000000030307229 */ /* 0x000fe400000000a2 */
[----:B------:R-:W-:Y:S02]  /*3010*/  DADD R54, -R74, R152 ;  /* 0x000000004a367229 */ /* 0x000fe40000000198 */
[----:B------:R-:W-:Y:S02]  /*3020*/  DMUL R162, R22, R156 ;  /* 0x0000009c16a27228 */ /* 0x000fe40000000000 */
[----:B------:R-:W-:Y:S02]  /*3030*/  DFMA R46, R34, R40, -R46 ;  /* 0x00000028222e722b */ /* 0x000fe4000000082e */
[----:B------:R-:W-:-:S02]  /*3040*/  DMUL R146, R194, UR60 ;  /* 0x0000003cc2927c28 */ /* 0x000fc40008000000 */
[----:B------:R-:W-:Y:S02]  /*3050*/  DFMA R74, R34, R194, -R68 ;  /* 0x000000c2224a722b */ /* 0x000fe40000000844 */
[----:B------:R-:W-:Y:S02]  /*3060*/  DFMA R34, R156, UR60, R166 ;  /* 0x0000003c9c227c2b */ /* 0x000fe400080000a6 */
[----:B------:R-:W-:Y:S02]  /*3070*/  DMUL R160, R180, R156 ;  /* 0x0000009cb4a07228 */ /* 0x000fe40000000000 */
[C---:B------:R-:W-:Y:S02]  /*3080*/  DFMA R156, R16.reuse, R20, -R154 ;  /* 0x00000014109c722b */ /* 0x040fe4000000089a */
[-C--:B------:R-:W-:Y:S02]  /*3090*/  DFMA R210, R16, R54.reuse, -R162 ;  /* 0x0000003610d2722b */ /* 0x080fe400000008a2 */
[----:B------:R-:W-:-:S02]  /*30a0*/  DMUL R162, R180, R54 ;  /* 0x00000036b4a27228 */ /* 0x000fc40000000000 */
[----:B------:R-:W-:Y:S02]  /*30b0*/  DFMA R154, -R40, R150, R146 ;  /* 0x00000096289a722b */ /* 0x000fe40000000192 */
[----:B------:R-:W-:Y:S02]  /*30c0*/  DFMA R156, -R194, R246, R156 ;  /* 0x000000f6c29c722b */ /* 0x000fe4000000019c */
[----:B------:R-:W-:Y:S02]  /*30d0*/  DFMA R242, R36, UR66, R242 ;  /* 0x0000004224f27c2b */ /* 0x000fe400080000f2 */
[----:B------:R-:W-:Y:S02]  /*30e0*/  DFMA R36, R54, UR60, R164 ;  /* 0x0000003c36247c2b */ /* 0x000fe400080000a4 */
[----:B------:R-:W-:Y:S02]  /*30f0*/  DFMA R164, R16, R46, -R160 ;  /* 0x0000002e10a4722b */ /* 0x000fe400000008a0 */
[----:B------:R-:W-:-:S02]  /*3100*/  DFMA R54, R46, UR60, R168 ;  /* 0x0000003c2e367c2b */ /* 0x000fc400080000a8 */
[C---:B------:R-:W-:Y:S02]  /*3110*/  DFMA R162, R22.reuse, R46, -R162 ;  /* 0x0000002e16a2722b */ /* 0x040fe400000008a2 */
[----:B------:R-:W-:Y:S01]  /*3120*/  DMUL R160, R22, R74 ;  /* 0x0000004a16a07228 */ /* 0x000fe20000000000 */
[----:B------:R-:W-:Y:S01]  /*3130*/  R2UR UR76, R242 ;  /* 0x00000000f24c72ca */ /* 0x000fe200000e0000 */
[C---:B------:R-:W-:Y:S01]  /*3140*/  DFMA R46, R74.reuse, UR66, R158 ;  /* 0x000000424a2e7c2b */ /* 0x040fe2000800009e */
[----:B------:R-:W-:Y:S01]  /*3150*/  R2UR UR77, R243 ;  /* 0x00000000f34d72ca */ /* 0x000fe200000e0000 */
[----:B------:R-:W-:Y:S02]  /*3160*/  DFMA R134, R74, UR60, R134 ;  /* 0x0000003c4a867c2b */ /* 0x000fe40008000086 */
[----:B------:R-:W-:Y:S02]  /*3170*/  DMUL R74, R22, R154 ;  /* 0x0000009a164a7228 */ /* 0x000fe40000000000 */
[----:B------:R-:W-:-:S02]  /*3180*/  DFMA R22, R154, UR60, R140 ;  /* 0x0000003c9a167c2b */ /* 0x000fc4000800008c */
[----:B------:R-:W-:Y:S02]  /*3190*/  DFMA R152, -R40, UR60, R152 ;  /* 0x0000003c28987c2b */ /* 0x000fe40008000198 */
[C---:B------:R-:W-:Y:S02]  /*31a0*/  DFMA R140, R150.reuse, R30, R156 ;  /* 0x0000001e968c722b */ /* 0x040fe4000000009c */
[----:B------:R-:W-:Y:S02]  /*31b0*/  DMUL R30, R150, R180 ;  /* 0x000000b4961e7228 */ /* 0x000fe40000000000 */
[----:B------:R-:W-:Y:S02]  /*31c0*/  DFMA R68, R180, UR60, -R68 ;  /* 0x0000003cb4447c2b */ /* 0x000fe40008000844 */
[----:B------:R-:W-:Y:S02]  /*31d0*/  DFMA R160, R16, R152, -R160 ;  /* 0x0000009810a0722b */ /* 0x000fe400000008a0 */
[----:B------:R-:W-:-:S02]  /*31e0*/  DFMA R146, -R180, UR66, R146 ;  /* 0x00000042b4927c2b */ /* 0x000fc40008000192 */
[----:B------:R-:W-:Y:S02]  /*31f0*/  DFMA R30, R194, UR66, -R30 ;  /* 0x00000042c21e7c2b */ /* 0x000fe4000800081e */
[----:B------:R-:W-:Y:S02]  /*3200*/  DFMA R74, R16, R68, -R74 ;  /* 0x00000044104a722b */ /* 0x000fe4000000084a */
[----:B------:R-:W-:Y:S02]  /*3210*/  DFMA R246, R246, UR66, R128 ;  /* 0x00000042f6f67c2b */ /* 0x000fe40008000080 */
[----:B------:R-:W-:Y:S02]  /*3220*/  DMUL R128, R2, R126 ;  /* 0x0000007e02807228 */ /* 0x000fe40000000000 */
[C---:B------:R-:W-:Y:S02]  /*3230*/  DFMA R190, R180.reuse, R116, R190 ;  /* 0x00000074b4be722b */ /* 0x040fe400000000be */
[----:B------:R-:W-:-:S02]  /*3240*/  DFMA R236, R180, R146, R160 ;  /* 0x00000092b4ec722b */ /* 0x000fc400000000a0 */
[C---:B------:R-:W-:Y:S02]  /*3250*/  DFMA R210, R30.reuse, UR66, R210 ;  /* 0x000000421ed27c2b */ /* 0x040fe400080000d2 */
[----:B------:R-:W-:Y:S02]  /*3260*/  DFMA R142, R30, UR60, R142 ;  /* 0x0000003c1e8e7c2b */ /* 0x000fe4000800008e */
[----:B------:R-:W-:Y:S02]  /*3270*/  DFMA R180, R180, R30, R74 ;  /* 0x0000001eb4b4722b */ /* 0x000fe4000000004a */
[----:B------:R-:W-:Y:S02]  /*3280*/  DMUL R30, R2, R86 ;  /* 0x00000056021e7228 */ /* 0x000fe40000000000 */
[----:B------:R-:W-:Y:S02]  /*3290*/  DADD R174, -R174, R130 ;  /* 0x00000000aeae7229 */ /* 0x000fe40000000182 */
[----:B------:R-:W-:-:S02]  /*32a0*/  DFMA R130, R194, R120, -R128 ;  /* 0x00000078c282722b */ /* 0x000fc40000000880 */
[----:B------:R-:W-:Y:S02]  /*32b0*/  DMUL R128, R16, R120 ;  /* 0x0000007810807228 */ /* 0x000fe40000000000 */
[C---:B------:R-:W-:Y:S02]  /*32c0*/  DFMA R120, R68.reuse, UR60, R94 ;  /* 0x0000003c44787c2b */ /* 0x040fe4000800005e */
[----:B------:R-:W-:Y:S02]  /*32d0*/  DFMA R74, R68, UR66, R162 ;  /* 0x00000042444a7c2b */ /* 0x000fe400080000a2 */
[C---:B------:R-:W-:Y:S02]  /*32e0*/  DMUL R94, R16.reuse, R34 ;  /* 0x00000022105e7228 */ /* 0x040fe40000000000 */
[----:B------:R-:W-:Y:S02]  /*32f0*/  DFMA R68, R16, R108, -R30 ;  /* 0x0000006c1044722b */ /* 0x000fe4000000081e */
[----:B------:R-:W-:-:S02]  /*3300*/  DMUL R30, R2, R118 ;  /* 0x00000076021e7228 */ /* 0x000fc40000000000 */
[C---:B------:R-:W-:Y:S02]  /*3310*/  DFMA R144, R146.reuse, UR66, R144 ;  /* 0x0000004292907c2b */ /* 0x040fe40008000090 */
[----:B------:R-:W-:Y:S02]  /*3320*/  DFMA R132, R146, UR60, R132 ;  /* 0x0000003c92847c2b */ /* 0x000fe40008000084 */
[----:B------:R-:W-:Y:S02]  /*3330*/  DMUL R146, R194, R108 ;  /* 0x0000006cc2927228 */ /* 0x000fe40000000000 */
[----:B------:R-:W-:Y:S02]  /*3340*/  DFMA R108, R2, R36, -R94 ;  /* 0x00000024026c722b */ /* 0x000fe4000000085e */
[----:B------:R-:W-:Y:S02]  /*3350*/  DFMA R20, R20, -UR66, R148 ;  /* 0x8000004214147c2b */ /* 0x000fe40008000094 */
[----:B------:R-:W-:-:S02]  /*3360*/  DFMA R94, R16, R110, -R30 ;  /* 0x0000006e105e722b */ /* 0x000fc4000000081e */
[-C--:B------:R-:W-:Y:S02]  /*3370*/  DFMA R128, R2, R114.reuse, -R128 ;  /* 0x000000720280722b */ /* 0x080fe40000000880 */
[----:B------:R-:W-:Y:S02]  /*3380*/  DMUL R148, R194, R114 ;  /* 0x00000072c2947228 */ /* 0x000fe40000000000 */
[----:B------:R-:W-:Y:S02]  /*3390*/  DMUL R30, R16, R112 ;  /* 0x00000070101e7228 */ /* 0x000fe40000000000 */
[----:B------:R-:W-:Y:S02]  /*33a0*/  DMUL R114, R2, R54 ;  /* 0x0000003602727228 */ /* 0x000fe40000000000 */
[----:B------:R-:W-:Y:S02]  /*33b0*/  DFMA R224, R116, UR66, R224 ;  /* 0x0000004274e07c2b */ /* 0x000fe400080000e0 */
[----:B------:R-:W-:-:S02]  /*33c0*/  DFMA R102, R152, UR66, R102 ;  /* 0x0000004298667c2b */ /* 0x000fc40008000066 */
[----:B------:R-:W-:Y:S02]  /*33d0*/  DFMA R30, R2, R244, -R30 ;  /* 0x000000f4021e722b */ /* 0x000fe4000000081e */
[----:B------:R-:W-:Y:S01]  /*33e0*/  DFMA R114, R194, R34, -R114 ;  /* 0x00000022c272722b */ /* 0x000fe20000000872 */
[----:B------:R-:W1:Y:S01]  /*33f0*/  F2F.F64.F32 R34, R80 ;  /* 0x0000005000227310 */ /* 0x000e620000201800 */
[----:B------:R-:W-:Y:S02]  /*3400*/  DFMA R136, R152, UR60, R136 ;  /* 0x0000003c98887c2b */ /* 0x000fe40008000088 */
[----:B------:R-:W-:Y:S02]  /*3410*/  DMUL R152, R16, R42 ;  /* 0x0000002a10987228 */ /* 0x000fe40000000000 */
[----:B------:R-:W-:Y:S02]  /*3420*/  DMUL R36, R194, R36 ;  /* 0x00000024c2247228 */ /* 0x000fe40000000000 */
[----:B------:R-:W-:-:S02]  /*3430*/  DFMA R40, R154, UR66, R164 ;  /* 0x000000429a287c2b */ /* 0x000fc400080000a4 */
[----:B------:R-:W-:Y:S02]  /*3440*/  DFMA R30, R194, R224, R30 ;  /* 0x000000e0c21e722b */ /* 0x000fe4000000001e */
[----:B------:R-:W-:Y:S02]  /*3450*/  DFMA R130, R150, -R110, R130 ;  /* 0x8000006e9682722b */ /* 0x000fe40000000082 */
[----:B------:R-:W-:Y:S02]  /*3460*/  DFMA R152, R194, R86, -R152 ;  /* 0x00000056c298722b */ /* 0x000fe40000000898 */
[----:B------:R-:W-:Y:S02]  /*3470*/  DFMA R110, R16, R54, -R36 ;  /* 0x00000036106e722b */ /* 0x000fe40000000824 */
[C---:B------:R-:W-:Y:S02]  /*3480*/  DFMA R146, R2.reuse, R42, -R146 ;  /* 0x0000002a0292722b */ /* 0x040fe40000000892 */
[----:B------:R-:W-:-:S02]  /*3490*/  DMUL R36, R2, R102 ;  /* 0x0000006602247228 */ /* 0x000fc40000000000 */
[----:B------:R-:W-:Y:S02]  /*34a0*/  DMUL R54, R16, R134 ;  /* 0x0000008610367228 */ /* 0x000fe40000000000 */
[----:B------:R-:W-:Y:S02]  /*34b0*/  DMUL R86, R2, R120 ;  /* 0x0000007802567228 */ /* 0x000fe40000000000 */
[----:B------:R-:W-:Y:S02]  /*34c0*/  DMUL R42, R16, R40 ;  /* 0x00000028102a7228 */ /* 0x000fe40000000000 */
[----:B------:R-:W-:Y:S02]  /*34d0*/  DFMA R186, R150, -R190, R30 ;  /* 0x800000be96ba722b */ /* 0x000fe4000000001e */
[----:B-1----:R-:W-:Y:S02]  /*34e0*/  DMUL R30, R34, R34 ;  /* 0x00000022221e7228 */ /* 0x002fe40000000000 */
[----:B------:R-:W-:-:S02]  /*34f0*/  DFMA R116, R116, UR60, R172 ;  /* 0x0000003c74747c2b */ /* 0x000fc400080000ac */
[----:B------:R-:W-:Y:S02]  /*3500*/  DFMA R54, R2, R136, -R54 ;  /* 0x000000880236722b */ /* 0x000fe40000000836 */
[C---:B------:R-:W-:Y:S02]  /*3510*/  DFMA R240, R16.reuse, R46, -R36 ;  /* 0x0000002e10f0722b */ /* 0x040fe40000000824 */
[----:B------:R-:W-:Y:S02]  /*3520*/  DFMA R86, R16, R22, -R86 ;  /* 0x000000161056722b */ /* 0x000fe40000000856 */
[----:B------:R-:W-:Y:S02]  /*3530*/  DFMA R2, R2, R74, -R42 ;  /* 0x0000004a0202722b */ /* 0x000fe4000000082a */
[----:B------:R-:W-:Y:S02]  /*3540*/  DFMA R148, R16, R126, -R148 ;  /* 0x0000007e1094722b */ /* 0x000fe40000000894 */
[----:B------:R-:W-:-:S02]  /*3550*/  DMUL R36, R34, R30 ;  /* 0x0000001e22247228 */ /* 0x000fc40000000000 */
[----:B------:R-:W-:Y:S02]  /*3560*/  DFMA R94, -R194, R116, R94 ;  /* 0x00000074c25e722b */ /* 0x000fe4000000015e */
[----:B------:R-:W-:Y:S02]  /*3570*/  DFMA R42, R112, UR66, R130 ;  /* 0x00000042702a7c2b */ /* 0x000fe40008000082 */
[C---:B------:R-:W-:Y:S02]  /*3580*/  DFMA R192, R194.reuse, R132, R54 ;  /* 0x00000084c2c0722b */ /* 0x040fe40000000036 */
[C---:B------:R-:W-:Y:S02]  /*3590*/  DFMA R240, -R194.reuse, R144, R240 ;  /* 0x00000090c2f0722b */ /* 0x040fe400000001f0 */
[----:B------:R-:W-:Y:S02]  /*35a0*/  DFMA R188, -R194, R142, R86 ;  /* 0x0000008ec2bc722b */ /* 0x000fe40000000156 */
[----:B------:R-:W-:-:S02]  /*35b0*/  DFMA R112, R150, -R22, R114 ;  /* 0x800000169670722b */ /* 0x000fc40000000072 */
[----:B------:R-:W-:Y:S02]  /*35c0*/  DFMA R194, R194, R210, R2 ;  /* 0x000000d2c2c2722b */ /* 0x000fe40000000002 */
[C---:B------:R-:W-:Y:S02]  /*35d0*/  DFMA R128, R150.reuse, R116, R128 ;  /* 0x000000749680722b */ /* 0x040fe40000000080 */
[C---:B------:R-:W-:Y:S02]  /*35e0*/  DFMA R148, R150.reuse, R118, R148 ;  /* 0x000000769694722b */ /* 0x040fe40000000094 */
[----:B------:R-:W-:Y:S02]  /*35f0*/  DFMA R68, R150, -R132, R68 ;  /* 0x800000849644722b */ /* 0x000fe40000000044 */
[----:B------:R-:W-:Y:S02]  /*3600*/  DMUL R22, R34, R36 ;  /* 0x0000002422167228 */ /* 0x000fe40000000000 */
[----:B------:R-:W-:-:S02]  /*3610*/  DMUL R2, R36, R140 ;  /* 0x0000008c24027228 */ /* 0x000fc40000000000 */
[----:B------:R-:W-:Y:S02]  /*3620*/  DMUL R114, R106, R106 ;  /* 0x0000006a6a727228 */ /* 0x000fe40000000000 */
[----:B------:R-:W-:Y:S02]  /*3630*/  DMUL R116, R104, R104 ;  /* 0x0000006868747228 */ /* 0x000fe40000000000 */
[----:B------:R-:W-:Y:S02]  /*3640*/  DMUL R118, R98, R98 ;  /* 0x0000006262767228 */ /* 0x000fe40000000000 */
[----:B------:R-:W-:Y:S02]  /*3650*/  DFMA R110, R150, R120, R110 ;  /* 0x00000078966e722b */ /* 0x000fe4000000006e */
[----:B------:R-:W-:Y:S02]  /*3660*/  DFMA R206, R144, UR66, R68 ;  /* 0x0000004290ce7c2b */ /* 0x000fe40008000044 */
[----:B------:R-:W-:-:S02]  /*3670*/  DMUL R212, R22, R138 ;  /* 0x0000008a16d47228 */ /* 0x000fc40000000000 */
[----:B------:R-:W-:Y:S02]  /*3680*/  DMUL R2, R2, UR70 ;  /* 0x0000004602027c28 */ /* 0x000fe40008000000 */
[----:B------:R-:W-:Y:S02]  /*3690*/  DMUL R68, R106, R114 ;  /* 0x000000726a447228 */ /* 0x000fe40000000000 */
[----:B------:R-:W-:Y:S02]  /*36a0*/  DMUL R16, R104, R116 ;  /* 0x0000007468107228 */ /* 0x000fe40000000000 */
[----:B------:R-:W-:Y:S02]  /*36b0*/  DMUL R86, R98, R118 ;  /* 0x0000007662567228 */ /* 0x000fe40000000000 */
[C---:B------:R-:W-:Y:S02]  /*36c0*/  DFMA R108, R150.reuse, R142, R108 ;  /* 0x0000008e966c722b */ /* 0x040fe4000000006c */
[----:B------:R-:W-:-:S02]  /*36d0*/  DFMA R146, R150, R134, R146 ;  /* 0x000000869692722b */ /* 0x000fc40000000092 */
[----:B------:R-:W-:Y:S02]  /*36e0*/  DFMA R190, R190, UR66, R94 ;  /* 0x00000042bebe7c2b */ /* 0x000fe4000800005e */
[----:B------:R-:W-:Y:S02]  /*36f0*/  DFMA R112, R40, UR66, R112 ;  /* 0x0000004228707c2b */ /* 0x000fe40008000070 */
[----:B------:R-:W-:Y:S02]  /*3700*/  DFMA R110, R74, -UR66, R110 ;  /* 0x800000424a6e7c2b */ /* 0x000fe4000800006e */
[----:B------:R-:W-:Y:S02]  /*3710*/  DFMA R212, R212, UR70, R2 ;  /* 0x00000046d4d47c2b */ /* 0x000fe40008000002 */
[----:B------:R-:W-:Y:S02]  /*3720*/  DMUL R2, R104, R16 ;  /* 0x0000001068027228 */ /* 0x000fe40000000000 */
[----:B------:R-:W-:-:S02]  /*3730*/  DMUL R74, R98, R86 ;  /* 0x00000056624a7228 */ /* 0x000fc40000000000 */
[-C--:B------:R-:W-:Y:S02]  /*3740*/  DMUL R40, R68, R140.reuse ;  /* 0x0000008c44287228 */ /* 0x080fe40000000000 */
[-C--:B------:R-:W-:Y:S02]  /*3750*/  DMUL R80, R16, R140.reuse ;  /* 0x0000008c10507228 */ /* 0x080fe40000000000 */
[----:B------:R-:W-:Y:S02]  /*3760*/  DMUL R94, R86, R140 ;  /* 0x0000008c565e7228 */ /* 0x000fe40000000000 */
[----:B------:R-:W-:Y:S02]  /*3770*/  DMUL R54, R106, R68 ;  /* 0x000000446a367228 */ /* 0x000fe40000000000 */
[----:B------:R-:W-:Y:S02]  /*3780*/  DMUL R120, R96, R96 ;  /* 0x0000006060787228 */ /* 0x000fe40000000000 */
[----:B------:R-:W-:-:S02]  /*3790*/  DFMA R210, R210, -UR66, R108 ;  /* 0x80000042d2d27c2b */ /* 0x000fc4000800006c */
[----:B------:R-:W-:Y:S02]  /*37a0*/  DFMA R108, R46, -UR66, R146 ;  /* 0x800000422e6c7c2b */ /* 0x000fe40008000092 */
[-C--:B------:R-:W-:Y:S02]  /*37b0*/  DMUL R222, R2, R138.reuse ;  /* 0x0000008a02de7228 */ /* 0x080fe40000000000 */
[----:B------:R-:W-:Y:S02]  /*37c0*/  DMUL R232, R74, R138 ;  /* 0x0000008a4ae87228 */ /* 0x000fe40000000000 */
[----:B------:R-:W-:Y:S02]  /*37d0*/  DMUL R46, R40, UR70 ;  /* 0x00000046282e7c28 */ /* 0x000fe40008000000 */
[----:B------:R-:W-:Y:S02]  /*37e0*/  DMUL R80, R80, UR70 ;  /* 0x0000004650507c28 */ /* 0x000fe40008000000 */
[----:B------:R-:W-:-:S02]  /*37f0*/  DMUL R126, R94, UR70 ;  /* 0x000000465e7e7c28 */ /* 0x000fc40008000000 */
[----:B------:R-:W-:Y:S02]  /*3800*/  DMUL R226, R54, R138 ;  /* 0x0000008a36e27228 */ /* 0x000fe40000000000 */
[----:B------:R-:W-:Y:S02]  /*3810*/  DMUL R40, R96, R120 ;  /* 0x0000007860287228 */ /* 0x000fe40000000000 */
[----:B------:R-:W-:Y:S02]  /*3820*/  DMUL R94, R100, R122 ;  /* 0x0000007a645e7228 */ /* 0x000fe40000000000 */
[----:B------:R-:W-:Y:S02]  /*3830*/  DFMA R222, R222, UR70, R80 ;  /* 0x00000046dede7c2b */ /* 0x000fe40008000050 */
[----:B------:R-:W-:Y:S02]  /*3840*/  DFMA R232, R232, UR70, R126 ;  /* 0x00000046e8e87c2b */ /* 0x000fe4000800007e */
[----:B------:R-:W-:-:S02]  /*3850*/  DFMA R226, R226, UR70, R46 ;  /* 0x00000046e2e27c2b */ /* 0x000fc4000800002e */
[----:B------:R-:W-:Y:S02]  /*3860*/  DMUL R80, R96, R40 ;  /* 0x0000002860507228 */ /* 0x000fe40000000000 */
[----:B------:R-:W-:Y:S02]  /*3870*/  DMUL R126, R40, R140 ;  /* 0x0000008c287e7228 */ /* 0x000fe40000000000 */
[----:B------:R-:W-:Y:S02]  /*3880*/  DMUL R46, R100, R94 ;  /* 0x0000005e642e7228 */ /* 0x000fe40000000000 */
[----:B------:R-:W-:Y:S02]  /*3890*/  DMUL R130, R94, R140 ;  /* 0x0000008c5e827228 */ /* 0x000fe40000000000 */
[----:B------:R-:W-:Y:S02]  /*38a0*/  DFMA R152, R150, -R136, R152 ;  /* 0x800000889698722b */ /* 0x000fe40000000098 */
[----:B------:R-:W-:-:S02]  /*38b0*/  DMUL R134, R90, R140 ;  /* 0x0000008c5a867228 */ /* 0x000fc40000000000 */
[----:B------:R-:W-:Y:S02]  /*38c0*/  DMUL R142, R72, R140 ;  /* 0x0000008c488e7228 */ /* 0x000fe40000000000 */
[C---:B------:R-:W-:Y:S02]  /*38d0*/  DMUL R146, R140.reuse, UR42 ;  /* 0x0000002a8c927c28 */ /* 0x040fe40008000000 */
[C---:B------:R-:W-:Y:S02]  /*38e0*/  DMUL R154, R140.reuse, UR44 ;  /* 0x0000002c8c9a7c28 */ /* 0x040fe40008000000 */
[----:B------:R-:W-:Y:S02]  /*38f0*/  DMUL R158, R140, UR46 ;  /* 0x0000002e8c9e7c28 */ /* 0x000fe40008000000 */
[----:B------:R-:W-:Y:S02]  /*3900*/  DFMA R244, R244, -UR66, R148 ;  /* 0x80000042f4f47c2b */ /* 0x000fe40008000094 */
[----:B------:R-:W-:-:S02]  /*3910*/  DFMA R224, R224, -UR66, R128 ;  /* 0x80000042e0e07c2b */ /* 0x000fc40008000080 */
[-C--:B------:R-:W-:Y:S02]  /*3920*/  DMUL R148, R80, R138.reuse ;  /* 0x0000008a50947228 */ /* 0x080fe40000000000 */
[----:B------:R-:W-:Y:S02]  /*3930*/  DMUL R126, R126, UR70 ;  /* 0x000000467e7e7c28 */ /* 0x000fe40008000000 */
[-C--:B------:R-:W-:Y:S02]  /*3940*/  DMUL R128, R46, R138.reuse ;  /* 0x0000008a2e807228 */ /* 0x080fe40000000000 */
[----:B------:R-:W-:Y:S01]  /*3950*/  DMUL R130, R130, UR70 ;  /* 0x0000004682827c28 */ /* 0x000fe20008000000 */
[----:B------:R-:W-:Y:S01]  /*3960*/  R2UR UR74, R244 ;  /* 0x00000000f44a72ca */ /* 0x000fe200000e0000 */
[----:B------:R-:W-:Y:S01]  /*3970*/  DFMA R102, R102, UR66, R152 ;  /* 0x0000004266667c2b */ /* 0x000fe20008000098 */
[----:B------:R-:W-:Y:S01]  /*3980*/  R2UR UR75, R245 ;  /* 0x00000000f54b72ca */ /* 0x000fe200000e0000 */
[----:B------:R-:W-:-:S02]  /*3990*/  DMUL R132, R78, R138 ;  /* 0x0000008a4e847228 */ /* 0x000fc40000000000 */
[-C--:B------:R-:W-:Y:S02]  /*39a0*/  DMUL R136, R92, R138.reuse ;  /* 0x0000008a5c887228 */ /* 0x080fe40000000000 */
[----:B------:R-:W-:Y:S02]  /*39b0*/  DMUL R134, R134, UR70 ;  /* 0x0000004686867c28 */ /* 0x000fe40008000000 */
[----:B------:R-:W-:Y:S02]  /*39c0*/  DMUL R142, R142, UR70 ;  /* 0x000000468e8e7c28 */ /* 0x000fe40008000000 */
[-C--:B------:R-:W-:Y:S02]  /*39d0*/  DMUL R144, R66, R138.reuse ;  /* 0x0000008a42907228 */ /* 0x080fe40000000000 */
[-C--:B------:R-:W-:Y:S02]  /*39e0*/  DMUL R152, R28, R138.reuse ;  /* 0x0000008a1c987228 */ /* 0x080fe40000000000 */
[----:B------:R-:W-:-:S02]  /*39f0*/  DMUL R156, R58, R138 ;  /* 0x0000008a3a9c7228 */ /* 0x000fc40000000000 */
[----:B------:R-:W-:Y:S02]  /*3a00*/  DMUL R146, R146, UR70 ;  /* 0x0000004692927c28 */ /* 0x000fe40008000000 */
[----:B------:R-:W-:Y:S02]  /*3a10*/  DMUL R154, R154, UR70 ;  /* 0x000000469a9a7c28 */ /* 0x000fe40008000000 */
[----:B------:R-:W-:Y:S02]  /*3a20*/  DMUL R158, R158, UR70 ;  /* 0x000000469e9e7c28 */ /* 0x000fe40008000000 */
[----:B------:R-:W-:Y:S02]  /*3a30*/  DFMA R148, R148, UR70, R126 ;  /* 0x0000004694947c2b */ /* 0x000fe4000800007e */
[----:B------:R-:W-:Y:S02]  /*3a40*/  DFMA R126, R128, UR70, R130 ;  /* 0x00000046807e7c2b */ /* 0x000fe40008000082 */
[----:B------:R-:W-:-:S02]  /*3a50*/  DFMA R128, R132, UR70, R134 ;  /* 0x0000004684807c2b */ /* 0x000fc40008000086 */
[----:B------:R-:W-:Y:S02]  /*3a60*/  DFMA R130, R136, UR70, R142 ;  /* 0x0000004688827c2b */ /* 0x000fe4000800008e */
[----:B------:R-:W-:Y:S02]  /*3a70*/  DFMA R132, R144, UR70, R146 ;  /* 0x0000004690847c2b */ /* 0x000fe40008000092 */
[----:B------:R-:W-:Y:S02]  /*3a80*/  DFMA R134, R152, UR70, R154 ;  /* 0x0000004698867c2b */ /* 0x000fe4000800009a */
[----:B------:R-:W-:Y:S02]  /*3a90*/  DFMA R136, R156, UR70, R158 ;  /* 0x000000469c887c2b */ /* 0x000fe4000800009e */
[-C--:B------:R-:W-:Y:S02]  /*3aa0*/  DMUL R142, R52, R138.reuse ;  /* 0x0000008a348e7228 */ /* 0x080fe40000000000 */
[----:B------:R-:W-:-:S02]  /*3ab0*/  DMUL R144, R4, R138 ;  /* 0x0000008a04907228 */ /* 0x000fc40000000000 */
[-C--:B------:R-:W-:Y:S02]  /*3ac0*/  DMUL R152, R14, R138.reuse ;  /* 0x0000008a0e987228 */ /* 0x080fe40000000000 */
[----:B------:R-:W-:Y:S02]  /*3ad0*/  DMUL R156, R62, R138 ;  /* 0x0000008a3e9c7228 */ /* 0x000fe40000000000 */
[C---:B------:R-:W-:Y:S02]  /*3ae0*/  DMUL R160, R138.reuse, UR62 ;  /* 0x0000003e8aa07c28 */ /* 0x040fe40008000000 */
[----:B------:R-:W-:Y:S02]  /*3af0*/  DMUL R230, R138, UR64 ;  /* 0x000000408ae67c28 */ /* 0x000fe40008000000 */
[C---:B------:R-:W-:Y:S02]  /*3b00*/  DMUL R138, R140.reuse, UR48 ;  /* 0x000000308c8a7c28 */ /* 0x040fe40008000000 */
[----:B------:R-:W-:-:S02]  /*3b10*/  DMUL R146, R140, UR50 ;  /* 0x000000328c927c28 */ /* 0x000fc40008000000 */
[C---:B------:R-:W-:Y:S02]  /*3b20*/  DMUL R154, R140.reuse, UR52 ;  /* 0x000000348c9a7c28 */ /* 0x040fe40008000000 */
[C---:B------:R-:W-:Y:S02]  /*3b30*/  DMUL R158, R140.reuse, UR54 ;  /* 0x000000368c9e7c28 */ /* 0x040fe40008000000 */
[C---:B------:R-:W-:Y:S02]  /*3b40*/  DMUL R164, R140.reuse, UR58 ;  /* 0x0000003a8ca47c28 */ /* 0x040fe40008000000 */
[----:B------:R-:W-:Y:S02]  /*3b50*/  DMUL R162, R140, UR56 ;  /* 0x000000388ca27c28 */ /* 0x000fe40008000000 */
[----:B------:R-:W-:Y:S02]  /*3b60*/  DMUL R138, R138, UR70 ;  /* 0x000000468a8a7c28 */ /* 0x000fe40008000000 */
[----:B------:R-:W-:-:S02]  /*3b70*/  DMUL R140, R146, UR70 ;  /* 0x00000046928c7c28 */ /* 0x000fc40008000000 */
[----:B------:R-:W-:Y:S02]  /*3b80*/  DMUL R154, R154, UR70 ;  /* 0x000000469a9a7c28 */ /* 0x000fe40008000000 */
[----:B------:R-:W-:Y:S02]  /*3b90*/  DMUL R158, R158, UR70 ;  /* 0x000000469e9e7c28 */ /* 0x000fe40008000000 */
[----:B------:R-:W-:Y:S02]  /*3ba0*/  DMUL R166, R36, R174 ;  /* 0x000000ae24a67228 */ /* 0x000fe40000000000 */
[----:B------:R-:W-:Y:S02]  /*3bb0*/  DMUL R164, R164, UR70 ;  /* 0x00000046a4a47c28 */ /* 0x000fe40008000000 */
[----:B------:R-:W-:Y:S02]  /*3bc0*/  DFMA R138, R142, UR70, R138 ;  /* 0x000000468e8a7c2b */ /* 0x000fe4000800008a */
[----:B------:R-:W-:-:S02]  /*3bd0*/  DFMA R140, R144, UR70, R140 ;  /* 0x00000046908c7c2b */ /* 0x000fc4000800008c */
[----:B------:R-:W-:Y:S02]  /*3be0*/  DFMA R142, R152, UR70, R154 ;  /* 0x00000046988e7c2b */ /* 0x000fe4000800009a */
[----:B------:R-:W-:Y:S02]  /*3bf0*/  DFMA R144, R156, UR70, R158 ;  /* 0x000000469c907c2b */ /* 0x000fe4000800009e */
[----:B------:R-:W-:Y:S02]  /*3c00*/  DMUL R152, R68, R174 ;  /* 0x000000ae44987228 */ /* 0x000fe40000000000 */
[----:B------:R-:W-:Y:S02]  /*3c10*/  DMUL R214, R22, R176 ;  /* 0x000000b016d67228 */ /* 0x000fe40000000000 */
[----:B------:R-:W-:Y:S02]  /*3c20*/  DMUL R166, R166, UR70 ;  /* 0x00000046a6a67c28 */ /* 0x000fe40008000000 */
[----:B------:R-:W-:-:S02]  /*3c30*/  DFMA R230, R230, UR70, R164 ;  /* 0x00000046e6e67c2b */ /* 0x000fc400080000a4 */
[-C--:B------:R-:W-:Y:S02]  /*3c40*/  DMUL R156, R16, R174.reuse ;  /* 0x000000ae109c7228 */ /* 0x080fe40000000000 */
[-C--:B------:R-:W-:Y:S02]  /*3c50*/  DMUL R164, R86, R174.reuse ;  /* 0x000000ae56a47228 */ /* 0x080fe40000000000 */
[-C--:B------:R-:W-:Y:S02]  /*3c60*/  DMUL R168, R40, R174.reuse ;  /* 0x000000ae28a87228 */ /* 0x080fe40000000000 */
[-C--:B------:R-:W-:Y:S02]  /*3c70*/  DMUL R172, R94, R174.reuse ;  /* 0x000000ae5eac7228 */ /* 0x080fe40000000000 */
[----:B------:R-:W-:Y:S02]  /*3c80*/  DMUL R182, R72, R174 ;  /* 0x000000ae48b67228 */ /* 0x000fe40000000000 */
[----:B------:R-:W-:-:S02]  /*3c90*/  DMUL R220, R54, R176 ;  /* 0x000000b036dc7228 */ /* 0x000fc40000000000 */
[----:B------:R-:W-:Y:S02]  /*3ca0*/  DMUL R152, R152, UR70 ;  /* 0x0000004698987c28 */ /* 0x000fe40008000000 */
[----:B------:R-:W-:Y:S02]  /*3cb0*/  DFMA R214, R214, UR70, R166 ;  /* 0x00000046d6d67c2b */ /* 0x000fe400080000a6 */
[-C--:B------:R-:W-:Y:S02]  /*3cc0*/  DMUL R154, R2, R176.reuse ;  /* 0x000000b0029a7228 */ /* 0x080fe40000000000 */
[----:B------:R-:W-:Y:S02]  /*3cd0*/  DMUL R156, R156, UR70 ;  /* 0x000000469c9c7c28 */ /* 0x000fe40008000000 */
[-C--:B------:R-:W-:Y:S02]  /*3ce0*/  DMUL R158, R74, R176.reuse ;  /* 0x000000b04a9e7228 */ /* 0x080fe40000000000 */
[----:B------:R-:W-:-:S02]  /*3cf0*/  DMUL R166, R80, R176 ;  /* 0x000000b050a67228 */ /* 0x000fc40000000000 */
[----:B------:R-:W-:Y:S02]  /*3d00*/  DMUL R164, R164, UR70 ;  /* 0x00000046a4a47c28 */ /* 0x000fe40008000000 */
[----:B------:R-:W-:Y:S02]  /*3d10*/  DMUL R168, R168, UR70 ;  /* 0x00000046a8a87c28 */ /* 0x000fe40008000000 */
[----:B------:R-:W-:Y:S02]  /*3d20*/  DMUL R146, R162, UR70 ;  /* 0x00000046a2927c28 */ /* 0x000fe40008000000 */
[-C--:B------:R-:W-:Y:S02]  /*3d30*/  DMUL R170, R46, R176.reuse ;  /* 0x000000b02eaa7228 */ /* 0x080fe40000000000 */
[----:B------:R-:W-:Y:S02]  /*3d40*/  DMUL R172, R172, UR70 ;  /* 0x00000046acac7c28 */ /* 0x000fe40008000000 */
[----:B------:R-:W-:-:S02]  /*3d50*/  DMUL R162, R92, R176 ;  /* 0x000000b05ca27228 */ /* 0x000fc40000000000 */
[----:B------:R-:W-:Y:S02]  /*3d60*/  DMUL R178, R90, R174 ;  /* 0x000000ae5ab27228 */ /* 0x000fe40000000000 */
        /* <DEDUP_REMOVED lines=8> */
[----:B------:R-:W-:Y:S02]  /*3df0*/  DMUL R166, R174, UR42 ;  /* 0x0000002aaea67c28 */ /* 0x000fe40008000000 */
[----:B------:R-:W-:Y:S02]  /*3e00*/  DMUL R160, R78, R176 ;  /* 0x000000b04ea07228 */ /* 0x000fe40000000000 */
[----:B------:R-:W-:-:S02]  /*3e10*/  DMUL R178, R178, UR70 ;  /* 0x00000046b2b27c28 */ /* 0x000fc40008000000 */
[----:B------:R-:W-:Y:S02]  /*3e20*/  DFMA R162, R162, UR70, R182 ;  /* 0x00000046a2a27c2b */ /* 0x000fe400080000b6 */
[C---:B------:R-:W-:Y:S02]  /*3e30*/  DMUL R172, R174.reuse, UR44 ;  /* 0x0000002caeac7c28 */ /* 0x040fe40008000000 */
[----:B------:R-:W-:Y:S02]  /*3e40*/  DMUL R182, R174, UR46 ;  /* 0x0000002eaeb67c28 */ /* 0x000fe40008000000 */
[----:B------:R-:W-:Y:S02]  /*3e50*/  DMUL R170, R52, R176 ;  /* 0x000000b034aa7228 */ /* 0x000fe40000000000 */
[----:B------:R-:W-:Y:S02]  /*3e60*/  DMUL R184, R184, UR70 ;  /* 0x00000046b8b87c28 */ /* 0x000fe40008000000 */
[----:B------:R-:W-:-:S02]  /*3e70*/  DMUL R198, R174, UR50 ;  /* 0x00000032aec67c28 */ /* 0x000fc40008000000 */
[-C--:B------:R-:W-:Y:S02]  /*3e80*/  DMUL R164, R66, R176.reuse ;  /* 0x000000b042a47228 */ /* 0x080fe40000000000 */
[----:B------:R-:W-:Y:S02]  /*3e90*/  DMUL R166, R166, UR70 ;  /* 0x00000046a6a67c28 */ /* 0x000fe40008000000 */
[----:B------:R-:W-:Y:S02]  /*3ea0*/  DFMA R160, R160, UR70, R178 ;  /* 0x00000046a0a07c2b */ /* 0x000fe400080000b2 */
[-C--:B------:R-:W-:Y:S02]  /*3eb0*/  DMUL R168, R28, R176.reuse ;  /* 0x000000b01ca87228 */ /* 0x080fe40000000000 */
[----:B------:R-:W-:Y:S02]  /*3ec0*/  DMUL R172, R172, UR70 ;  /* 0x00000046acac7c28 */ /* 0x000fe40008000000 */
[----:B------:R-:W-:-:S02]  /*3ed0*/  DMUL R178, R58, R176 ;  /* 0x000000b03ab27228 */ /* 0x000fc40000000000 */
[----:B------:R-:W-:Y:S02]  /*3ee0*/  DMUL R182, R182, UR70 ;  /* 0x00000046b6b67c28 */ /* 0x000fe40008000000 */
[----:B------:R-:W-:Y:S02]  /*3ef0*/  DMUL R200, R174, UR52 ;  /* 0x00000034aec87c28 */ /* 0x000fe40008000000 */
[----:B------:R-:W-:Y:S02]  /*3f00*/  DFMA R170, R170, UR70, R184 ;  /* 0x00000046aaaa7c2b */ /* 0x000fe400080000b8 */
[----:B------:R-:W-:Y:S02]  /*3f10*/  DMUL R196, R4, R176 ;  /* 0x000000b004c47228 */ /* 0x000fe40000000000 */
[----:B------:R-:W-:Y:S02]  /*3f20*/  DMUL R198, R198, UR70 ;  /* 0x00000046c6c67c28 */ /* 0x000fe40008000000 */
[----:B------:R-:W-:-:S02]  /*3f30*/  DMUL R184, R174, UR54 ;  /* 0x00000036aeb87c28 */ /* 0x000fc40008000000 */
[----:B------:R-:W-:Y:S02]  /*3f40*/  DFMA R164, R164, UR70, R166 ;  /* 0x00000046a4a47c2b */ /* 0x000fe400080000a6 */
[----:B------:R-:W-:Y:S02]  /*3f50*/  DFMA R166, R168, UR70, R172 ;  /* 0x00000046a8a67c2b */ /* 0x000fe400080000ac */
[----:B------:R-:W-:Y:S02]  /*3f60*/  DFMA R168, R178, UR70, R182 ;  /* 0x00000046b2a87c2b */ /* 0x000fe400080000b6 */
[----:B------:R-:W-:Y:S02]  /*3f70*/  DMUL R178, R14, R176 ;  /* 0x000000b00eb27228 */ /* 0x000fe40000000000 */
[----:B------:R-:W-:Y:S02]  /*3f80*/  DMUL R200, R200, UR70 ;  /* 0x00000046c8c87c28 */ /* 0x000fe40008000000 */
[----:B------:R-:W-:-:S02]  /*3f90*/  DFMA R172, R196, UR70, R198 ;  /* 0x00000046c4ac7c2b */ /* 0x000fc400080000c6 */
[----:B------:R-:W-:Y:S02]  /*3fa0*/  DMUL R182, R62, R176 ;  /* 0x000000b03eb67228 */ /* 0x000fe40000000000 */
[----:B------:R-:W-:Y:S02]  /*3fb0*/  DMUL R184, R184, UR70 ;  /* 0x00000046b8b87c28 */ /* 0x000fe40008000000 */
[C---:B------:R-:W-:Y:S02]  /*3fc0*/  DMUL R196, R174.reuse, UR56 ;  /* 0x00000038aec47c28 */ /* 0x040fe40008000000 */
[----:B------:R-:W-:Y:S02]  /*3fd0*/  DMUL R198, R174, UR58 ;  /* 0x0000003aaec67c28 */ /* 0x000fe40008000000 */
[----:B------:R-:W-:Y:S02]  /*3fe0*/  DFMA R174, R178, UR70, R200 ;  /* 0x00000046b2ae7c2b */ /* 0x000fe400080000c8 */
[----:B------:R-:W-:-:S02]  /*3ff0*/  DMUL R178, R176, UR62 ;  /* 0x0000003eb0b27c28 */ /* 0x000fc40008000000 */
[----:B------:R-:W-:Y:S02]  /*4000*/  DMUL R228, R176, UR64 ;  /* 0x00000040b0e47c28 */ /* 0x000fe40008000000 */
[----:B------:R-:W-:Y:S02]  /*4010*/  DFMA R176, R182, UR70, R184 ;  /* 0x00000046b6b07c2b */ /* 0x000fe400080000b8 */
[----:B------:R-:W-:Y:S02]  /*4020*/  DMUL R196, R196, UR70 ;  /* 0x00000046c4c47c28 */ /* 0x000fe40008000000 */
[-C--:B------:R-:W-:Y:S02]  /*4030*/  DMUL R182, R36, R246.reuse ;  /* 0x000000f624b67228 */ /* 0x080fe40000000000 */
[----:B------:R-:W-:Y:S02]  /*4040*/  DMUL R184, R68, R246 ;  /* 0x000000f644b87228 */ /* 0x000fe40000000000 */
[----:B------:R-:W-:-:S02]  /*4050*/  DMUL R218, R22, R238 ;  /* 0x000000ee16da7228 */ /* 0x000fc40000000000 */
[----:B------:R-:W-:Y:S02]  /*4060*/  DFMA R178, R178, UR70, R196 ;  /* 0x00000046b2b27c2b */ /* 0x000fe400080000c4 */
[----:B------:R-:W-:Y:S02]  /*4070*/  DMUL R182, R182, UR70 ;  /* 0x00000046b6b67c28 */ /* 0x000fe40008000000 */
[----:B------:R-:W-:Y:S02]  /*4080*/  DMUL R216, R54, R238 ;  /* 0x000000ee36d87228 */ /* 0x000fe40000000000 */
[----:B------:R-:W-:Y:S02]  /*4090*/  DMUL R184, R184, UR70 ;  /* 0x00000046b8b87c28 */ /* 0x000fe40008000000 */
[----:B------:R-:W-:Y:S02]  /*40a0*/  DMUL R196, R16, R246 ;  /* 0x000000f610c47228 */ /* 0x000fe40000000000 */
[----:B------:R-:W-:-:S02]  /*40b0*/  DFMA R218, R218, UR70, R182 ;  /* 0x00000046dada7c2b */ /* 0x000fc400080000b6 */
[----:B------:R-:W-:Y:S02]  /*40c0*/  DMUL R182, R2, R238 ;  /* 0x000000ee02b67228 */ /* 0x000fe40000000000 */
[----:B------:R-:W-:Y:S02]  /*40d0*/  DFMA R216, R216, UR70, R184 ;  /* 0x00000046d8d87c2b */ /* 0x000fe400080000b8 */
[----:B------:R-:W-:Y:S02]  /*40e0*/  DMUL R196, R196, UR70 ;  /* 0x00000046c4c47c28 */ /* 0x000fe40008000000 */
[----:B------:R-:W-:Y:S02]  /*40f0*/  DMUL R184, R86, R246 ;  /* 0x000000f656b87228 */ /* 0x000fe40000000000 */
[C---:B------:R-:W-:Y:S02]  /*4100*/  DFMA R240, R150.reuse, R236, R240 ;  /* 0x000000ec96f0722b */ /* 0x040fe400000000f0 */
[----:B------:R-:W-:-:S02]  /*4110*/  DFMA R150, R150, -R180, R194 ;  /* 0x800000b49696722b */ /* 0x000fc400000000c2 */
[----:B------:R-:W-:Y:S02]  /*4120*/  DFMA R182, R182, UR70, R196 ;  /* 0x00000046b6b67c2b */ /* 0x000fe400080000c4 */
[----:B------:R-:W-:Y:S02]  /*4130*/  DMUL R196, R184, UR70 ;  /* 0x00000046b8c47c28 */ /* 0x000fe40008000000 */
[----:B------:R-:W-:Y:S02]  /*4140*/  DMUL R184, R74, R238 ;  /* 0x000000ee4ab87228 */ /* 0x000fe40000000000 */
[----:B------:R-:W-:Y:S02]  /*4150*/  DMUL R194, R116, R186 ;  /* 0x000000ba74c27228 */ /* 0x000fe40000000000 */
[----:B------:R-:W-:Y:S02]  /*4160*/  DFMA R236, R236, -UR66, R192 ;  /* 0x80000042ecec7c2b */ /* 0x000fe400080000c0 */
[----:B------:R-:W-:-:S02]  /*4170*/  DFMA R180, R180, UR66, R188 ;  /* 0x00000042b4b47c2b */ /* 0x000fc400080000bc */
[----:B------:R-:W-:Y:S02]  /*4180*/  DFMA R184, R184, UR70, R196 ;  /* 0x00000046b8b87c2b */ /* 0x000fe400080000c4 */
[-C--:B------:R-:W-:Y:S02]  /*4190*/  DMUL R196, R118, R186.reuse ;  /* 0x000000ba76c47228 */ /* 0x080fe40000000000 */
[-C--:B------:R-:W-:Y:S02]  /*41a0*/  DMUL R188, R30, R186.reuse ;  /* 0x000000ba1ebc7228 */ /* 0x080fe40000000000 */
[----:B------:R-:W-:Y:S02]  /*41b0*/  DMUL R192, R114, R186 ;  /* 0x000000ba72c07228 */ /* 0x000fe40000000000 */
[----:B------:R-:W-:Y:S02]  /*41c0*/  DFMA R222, R194, UR70, R222 ;  /* 0x00000046c2de7c2b */ /* 0x000fe400080000de */
[----:B------:R-:W-:-:S02]  /*41d0*/  DFMA R232, R196, UR70, R232 ;  /* 0x00000046c4e87c2b */ /* 0x000fc400080000e8 */
[-C--:B------:R-:W-:Y:S02]  /*41e0*/  DMUL R194, R124, R186.reuse ;  /* 0x000000ba7cc27228 */ /* 0x080fe40000000000 */
[-C--:B------:R-:W-:Y:S02]  /*41f0*/  DMUL R196, R6, R186.reuse ;  /* 0x000000ba06c47228 */ /* 0x080fe40000000000 */
[----:B------:R-:W-:Y:S02]  /*4200*/  DFMA R212, R188, UR70, R212 ;  /* 0x00000046bcd47c2b */ /* 0x000fe400080000d4 */
[----:B------:R-:W-:Y:S02]  /*4210*/  DFMA R226, R192, UR70, R226 ;  /* 0x00000046c0e27c2b */ /* 0x000fe400080000e2 */
[-C--:B------:R-:W-:Y:S02]  /*4220*/  DMUL R188, R120, R186.reuse ;  /* 0x000000ba78bc7228 */ /* 0x080fe40000000000 */
[----:B------:R-:W-:-:S02]  /*4230*/  DMUL R192, R122, R186 ;  /* 0x000000ba7ac07228 */ /* 0x000fc40000000000 */
[----:B------:R-:W-:Y:S02]  /*4240*/  DFMA R128, R194, UR70, R128 ;  /* 0x00000046c2807c2b */ /* 0x000fe40008000080 */
[----:B------:R-:W-:Y:S02]  /*4250*/  DFMA R130, R196, UR70, R130 ;  /* 0x00000046c4827c2b */ /* 0x000fe40008000082 */
[C---:B------:R-:W-:Y:S02]  /*4260*/  DMUL R194, R186.reuse, UR28 ;  /* 0x0000001cbac27c28 */ /* 0x040fe40008000000 */
[----:B------:R-:W-:Y:S02]  /*4270*/  DMUL R196, R186, UR30 ;  /* 0x0000001ebac47c28 */ /* 0x000fe40008000000 */
[----:B------:R-:W-:Y:S02]  /*4280*/  DFMA R148, R188, UR70, R148 ;  /* 0x00000046bc947c2b */ /* 0x000fe40008000094 */
[----:B------:R-:W-:-:S02]  /*4290*/  DFMA R126, R192, UR70, R126 ;  /* 0x00000046c07e7c2b */ /* 0x000fc4000800007e */
[C---:B------:R-:W-:Y:S02]  /*42a0*/  DMUL R188, R186.reuse, UR24 ;  /* 0x00000018babc7c28 */ /* 0x040fe40008000000 */
[----:B------:R-:W-:Y:S02]  /*42b0*/  DMUL R192, R186, UR26 ;  /* 0x0000001abac07c28 */ /* 0x000fe40008000000 */
[----:B------:R-:W-:Y:S02]  /*42c0*/  DFMA R136, R194, UR70, R136 ;  /* 0x00000046c2887c2b */ /* 0x000fe40008000088 */
[----:B------:R-:W-:Y:S02]  /*42d0*/  DFMA R138, R196, UR70, R138 ;  /* 0x00000046c48a7c2b */ /* 0x000fe4000800008a */
[----:B------:R-:W-:Y:S02]  /*42e0*/  DMUL R194, R186, UR36 ;  /* 0x00000024bac27c28 */ /* 0x000fe40008000000 */
[----:B------:R-:W-:-:S02]  /*42f0*/  DMUL R196, R40, R246 ;  /* 0x000000f628c47228 */ /* 0x000fc40000000000 */
[----:B------:R-:W-:Y:S02]  /*4300*/  DFMA R132, R188, UR70, R132 ;  /* 0x00000046bc847c2b */ /* 0x000fe40008000084 */
[----:B------:R-:W-:Y:S02]  /*4310*/  DFMA R134, R192, UR70, R134 ;  /* 0x00000046c0867c2b */ /* 0x000fe40008000086 */
[C---:B------:R-:W-:Y:S02]  /*4320*/  DMUL R188, R186.reuse, UR32 ;  /* 0x00000020babc7c28 */ /* 0x040fe40008000000 */
[----:B------:R-:W-:Y:S02]  /*4330*/  DMUL R192, R186, UR34 ;  /* 0x00000022bac07c28 */ /* 0x000fe40008000000 */
[----:B------:R-:W-:Y:S02]  /*4340*/  DFMA R144, R194, UR70, R144 ;  /* 0x00000046c2907c2b */ /* 0x000fe40008000090 */
[----:B------:R-:W-:-:S02]  /*4350*/  DMUL R194, R80, R238 ;  /* 0x000000ee50c27228 */ /* 0x000fc40000000000 */
[----:B------:R-:W-:Y:S02]  /*4360*/  DMUL R196, R196, UR70 ;  /* 0x00000046c4c47c28 */ /* 0x000fe40008000000 */
[----:B------:R-:W-:Y:S02]  /*4370*/  DFMA R140, R188, UR70, R140 ;  /* 0x00000046bc8c7c2b */ /* 0x000fe4000800008c */
[----:B------:R-:W-:Y:S02]  /*4380*/  DFMA R142, R192, UR70, R142 ;  /* 0x00000046c08e7c2b */ /* 0x000fe4000800008e */
[C---:B------:R-:W-:Y:S02]  /*4390*/  DMUL R188, R186.reuse, UR38 ;  /* 0x00000026babc7c28 */ /* 0x040fe40008000000 */
[----:B------:R-:W-:Y:S02]  /*43a0*/  DMUL R192, R186, UR40 ;  /* 0x00000028bac07c28 */ /* 0x000fe40008000000 */
[----:B------:R-:W-:-:S02]  /*43b0*/  DFMA R186, R194, UR70, R196 ;  /* 0x00000046c2ba7c2b */ /* 0x000fc400080000c4 */
[-C--:B------:R-:W-:Y:S02]  /*43c0*/  DMUL R194, R114, R190.reuse ;  /* 0x000000be72c27228 */ /* 0x080fe40000000000 */
[-C--:B------:R-:W-:Y:S02]  /*43d0*/  DMUL R196, R120, R190.reuse ;  /* 0x000000be78c47228 */ /* 0x080fe40000000000 */
[----:B------:R-:W-:Y:S02]  /*43e0*/  DFMA R230, R192, UR70, R230 ;  /* 0x00000046c0e67c2b */ /* 0x000fe400080000e6 */
[-C--:B------:R-:W-:Y:S02]  /*43f0*/  DMUL R192, R30, R190.reuse ;  /* 0x000000be1ec07228 */ /* 0x080fe40000000000 */
[----:B------:R-:W-:Y:S02]  /*4400*/  DFMA R220, R194, UR70, R220 ;  /* 0x00000046c2dc7c2b */ /* 0x000fe400080000dc */
[----:B------:R-:W-:-:S02]  /*4410*/  DMUL R194, R118, R190 ;  /* 0x000000be76c27228 */ /* 0x000fc40000000000 */
[----:B------:R-:W-:Y:S02]  /*4420*/  DFMA R156, R196, UR70, R156 ;  /* 0x00000046c49c7c2b */ /* 0x000fe4000800009c */
[----:B------:R-:W-:Y:S02]  /*4430*/  DFMA R214, R192, UR70, R214 ;  /* 0x00000046c0d67c2b */ /* 0x000fe400080000d6 */
[-C--:B------:R-:W-:Y:S02]  /*4440*/  DMUL R192, R116, R190.reuse ;  /* 0x000000be74c07228 */ /* 0x080fe40000000000 */
[----:B------:R-:W-:Y:S02]  /*4450*/  DFMA R154, R194, UR70, R154 ;  /* 0x00000046c29a7c2b */ /* 0x000fe4000800009a */
[-C--:B------:R-:W-:Y:S02]  /*4460*/  DMUL R194, R124, R190.reuse ;  /* 0x000000be7cc27228 */ /* 0x080fe40000000000 */
[----:B------:R-:W-:-:S02]  /*4470*/  DMUL R196, R6, R190 ;  /* 0x000000be06c47228 */ /* 0x000fc40000000000 */
[----:B------:R-:W-:Y:S02]  /*4480*/  DFMA R152, R192, UR70, R152 ;  /* 0x00000046c0987c2b */ /* 0x000fe40008000098 */
[----:B------:R-:W-:Y:S02]  /*4490*/  DMUL R192, R122, R190 ;  /* 0x000000be7ac07228 */ /* 0x000fe40000000000 */
[----:B------:R-:W-:Y:S02]  /*44a0*/  DFMA R160, R194, UR70, R160 ;  /* 0x00000046c2a07c2b */ /* 0x000fe400080000a0 */
[----:B------:R-:W-:Y:S02]  /*44b0*/  DFMA R162, R196, UR70, R162 ;  /* 0x00000046c4a27c2b */ /* 0x000fe400080000a2 */
[C---:B------:R-:W-:Y:S02]  /*44c0*/  DMUL R194, R190.reuse, UR26 ;  /* 0x0000001abec27c28 */ /* 0x040fe40008000000 */
[----:B------:R-:W-:-:S02]  /*44d0*/  DMUL R196, R190, UR28 ;  /* 0x0000001cbec47c28 */ /* 0x000fc40008000000 */
[----:B------:R-:W-:Y:S02]  /*44e0*/  DFMA R158, R192, UR70, R158 ;  /* 0x00000046c09e7c2b */ /* 0x000fe4000800009e */
[----:B------:R-:W-:Y:S02]  /*44f0*/  DMUL R192, R190, UR24 ;  /* 0x00000018bec07c28 */ /* 0x000fe40008000000 */
        /* <DEDUP_REMOVED lines=8> */
[----:B------:R-:W-:Y:S02]  /*4580*/  DMUL R194, R190, UR38 ;  /* 0x00000026bec27c28 */ /* 0x000fe40008000000 */
[----:B------:R-:W-:-:S02]  /*4590*/  DMUL R198, R198, UR70 ;  /* 0x00000046c6c67c28 */ /* 0x000fc40008000000 */
[----:B------:R-:W-:Y:S02]  /*45a0*/  DMUL R196, R90, R246 ;  /* 0x000000f65ac47228 */ /* 0x000fe40000000000 */
[----:B------:R-:W-:Y:S02]  /*45b0*/  DFMA R170, R192, UR70, R170 ;  /* 0x00000046c0aa7c2b */ /* 0x000fe400080000aa */
[----:B------:R-:W-:Y:S02]  /*45c0*/  DMUL R192, R190, UR36 ;  /* 0x00000024bec07c28 */ /* 0x000fe40008000000 */
[----:B------:R-:W-:Y:S02]  /*45d0*/  DFMA R178, R194, UR70, R178 ;  /* 0x00000046c2b27c2b */ /* 0x000fe400080000b2 */
[----:B------:R-:W-:Y:S02]  /*45e0*/  DFMA R228, R228, UR70, R198 ;  /* 0x00000046e4e47c2b */ /* 0x000fe400080000c6 */
[----:B------:R-:W-:-:S02]  /*45f0*/  DMUL R194, R78, R238 ;  /* 0x000000ee4ec27228 */ /* 0x000fc40000000000 */
[----:B------:R-:W-:Y:S02]  /*4600*/  DMUL R196, R196, UR70 ;  /* 0x00000046c4c47c28 */ /* 0x000fe40008000000 */
[----:B------:R-:W-:Y:S02]  /*4610*/  DMUL R198, R94, R246 ;  /* 0x000000f65ec67228 */ /* 0x000fe40000000000 */
[----:B------:R-:W-:Y:S02]  /*4620*/  DFMA R176, R192, UR70, R176 ;  /* 0x00000046c0b07c2b */ /* 0x000fe400080000b0 */
[----:B------:R-:W-:Y:S02]  /*4630*/  DMUL R192, R190, UR40 ;  /* 0x00000028bec07c28 */ /* 0x000fe40008000000 */
[----:B------:R-:W-:Y:S02]  /*4640*/  DFMA R146, R188, UR70, R146 ;  /* 0x00000046bc927c2b */ /* 0x000fe40008000092 */
[----:B------:R-:W-:-:S02]  /*4650*/  DFMA R190, R194, UR70, R196 ;  /* 0x00000046c2be7c2b */ /* 0x000fc400080000c4 */
[-C--:B------:R-:W-:Y:S02]  /*4660*/  DMUL R188, R46, R238.reuse ;  /* 0x000000ee2ebc7228 */ /* 0x080fe40000000000 */
[----:B------:R-:W-:Y:S02]  /*4670*/  DMUL R198, R198, UR70 ;  /* 0x00000046c6c67c28 */ /* 0x000fe40008000000 */
[----:B------:R-:W-:Y:S02]  /*4680*/  DMUL R194, R246, UR42 ;  /* 0x0000002af6c27c28 */ /* 0x000fe40008000000 */
[----:B------:R-:W-:Y:S02]  /*4690*/  DFMA R228, R192, UR70, R228 ;  /* 0x00000046c0e47c2b */ /* 0x000fe400080000e4 */
[----:B------:R-:W-:Y:S02]  /*46a0*/  DMUL R192, R92, R238 ;  /* 0x000000ee5cc07228 */ /* 0x000fe40000000000 */
[----:B------:R-:W-:-:S02]  /*46b0*/  DFMA R188, R188, UR70, R198 ;  /* 0x00000046bcbc7c2b */ /* 0x000fc400080000c6 */
[----:B------:R-:W-:Y:S02]  /*46c0*/  DMUL R196, R194, UR70 ;  /* 0x00000046c2c47c28 */ /* 0x000fe40008000000 */
[----:B------:R-:W-:Y:S02]  /*46d0*/  DMUL R198, R72, R246 ;  /* 0x000000f648c67228 */ /* 0x000fe40000000000 */
[-C--:B------:R-:W-:Y:S02]  /*46e0*/  DMUL R194, R66, R238.reuse ;  /* 0x000000ee42c27228 */ /* 0x080fe40000000000 */
[----:B------:R-:W-:Y:S02]  /*46f0*/  DMUL R234, R62, R238 ;  /* 0x000000ee3eea7228 */ /* 0x000fe40000000000 */
[----:B------:R-:W-:Y:S02]  /*4700*/  DMUL R248, R246, UR56 ;  /* 0x00000038f6f87c28 */ /* 0x000fe40008000000 */
[----:B------:R-:W-:-:S02]  /*4710*/  DMUL R198, R198, UR70 ;  /* 0x00000046c6c67c28 */ /* 0x000fc40008000000 */
[----:B------:R-:W-:Y:S02]  /*4720*/  DFMA R194, R194, UR70, R196 ;  /* 0x00000046c2c27c2b */ /* 0x000fe400080000c4 */
[----:B------:R-:W-:Y:S02]  /*4730*/  DMUL R196, R246, UR44 ;  /* 0x0000002cf6c47c28 */ /* 0x000fe40008000000 */
[----:B------:R-:W-:Y:S02]  /*4740*/  DMUL R248, R248, UR70 ;  /* 0x00000046f8f87c28 */ /* 0x000fe40008000000 */
[----:B------:R-:W-:Y:S02]  /*4750*/  DFMA R192, R192, UR70, R198 ;  /* 0x00000046c0c07c2b */ /* 0x000fe400080000c6 */
[----:B------:R-:W-:Y:S02]  /*4760*/  DMUL R242, R20, UR50 ;  /* 0x0000003214f27c28 */ /* 0x000fe40008000000 */
[----:B------:R-:W-:-:S02]  /*4770*/  DMUL R198, R196, UR70 ;  /* 0x00000046c4c67c28 */ /* 0x000fc40008000000 */
[----:B------:R-:W-:Y:S02]  /*4780*/  DMUL R196, R28, R238 ;  /* 0x000000ee1cc47228 */ /* 0x000fe40000000000 */
[----:B------:R-:W-:Y:S02]  /*4790*/  DMUL R244, R20, UR52 ;  /* 0x0000003414f47c28 */ /* 0x000fe40008000000 */
[----:B------:R-:W-:Y:S02]  /*47a0*/  DMUL R242, R242, UR70 ;  /* 0x00000046f2f27c28 */ /* 0x000fe40008000000 */
[----:B------:R-:W-:Y:S02]  /*47b0*/  DMUL R250, R48, UR62 ;  /* 0x0000003e30fa7c28 */ /* 0x000fe40008000000 */
[----:B------:R-:W-:Y:S02]  /*47c0*/  DFMA R196, R196, UR70, R198 ;  /* 0x00000046c4c47c2b */ /* 0x000fe400080000c6 */
[----:B------:R-:W-:-:S02]  /*47d0*/  DMUL R198, R246, UR46 ;  /* 0x0000002ef6c67c28 */ /* 0x000fc40008000000 */
[----:B------:R-:W-:-:S06]  /*47e0*/  DMUL R244, R244, UR70 ;  /* 0x00000046f4f47c28 */ /* 0x000fcc0008000000 */
[----:B------:R-:W-:Y:S02]  /*47f0*/  DMUL R200, R198, UR70 ;  /* 0x00000046c6c87c28 */ /* 0x000fe40008000000 */
[----:B------:R-:W-:-:S08]  /*4800*/  DMUL R198, R58, R238 ;  /* 0x000000ee3ac67228 */ /* 0x000fd00000000000 */
[----:B------:R-:W-:Y:S02]  /*4810*/  DFMA R198, R198, UR70, R200 ;  /* 0x00000046c6c67c2b */ /* 0x000fe400080000c8 */
[----:B------:R-:W-:-:S08]  /*4820*/  DMUL R200, R246, UR48 ;  /* 0x00000030f6c87c28 */ /* 0x000fd00008000000 */
        /* <DEDUP_REMOVED lines=11> */
[C---:B------:R-:W-:Y:S02]  /*48e0*/  DMUL R208, R246.reuse, UR54 ;  /* 0x00000036f6d07c28 */ /* 0x040fe40008000000 */
[----:B------:R-:W-:-:S06]  /*48f0*/  DMUL R246, R246, UR58 ;  /* 0x0000003af6f67c28 */ /* 0x000fcc0008000000 */
[----:B------:R-:W-:Y:S02]  /*4900*/  DMUL R208, R208, UR70 ;  /* 0x00000046d0d07c28 */ /* 0x000fe40008000000 */
[----:B------:R-:W-:-:S06]  /*4910*/  DMUL R246, R246, UR70 ;  /* 0x00000046f6f67c28 */ /* 0x000fcc0008000000 */
[----:B------:R-:W-:Y:S02]  /*4920*/  DFMA R234, R234, UR70, R208 ;  /* 0x00000046eaea7c2b */ /* 0x000fe400080000d0 */
[----:B------:R-:W-:-:S08]  /*4930*/  DMUL R208, R34, R240 ;  /* 0x000000f022d07228 */ /* 0x000fd00000000000 */
[----:B------:R-:W-:Y:S02]  /*4940*/  DFMA R212, R208, UR70, R212 ;  /* 0x00000046d0d47c2b */ /* 0x000fe400080000d4 */
[----:B------:R-:W-:-:S06]  /*4950*/  DMUL R208, R106, R240 ;  /* 0x000000f06ad07228 */ /* 0x000fcc0000000000 */
[----:B------:R-:W-:Y:S02]  /*4960*/  DFMA R212, R150, UR70, R212 ;  /* 0x0000004696d47c2b */ /* 0x000fe400080000d4 */
[----:B------:R-:W-:Y:S02]  /*4970*/  DFMA R226, R208, UR70, R226 ;  /* 0x00000046d0e27c2b */ /* 0x000fe400080000e2 */
[----:B------:R-:W-:-:S06]  /*4980*/  DMUL R208, R104, R240 ;  /* 0x000000f068d07228 */ /* 0x000fcc0000000000 */
[----:B------:R-:W-:Y:S02]  /*4990*/  DFMA R226, R150, UR70, R226 ;  /* 0x0000004696e27c2b */ /* 0x000fe400080000e2 */
[----:B------:R-:W-:Y:S02]  /*49a0*/  DFMA R222, R208, UR70, R222 ;  /* 0x00000046d0de7c2b */ /* 0x000fe400080000de */
[----:B------:R-:W-:-:S04]  /*49b0*/  DMUL R208, R98, R240 ;  /* 0x000000f062d07228 */ /* 0x000fc80000000000 */
[----:B0-----:R-:W-:Y:S02]  /*49c0*/  DMUL R226, R88, R226 ;  /* 0x000000e258e27228 */ /* 0x001fe40000000000 */
[----:B------:R-:W-:Y:S02]  /*49d0*/  DFMA R222, R150, UR70, R222 ;  /* 0x0000004696de7c2b */ /* 0x000fe400080000de */
[----:B------:R-:W-:Y:S02]  /*49e0*/  DFMA R232, R208, UR70, R232 ;  /* 0x00000046d0e87c2b */ /* 0x000fe400080000e8 */
[----:B------:R-:W-:-:S06]  /*49f0*/  DMUL R208, R100, R240 ;  /* 0x000000f064d07228 */ /* 0x000fcc0000000000 */
[----:B------:R-:W-:Y:S02]  /*4a00*/  DFMA R232, R150, UR70, R232 ;  /* 0x0000004696e87c2b */ /* 0x000fe400080000e8 */
[----:B------:R-:W-:Y:S02]  /*4a10*/  DFMA R126, R208, UR70, R126 ;  /* 0x00000046d07e7c2b */ /* 0x000fe4000800007e */
[----:B------:R-:W-:-:S03]  /*4a20*/  DMUL R208, R84, R240 ;  /* 0x000000f054d07228 */ /* 0x000fc60000000000 */
[----:B------:R0:W-:Y:S03]  /*4a30*/  STL.64 [R1], R232 ;  /* 0x000000e801007387 */ /* 0x0001e60000100a00 */
[----:B------:R-:W-:Y:S02]  /*4a40*/  DFMA R126, R150, UR70, R126 ;  /* 0x00000046967e7c2b */ /* 0x000fe4000800007e */
[----:B------:R-:W-:Y:S02]  /*4a50*/  DFMA R128, R208, UR70, R128 ;  /* 0x00000046d0807c2b */ /* 0x000fe40008000080 */
[----:B------:R-:W-:-:S06]  /*4a60*/  DMUL R208, R240, UR20 ;  /* 0x00000014f0d07c28 */ /* 0x000fcc0008000000 */
        /* <DEDUP_REMOVED lines=26> */
[----:B------:R-:W-:Y:S02]  /*4c10*/  DMUL R208, R96, R240 ;  /* 0x000000f060d07228 */ /* 0x000fe40000000000 */
[----:B------:R-:W-:-:S04]  /*4c20*/  DMUL R240, R240, UR18 ;  /* 0x00000012f0f07c28 */ /* 0x000fc80008000000 */
[----:B------:R-:W-:Y:S02]  /*4c30*/  DFMA R146, R150, UR70, R146 ;  /* 0x0000004696927c2b */ /* 0x000fe40008000092 */
[----:B------:R-:W-:Y:S02]  /*4c40*/  DFMA R148, R208, UR70, R148 ;  /* 0x00000046d0947c2b */ /* 0x000fe40008000094 */
[----:B------:R-:W-:Y:S02]  /*4c50*/  DFMA R230, R240, UR70, R230 ;  /* 0x00000046f0e67c2b */ /* 0x000fe400080000e6 */
[----:B------:R-:W-:Y:S02]  /*4c60*/  DMUL R240, R30, R224 ;  /* 0x000000e01ef07228 */ /* 0x000fe40000000000 */
[C---:B------:R-:W-:Y:S02]  /*4c70*/  DMUL R208, R238.reuse, UR62 ;  /* 0x0000003eeed07c28 */ /* 0x040fe40008000000 */
[----:B------:R-:W-:-:S02]  /*4c80*/  DMUL R238, R238, UR64 ;  /* 0x00000040eeee7c28 */ /* 0x000fc40008000000 */
[----:B------:R-:W-:Y:S02]  /*4c90*/  DFMA R148, R150, UR70, R148 ;  /* 0x0000004696947c2b */ /* 0x000fe40008000094 */
[----:B------:R-:W-:Y:S02]  /*4ca0*/  DFMA R218, R240, UR70, R218 ;  /* 0x00000046f0da7c2b */ /* 0x000fe400080000da */
[----:B------:R-:W-:Y:S02]  /*4cb0*/  DMUL R240, R114, R224 ;  /* 0x000000e072f07228 */ /* 0x000fe40000000000 */
[----:B------:R-:W-:Y:S02]  /*4cc0*/  DFMA R208, R208, UR70, R248 ;  /* 0x00000046d0d07c2b */ /* 0x000fe400080000f8 */
[----:B------:R-:W-:Y:S02]  /*4cd0*/  DFMA R238, R238, UR70, R246 ;  /* 0x00000046eeee7c2b */ /* 0x000fe400080000f6 */
[----:B------:R-:W-:-:S02]  /*4ce0*/  DFMA R150, R150, UR70, R230 ;  /* 0x0000004696967c2b */ /* 0x000fc400080000e6 */
[----:B------:R-:W-:Y:S02]  /*4cf0*/  DFMA R216, R240, UR70, R216 ;  /* 0x00000046f0d87c2b */ /* 0x000fe400080000d8 */
[----:B------:R-:W-:Y:S02]  /*4d00*/  DMUL R240, R116, R224 ;  /* 0x000000e074f07228 */ /* 0x000fe40000000000 */
[----:B------:R-:W-:Y:S02]  /*4d10*/  DMUL R230, R68, R20 ;  /* 0x0000001444e67228 */ /* 0x000fe40000000000 */
[-C--:B------:R-:W-:Y:S02]  /*4d20*/  DMUL R246, R52, R48.reuse ;  /* 0x0000003034f67228 */ /* 0x080fe40000000000 */
[----:B------:R-:W-:Y:S02]  /*4d30*/  DMUL R248, R62, R48 ;  /* 0x000000303ef87228 */ /* 0x000fe40000000000 */
[----:B------:R-:W-:-:S02]  /*4d40*/  DFMA R182, R240, UR70, R182 ;  /* 0x00000046f0b67c2b */ /* 0x000fc400080000b6 */
[----:B------:R-:W-:Y:S02]  /*4d50*/  DMUL R240, R118, R224 ;  /* 0x000000e076f07228 */ /* 0x000fe40000000000 */
[----:B------:R-:W-:-:S06]  /*4d60*/  DMUL R230, R230, UR70 ;  /* 0x00000046e6e67c28 */ /* 0x000fcc0008000000 */
[----:B------:R-:W-:Y:S02]  /*4d70*/  DFMA R184, R240, UR70, R184 ;  /* 0x00000046f0b87c2b */ /* 0x000fe400080000b8 */
[----:B------:R-:W-:-:S08]  /*4d80*/  DMUL R240, R120, R224 ;  /* 0x000000e078f07228 */ /* 0x000fd00000000000 */
[----:B------:R-:W-:Y:S02]  /*4d90*/  DFMA R186, R240, UR70, R186 ;  /* 0x00000046f0ba7c2b */ /* 0x000fe400080000ba */
[----:B------:R-:W-:-:S08]  /*4da0*/  DMUL R240, R122, R224 ;  /* 0x000000e07af07228 */ /* 0x000fd00000000000 */
[----:B------:R-:W-:Y:S02]  /*4db0*/  DFMA R188, R240, UR70, R188 ;  /* 0x00000046f0bc7c2b */ /* 0x000fe400080000bc */
[----:B------:R-:W-:-:S08]  /*4dc0*/  DMUL R240, R124, R224 ;  /* 0x000000e07cf07228 */ /* 0x000fd00000000000 */
[----:B------:R-:W-:Y:S02]  /*4dd0*/  DFMA R190, R240, UR70, R190 ;  /* 0x00000046f0be7c2b */ /* 0x000fe400080000be */
[----:B------:R-:W-:-:S08]  /*4de0*/  DMUL R240, R6, R224 ;  /* 0x000000e006f07228 */ /* 0x000fd00000000000 */
[----:B------:R-:W-:Y:S02]  /*4df0*/  DFMA R192, R240, UR70, R192 ;  /* 0x00000046f0c07c2b */ /* 0x000fe400080000c0 */
[----:B------:R-:W-:-:S08]  /*4e00*/  DMUL R240, R224, UR24 ;  /* 0x00000018e0f07c28 */ /* 0x000fd00008000000 */
        /* <DEDUP_REMOVED lines=13> */
[C---:B------:R-:W-:Y:S02]  /*4ee0*/  DMUL R240, R224.reuse, UR38 ;  /* 0x00000026e0f07c28 */ /* 0x040fe40008000000 */
[----:B------:R-:W-:-:S06]  /*4ef0*/  DMUL R224, R224, UR40 ;  /* 0x00000028e0e07c28 */ /* 0x000fcc0008000000 */
[----:B------:R-:W-:Y:S02]  /*4f00*/  DFMA R208, R240, UR70, R208 ;  /* 0x00000046f0d07c2b */ /* 0x000fe400080000d0 */
[----:B------:R-:W-:Y:S02]  /*4f10*/  DMUL R240, R34, R236 ;  /* 0x000000ec22f07228 */ /* 0x000fe40000000000 */
[----:B------:R-:W-:Y:S02]  /*4f20*/  DFMA R224, R224, UR70, R238 ;  /* 0x00000046e0e07c2b */ /* 0x000fe400080000ee */
[----:B------:R-:W-:-:S04]  /*4f30*/  DMUL R238, R206, UR16 ;  /* 0x00000010ceee7c28 */ /* 0x000fc80008000000 */
[----:B------:R-:W-:Y:S02]  /*4f40*/  DFMA R214, R240, UR70, R214 ;  /* 0x00000046f0d67c2b */ /* 0x000fe400080000d6 */
[----:B------:R-:W-:Y:S02]  /*4f50*/  DMUL R240, R106, R236 ;  /* 0x000000ec6af07228 */ /* 0x000fe40000000000 */
[----:B------:R-:W-:-:S04]  /*4f60*/  DFMA R208, R238, UR70, R208 ;  /* 0x00000046eed07c2b */ /* 0x000fc800080000d0 */
[----:B------:R-:W-:Y:S02]  /*4f70*/  DFMA R214, R180, UR70, R214 ;  /* 0x00000046b4d67c2b */ /* 0x000fe400080000d6 */
[----:B------:R-:W-:Y:S02]  /*4f80*/  DFMA R220, R240, UR70, R220 ;  /* 0x00000046f0dc7c2b */ /* 0x000fe400080000dc */
[----:B------:R-:W-:Y:S02]  /*4f90*/  DMUL R240, R104, R236 ;  /* 0x000000ec68f07228 */ /* 0x000fe40000000000 */
[----:B------:R-:W-:-:S04]  /*4fa0*/  DFMA R208, R210, UR70, R208 ;  /* 0x00000046d2d07c2b */ /* 0x000fc800080000d0 */
[----:B------:R-:W-:Y:S02]  /*4fb0*/  DFMA R220, R180, UR70, R220 ;  /* 0x00000046b4dc7c2b */ /* 0x000fe400080000dc */
[----:B------:R-:W-:Y:S02]  /*4fc0*/  DFMA R152, R240, UR70, R152 ;  /* 0x00000046f0987c2b */ /* 0x000fe40008000098 */
[----:B------:R-:W-:-:S04]  /*4fd0*/  DMUL R240, R98, R236 ;  /* 0x000000ec62f07228 */ /* 0x000fc80000000000 */
[----:B------:R-:W-:Y:S02]  /*4fe0*/  DMUL R220, R88, R220 ;  /* 0x000000dc58dc7228 */ /* 0x000fe40000000000 */
[----:B------:R-:W-:Y:S02]  /*4ff0*/  DFMA R152, R180, UR70, R152 ;  /* 0x00000046b4987c2b */ /* 0x000fe40008000098 */
[----:B------:R-:W-:Y:S02]  /*5000*/  DFMA R154, R240, UR70, R154 ;  /* 0x00000046f09a7c2b */ /* 0x000fe4000800009a */
[----:B------:R-:W-:Y:S02]  /*5010*/  DMUL R240, R96, R236 ;  /* 0x000000ec60f07228 */ /* 0x000fe40000000000 */
[----:B------:R-:W-:-:S04]  /*5020*/  DFMA R214, R82, R214, R220 ;  /* 0x000000d652d6722b */ /* 0x000fc800000000dc */
[----:B------:R-:W-:Y:S02]  /*5030*/  DFMA R154, R180, UR70, R154 ;  /* 0x00000046b49a7c2b */ /* 0x000fe4000800009a */
[----:B------:R-:W-:Y:S02]  /*5040*/  DFMA R156, R240, UR70, R156 ;  /* 0x00000046f09c7c2b */ /* 0x000fe4000800009c */
[----:B------:R-:W-:-:S06]  /*5050*/  DMUL R240, R100, R236 ;  /* 0x000000ec64f07228 */ /* 0x000fcc0000000000 */
[----:B------:R-:W-:Y:S02]  /*5060*/  DFMA R156, R180, UR70, R156 ;  /* 0x00000046b49c7c2b */ /* 0x000fe4000800009c */
[----:B------:R-:W-:Y:S02]  /*5070*/  DFMA R158, R240, UR70, R158 ;  /* 0x00000046f09e7c2b */ /* 0x000fe4000800009e */
[----:B------:R-:W-:-:S06]  /*5080*/  DMUL R240, R84, R236 ;  /* 0x000000ec54f07228 */ /* 0x000fcc0000000000 */
        /* <DEDUP_REMOVED lines=26> */
[C---:B------:R-:W-:Y:S02]  /*5230*/  DMUL R240, R236.reuse, UR16 ;  /* 0x00000010ecf07c28 */ /* 0x040fe40008000000 */
[----:B------:R-:W-:-:S04]  /*5240*/  DMUL R236, R236, UR18 ;  /* 0x00000012ecec7c28 */ /* 0x000fc80008000000 */
[----:B------:R-:W-:Y:S02]  /*5250*/  DFMA R176, R180, UR70, R176 ;  /* 0x00000046b4b07c2b */ /* 0x000fe400080000b0 */
[----:B------:R-:W-:Y:S02]  /*5260*/  DFMA R178, R240, UR70, R178 ;  /* 0x00000046f0b27c2b */ /* 0x000fe400080000b2 */
[----:B------:R-:W-:Y:S02]  /*5270*/  DFMA R228, R236, UR70, R228 ;  /* 0x00000046ece47c2b */ /* 0x000fe400080000e4 */
[----:B------:R-:W-:Y:S02]  /*5280*/  DMUL R236, R34, R206 ;  /* 0x000000ce22ec7228 */ /* 0x000fe40000000000 */
[----:B------:R-:W-:Y:S02]  /*5290*/  DMUL R240, R206, UR18 ;  /* 0x00000012cef07c28 */ /* 0x000fe40008000000 */
[----:B------:R-:W-:-:S02]  /*52a0*/  DFMA R178, R180, UR70, R178 ;  /* 0x00000046b4b27c2b */ /* 0x000fc400080000b2 */
[----:B------:R-:W-:Y:S02]  /*52b0*/  DFMA R180, R180, UR70, R228 ;  /* 0x00000046b4b47c2b */ /* 0x000fe400080000e4 */
[----:B------:R-:W-:Y:S02]  /*52c0*/  DFMA R218, R236, UR70, R218 ;  /* 0x00000046ecda7c2b */ /* 0x000fe400080000da */
[----:B------:R-:W-:Y:S02]  /*52d0*/  DMUL R236, R106, R206 ;  /* 0x000000ce6aec7228 */ /* 0x000fe40000000000 */
[----:B------:R-:W-:Y:S02]  /*52e0*/  DFMA R224, R240, UR70, R224 ;  /* 0x00000046f0e07c2b */ /* 0x000fe400080000e0 */
[----:B------:R-:W-:Y:S02]  /*52f0*/  DMUL R228, R36, R20 ;  /* 0x0000001424e47228 */ /* 0x000fe40000000000 */
[----:B------:R-:W-:-:S02]  /*5300*/  DFMA R218, R210, UR70, R218 ;  /* 0x00000046d2da7c2b */ /* 0x000fc400080000da */
[----:B------:R-:W-:Y:S02]  /*5310*/  DFMA R216, R236, UR70, R216 ;  /* 0x00000046ecd87c2b */ /* 0x000fe400080000d8 */
[----:B------:R-:W-:Y:S02]  /*5320*/  DMUL R236, R104, R206 ;  /* 0x000000ce68ec7228 */ /* 0x000fe40000000000 */
[----:B------:R-:W-:-:S04]  /*5330*/  DMUL R228, R228, UR70 ;  /* 0x00000046e4e47c28 */ /* 0x000fc80008000000 */
[----:B------:R-:W-:Y:S02]  /*5340*/  DFMA R216, R210, UR70, R216 ;  /* 0x00000046d2d87c2b */ /* 0x000fe400080000d8 */
[----:B------:R-:W-:Y:S02]  /*5350*/  DFMA R182, R236, UR70, R182 ;  /* 0x00000046ecb67c2b */ /* 0x000fe400080000b6 */
[----:B------:R-:W-:-:S04]  /*5360*/  DMUL R236, R98, R206 ;  /* 0x000000ce62ec7228 */ /* 0x000fc80000000000 */
[----:B------:R-:W-:Y:S02]  /*5370*/  DMUL R220, R88, R216 ;  /* 0x000000d858dc7228 */ /* 0x000fe40000000000 */
[----:B------:R-:W-:Y:S02]  /*5380*/  DFMA R182, R210, UR70, R182 ;  /* 0x00000046d2b67c2b */ /* 0x000fe400080000b6 */
[----:B------:R-:W-:Y:S02]  /*5390*/  DFMA R184, R236, UR70, R184 ;  /* 0x00000046ecb87c2b */ /* 0x000fe400080000b8 */
[----:B------:R-:W-:Y:S02]  /*53a0*/  DMUL R236, R96, R206 ;  /* 0x000000ce60ec7228 */ /* 0x000fe40000000000 */
[----:B------:R-:W-:Y:S02]  /*53b0*/  DFMA R218, R82, R218, R220 ;  /* 0x000000da52da722b */ /* 0x000fe400000000dc */
[----:B------:R-:W-:-:S02]  /*53c0*/  DMUL R220, R2, R48 ;  /* 0x0000003002dc7228 */ /* 0x000fc40000000000 */
        /* <DEDUP_REMOVED lines=31> */
[----:B------:R-:W-:-:S08]  /*55c0*/  DFMA R206, R236, UR70, R234 ;  /* 0x00000046ecce7c2b */ /* 0x000fd000080000ea */
[C---:B------:R-:W-:Y:S02]  /*55d0*/  DFMA R206, R210.reuse, UR70, R206 ;  /* 0x00000046d2ce7c2b */ /* 0x040fe400080000ce */
[----:B------:R-:W-:Y:S02]  /*55e0*/  DFMA R210, R210, UR70, R224 ;  /* 0x00000046d2d27c2b */ /* 0x000fe400080000e0 */
[----:B------:R-:W-:Y:S02]  /*55f0*/  DFMA R224, R82, R212, R226 ;  /* 0x000000d452e0722b */ /* 0x000fe400000000e2 */
[-C--:B------:R-:W-:Y:S02]  /*5600*/  DMUL R212, R22, R48.reuse ;  /* 0x0000003016d47228 */ /* 0x080fe40000000000 */
[----:B------:R-:W-:-:S04]  /*5610*/  DMUL R226, R54, R48 ;  /* 0x0000003036e27228 */ /* 0x000fc80000000000 */
[----:B------:R-:W-:Y:S02]  /*5620*/  DFMA R222, R76, R222, R224 ;  /* 0x000000de4cde722b */ /* 0x000fe400000000e0 */
[----:B------:R-:W-:Y:S02]  /*5630*/  DFMA R212, R212, UR70, R228 ;  /* 0x00000046d4d47c2b */ /* 0x000fe400080000e4 */
[-C--:B------:R-:W-:Y:S02]  /*5640*/  DMUL R228, R16, R20.reuse ;  /* 0x0000001410e47228 */ /* 0x080fe40000000000 */
[----:B------:R-:W-:Y:S02]  /*5650*/  DFMA R216, R226, UR70, R230 ;  /* 0x00000046e2d87c2b */ /* 0x000fe400080000e6 */
[----:B------:R-:W-:Y:S02]  /*5660*/  DMUL R226, R86, R20 ;  /* 0x0000001456e27228 */ /* 0x000fe40000000000 */
[----:B------:R-:W-:-:S02]  /*5670*/  DMUL R224, R74, R48 ;  /* 0x000000304ae07228 */ /* 0x000fc40000000000 */
[----:B------:R-:W-:-:S04]  /*5680*/  DMUL R228, R228, UR70 ;  /* 0x00000046e4e47c28 */ /* 0x000fc80008000000 */
[----:B------:R-:W-:-:S04]  /*5690*/  DMUL R226, R226, UR70 ;  /* 0x00000046e2e27c28 */ /* 0x000fc80008000000 */
[----:B------:R-:W-:Y:S02]  /*56a0*/  DFMA R220, R220, UR70, R228 ;  /* 0x00000046dcdc7c2b */ /* 0x000fe400080000e4 */
[----:B------:R-:W-:Y:S02]  /*56b0*/  DMUL R228, R40, R20 ;  /* 0x0000001428e47228 */ /* 0x000fe40000000000 */
[----:B------:R-:W-:Y:S02]  /*56c0*/  DFMA R224, R224, UR70, R226 ;  /* 0x00000046e0e07c2b */ /* 0x000fe400080000e2 */
[----:B------:R-:W-:-:S04]  /*56d0*/  DMUL R226, R80, R48 ;  /* 0x0000003050e27228 */ /* 0x000fc80000000000 */
[----:B------:R-:W-:-:S08]  /*56e0*/  DMUL R228, R228, UR70 ;  /* 0x00000046e4e47c28 */ /* 0x000fd00008000000 */
[----:B------:R-:W-:Y:S02]  /*56f0*/  DFMA R226, R226, UR70, R228 ;  /* 0x00000046e2e27c2b */ /* 0x000fe400080000e4 */
[----:B------:R-:W-:-:S08]  /*5700*/  DMUL R228, R94, R20 ;  /* 0x000000145ee47228 */ /* 0x000fd00000000000 */
[----:B------:R-:W-:Y:S02]  /*5710*/  DMUL R230, R228, UR70 ;  /* 0x00000046e4e67c28 */ /* 0x000fe40008000000 */
[----:B------:R-:W-:-:S08]  /*5720*/  DMUL R228, R46, R48 ;  /* 0x000000302ee47228 */ /* 0x000fd00000000000 */
[----:B------:R-:W-:Y:S02]  /*5730*/  DFMA R228, R228, UR70, R230 ;  /* 0x00000046e4e47c2b */ /* 0x000fe400080000e6 */
[----:B------:R-:W-:-:S08]  /*5740*/  DMUL R230, R90, R20 ;  /* 0x000000145ae67228 */ /* 0x000fd00000000000 */
[----:B0-----:R-:W-:Y:S02]  /*5750*/  DMUL R232, R230, UR70 ;  /* 0x00000046e6e87c28 */ /* 0x001fe40008000000 */
[----:B------:R-:W-:-:S08]  /*5760*/  DMUL R230, R78, R48 ;  /* 0x000000304ee67228 */ /* 0x000fd00000000000 */
[----:B------:R-:W-:Y:S02]  /*5770*/  DFMA R230, R230, UR70, R232 ;  /* 0x00000046e6e67c2b */ /* 0x000fe400080000e8 */
[----:B------:R-:W-:-:S08]  /*5780*/  DMUL R232, R72, R20 ;  /* 0x0000001448e87228 */ /* 0x000fd00000000000 */
        /* <DEDUP_REMOVED lines=16> */
[----:B------:R-:W-:-:S08]  /*5890*/  DMUL R240, R240, UR70 ;  /* 0x00000046f0f07c28 */ /* 0x000fd00008000000 */
[----:B------:R-:W-:Y:S02]  /*58a0*/  DFMA R240, R246, UR70, R240 ;  /* 0x00000046f6f07c2b */ /* 0x000fe400080000f0 */
[----:B------:R-:W-:-:S08]  /*58b0*/  DMUL R246, R4, R48 ;  /* 0x0000003004f67228 */ /* 0x000fd00000000000 */
[----:B------:R-:W-:Y:S02]  /*58c0*/  DFMA R242, R246, UR70, R242 ;  /* 0x00000046f6f27c2b */ /* 0x000fe400080000f2 */
[----:B------:R-:W-:-:S08]  /*58d0*/  DMUL R246, R14, R48 ;  /* 0x000000300ef67228 */ /* 0x000fd00000000000 */
[----:B------:R-:W-:Y:S02]  /*58e0*/  DFMA R244, R246, UR70, R244 ;  /* 0x00000046f6f47c2b */ /* 0x000fe400080000f4 */
[----:B------:R-:W-:Y:S02]  /*58f0*/  DMUL R246, R20, UR54 ;  /* 0x0000003614f67c28 */ /* 0x000fe40008000000 */
[----:B------:R-:W-:-:S06]  /*5900*/  DMUL R36, R36, UR76 ;  /* 0x0000004c24247c28 */ /* 0x000fcc0008000000 */
[----:B------:R-:W-:Y:S02]  /*5910*/  DMUL R246, R246, UR70 ;  /* 0x00000046f6f67c28 */ /* 0x000fe40008000000 */
[----:B------:R-:W-:Y:S02]  /*5920*/  DMUL R22, R22, UR68 ;  /* 0x0000004416167c28 */ /* 0x000fe40008000000 */
[----:B------:R-:W-:-:S04]  /*5930*/  DMUL R36, R36, UR70 ;  /* 0x0000004624247c28 */ /* 0x000fc80008000000 */
[----:B------:R-:W-:Y:S02]  /*5940*/  DFMA R246, R248, UR70, R246 ;  /* 0x00000046f8f67c2b */ /* 0x000fe400080000f6 */
[C---:B------:R-:W-:Y:S02]  /*5950*/  DMUL R248, R20.reuse, UR56 ;  /* 0x0000003814f87c28 */ /* 0x040fe40008000000 */
[----:B------:R-:W-:Y:S02]  /*5960*/  DMUL R20, R20, UR58 ;  /* 0x0000003a14147c28 */ /* 0x000fe40008000000 */
[----:B------:R-:W-:Y:S02]  /*5970*/  DMUL R48, R48, UR64 ;  /* 0x0000004030307c28 */ /* 0x000fe40008000000 */
[----:B------:R-:W-:Y:S02]  /*5980*/  DFMA R22, R22, UR70, R36 ;  /* 0x0000004616167c2b */ /* 0x000fe40008000024 */
[----:B------:R-:W-:-:S02]  /*5990*/  DMUL R36, R16, UR76 ;  /* 0x0000004c10247c28 */ /* 0x000fc40008000000 */
[----:B------:R-:W-:Y:S02]  /*59a0*/  DMUL R20, R20, UR70 ;  /* 0x0000004614147c28 */ /* 0x000fe40008000000 */
[----:B------:R-:W-:Y:S02]  /*59b0*/  DMUL R52, R52, UR68 ;  /* 0x0000004434347c28 */ /* 0x000fe40008000000 */
[----:B------:R-:W-:-:S04]  /*59c0*/  DMUL R248, R248, UR70 ;  /* 0x00000046f8f87c28 */ /* 0x000fc80008000000 */
[----:B------:R-:W-:Y:S02]  /*59d0*/  DFMA R20, R48, UR70, R20 ;  /* 0x0000004630147c2b */ /* 0x000fe40008000014 */
[----:B------:R-:W-:Y:S02]  /*59e0*/  DMUL R48, R2, UR68 ;  /* 0x0000004402307c28 */ /* 0x000fe40008000000 */
[----:B------:R-:W-:Y:S02]  /*59f0*/  DMUL R2, R36, UR70 ;  /* 0x0000004624027c28 */ /* 0x000fe40008000000 */
[----:B------:R-:W-:Y:S02]  /*5a00*/  DMUL R36, R72, UR76 ;  /* 0x0000004c48247c28 */ /* 0x000fe40008000000 */
[----:B------:R-:W-:Y:S02]  /*5a10*/  DMUL R72, R92, UR68 ;  /* 0x000000445c487c28 */ /* 0x000fe40008000000 */
[----:B------:R-:W-:Y:S01]  /*5a20*/  DFMA R248, R250, UR70, R248 ;  /* 0x00000046faf87c2b */ /* 0x000fe200080000f8 */
[----:B------:R-:W2:Y:S01]  /*5a30*/  LDL.LU.64 R250, [R1] ;  /* 0x0000000001fa7983 */ /* 0x000ea20000300a00 */
[----:B------:R-:W-:Y:S01]  /*5a40*/  DMUL R16, R86, UR76 ;  /* 0x0000004c56107c28 */ /* 0x000fe20008000000 */
[----:B------:R-:W-:Y:S01]  /*5a50*/  IMAD.U32 R92, RZ, RZ, UR56 ;  /* 0x00000038ff5c7e24 */ /* 0x000fe2000f8e00ff */
[----:B------:R-:W-:Y:S01]  /*5a60*/  DMUL R36, R36, UR70 ;  /* 0x0000004624247c28 */ /* 0x000fe20008000000 */
[----:B------:R-:W-:Y:S01]  /*5a70*/  MOV R93, UR57 ;  /* 0x00000039005d7c02 */ /* 0x000fe20008000f00 */
[----:B------:R-:W-:Y:S01]  /*5a80*/  DMUL R74, R74, UR68 ;  /* 0x000000444a4a7c28 */ /* 0x000fe20008000000 */
[----:B------:R-:W-:Y:S01]  /*5a90*/  R2UR UR72, R102 ;  /* 0x00000000664872ca */ /* 0x000fe200000e0000 */
[----:B------:R-:W-:Y:S01]  /*5aa0*/  DMUL R90, R90, UR76 ;  /* 0x0000004c5a5a7c28 */ /* 0x000fe20008000000 */
[----:B------:R-:W-:Y:S01]  /*5ab0*/  R2UR UR73, R103 ;  /* 0x00000000674972ca */ /* 0x000fe200000e0000 */
[----:B------:R-:W-:Y:S01]  /*5ac0*/  DMUL R16, R16, UR70 ;  /* 0x0000004610107c28 */ /* 0x000fe20008000000 */
[----:B------:R-:W-:Y:S01]  /*5ad0*/  IMAD.U32 R86, RZ, RZ, UR46 ;  /* 0x0000002eff567e24 */ /* 0x000fe2000f8e00ff */
[----:B------:R-:W-:Y:S01]  /*5ae0*/  DFMA R72, R72, UR70, R36 ;  /* 0x0000004648487c2b */ /* 0x000fe20008000024 */
[----:B------:R-:W-:Y:S01]  /*5af0*/  IMAD.U32 R87, RZ, RZ, UR47 ;  /* 0x0000002fff577e24 */ /* 0x000fe2000f8e00ff */
[----:B------:R-:W-:Y:S01]  /*5b00*/  MOV R36, UR48 ;  /* 0x0000003000247c02 */ /* 0x000fe20008000f00 */
[----:B------:R-:W-:Y:S01]  /*5b10*/  IMAD.U32 R37, RZ, RZ, UR49 ;  /* 0x00000031ff257e24 */ /* 0x000fe2000f8e00ff */
[----:B------:R-:W-:Y:S01]  /*5b20*/  DMUL R68, R68, UR76 ;  /* 0x0000004c44447c28 */ /* 0x000fe20008000000 */
[----:B------:R-:W-:Y:S01]  /*5b30*/  IMAD.U32 R102, RZ, RZ, UR40 ;  /* 0x00000028ff667e24 */ /* 0x000fe2000f8e00ff */
[----:B------:R-:W-:Y:S01]  /*5b40*/  DFMA R2, R48, UR70, R2 ;  /* 0x0000004630027c2b */ /* 0x000fe20008000002 */
[----:B------:R-:W-:Y:S01]  /*5b50*/  MOV R103, UR41 ;  /* 0x0000002900677c02 */ /* 0x000fe20008000f00 */
[----:B------:R-:W-:Y:S01]  /*5b60*/  DFMA R16, R74, UR70, R16 ;  /* 0x000000464a107c2b */ /* 0x000fe20008000010 */
[----:B------:R-:W-:Y:S01]  /*5b70*/  IMAD.U32 R48, RZ, RZ, UR50 ;  /* 0x00000032ff307e24 */ /* 0x000fe2000f8e00ff */
[----:B------:R-:W-:Y:S01]  /*5b80*/  DMUL R36, R36, UR76 ;  /* 0x0000004c24247c28 */ /* 0x000fe20008000000 */
[----:B------:R-:W-:Y:S01]  /*5b90*/  MOV R49, UR51 ;  /* 0x0000003300317c02 */ /* 0x000fe20008000f00 */
[----:B------:R-:W-:-:S02]  /*5ba0*/  DMUL R74, R78, UR68 ;  /* 0x000000444e4a7c28 */ /* 0x000fc40008000000 */
[----:B------:R-:W-:Y:S02]  /*5bb0*/  DMUL R90, R90, UR70 ;  /* 0x000000465a5a7c28 */ /* 0x000fe40008000000 */
[----:B------:R-:W-:Y:S02]  /*5bc0*/  DMUL R54, R54, UR68 ;  /* 0x0000004436367c28 */ /* 0x000fe40008000000 */
[----:B------:R-:W-:Y:S02]  /*5bd0*/  DMUL R36, R36, UR70 ;  /* 0x0000004624247c28 */ /* 0x000fe40008000000 */
[----:B------:R-:W-:Y:S02]  /*5be0*/  DMUL R68, R68, UR70 ;  /* 0x0000004644447c28 */ /* 0x000fe40008000000 */
[----:B------:R-:W-:Y:S02]  /*5bf0*/  DMUL R48, R48, UR76 ;  /* 0x0000004c30307c28 */ /* 0x000fe40008000000 */
[----:B------:R-:W-:-:S02]  /*5c00*/  DMUL R40, R40, UR76 ;  /* 0x0000004c28287c28 */ /* 0x000fc40008000000 */
[----:B------:R-:W-:Y:S02]  /*5c10*/  DFMA R36, R52, UR70, R36 ;  /* 0x0000004634247c2b */ /* 0x000fe40008000024 */
[-C--:B------:R-:W-:Y:S02]  /*5c20*/  DMUL R52, R30, R42.reuse ;  /* 0x0000002a1e347228 */ /* 0x080fe40000000000 */
[----:B------:R-:W-:Y:S02]  /*5c30*/  DMUL R94, R94, UR76 ;  /* 0x0000004c5e5e7c28 */ /* 0x000fe40008000000 */
[----:B------:R-:W-:Y:S02]  /*5c40*/  DFMA R74, R74, UR70, R90 ;  /* 0x000000464a4a7c2b */ /* 0x000fe4000800005a */
[----:B------:R-:W-:Y:S01]  /*5c50*/  DFMA R54, R54, UR70, R68 ;  /* 0x0000004636367c2b */ /* 0x000fe20008000044 */
[----:B------:R-:W-:Y:S01]  /*5c60*/  MOV R90, UR42 ;  /* 0x0000002a005a7c02 */ /* 0x000fe20008000f00 */
[----:B------:R-:W-:Y:S01]  /*5c70*/  DFMA R212, R52, UR70, R212 ;  /* 0x0000004634d47c2b */ /* 0x000fe200080000d4 */
[----:B------:R-:W-:Y:S01]  /*5c80*/  IMAD.U32 R91, RZ, RZ, UR43 ;  /* 0x0000002bff5b7e24 */ /* 0x000fe2000f8e00ff */
[----:B------:R-:W-:Y:S01]  /*5c90*/  DMUL R52, R114, R42 ;  /* 0x0000002a72347228 */ /* 0x000fe20000000000 */
[----:B------:R-:W-:Y:S01]  /*5ca0*/  IMAD.U32 R68, RZ, RZ, UR44 ;  /* 0x0000002cff447e24 */ /* 0x000fe2000f8e00ff */
[----:B------:R-:W-:Y:S01]  /*5cb0*/  MOV R69, UR45 ;  /* 0x0000002d00457c02 */ /* 0x000fe20008000f00 */
[----:B------:R-:W-:-:S02]  /*5cc0*/  DMUL R4, R4, UR68 ;  /* 0x0000004404047c28 */ /* 0x000fc40008000000 */
[----:B------:R-:W-:Y:S02]  /*5cd0*/  DMUL R48, R48, UR70 ;  /* 0x0000004630307c28 */ /* 0x000fe40008000000 */
[----:B------:R-:W-:Y:S02]  /*5ce0*/  DMUL R80, R80, UR68 ;  /* 0x0000004450507c28 */ /* 0x000fe40008000000 */
[----:B------:R-:W-:Y:S02]  /*5cf0*/  DFMA R216, R52, UR70, R216 ;  /* 0x0000004634d87c2b */ /* 0x000fe400080000d8 */
[----:B------:R-:W-:Y:S02]  /*5d00*/  DMUL R52, R116, R42 ;  /* 0x0000002a74347228 */ /* 0x000fe40000000000 */
[----:B------:R-:W-:Y:S02]  /*5d10*/  DMUL R40, R40, UR70 ;  /* 0x0000004628287c28 */ /* 0x000fe40008000000 */
[----:B------:R-:W-:-:S02]  /*5d20*/  DMUL R90, R90, UR76 ;  /* 0x0000004c5a5a7c28 */ /* 0x000fc40008000000 */
[----:B------:R-:W-:Y:S02]  /*5d30*/  DMUL R78, R46, UR68 ;  /* 0x000000442e4e7c28 */ /* 0x000fe40008000000 */
[----:B------:R-:W-:Y:S01]  /*5d40*/  DFMA R220, R52, UR70, R220 ;  /* 0x0000004634dc7c2b */ /* 0x000fe200080000dc */
[----:B------:R-:W-:Y:S01]  /*5d50*/  MOV R46, UR54 ;  /* 0x00000036002e7c02 */ /* 0x000fe20008000f00 */
[----:B------:R-:W-:Y:S01]  /*5d60*/  DMUL R52, R118, R42 ;  /* 0x0000002a76347228 */ /* 0x000fe20000000000 */
[----:B------:R-:W-:Y:S01]  /*5d70*/  IMAD.U32 R47, RZ, RZ, UR55 ;  /* 0x00000037ff2f7e24 */ /* 0x000fe2000f8e00ff */
[----:B------:R-:W-:Y:S02]  /*5d80*/  DMUL R94, R94, UR70 ;  /* 0x000000465e5e7c28 */ /* 0x000fe40008000000 */
[----:B------:R-:W-:Y:S02]  /*5d90*/  DMUL R68, R68, UR76 ;  /* 0x0000004c44447c28 */ /* 0x000fe40008000000 */
[----:B------:R-:W-:-:S02]  /*5da0*/  DMUL R92, R92, UR76 ;  /* 0x0000004c5c5c7c28 */ /* 0x000fc40008000000 */
[----:B------:R-:W-:Y:S02]  /*5db0*/  DFMA R224, R52, UR70, R224 ;  /* 0x0000004634e07c2b */ /* 0x000fe400080000e0 */
[-C--:B------:R-:W-:Y:S02]  /*5dc0*/  DMUL R52, R120, R42.reuse ;  /* 0x0000002a78347228 */ /* 0x080fe40000000000 */
[----:B------:R-:W-:Y:S02]  /*5dd0*/  DFMA R4, R4, UR70, R48 ;  /* 0x0000004604047c2b */ /* 0x000fe40008000030 */
[----:B------:R-:W-:Y:S02]  /*5de0*/  DMUL R30, R30, UR74 ;  /* 0x0000004a1e1e7c28 */ /* 0x000fe40008000000 */
[----:B------:R-:W-:Y:S02]  /*5df0*/  DFMA R40, R80, UR70, R40 ;  /* 0x0000004650287c2b */ /* 0x000fe40008000028 */
[----:B------:R-:W-:Y:S01]  /*5e00*/  DFMA R226, R52, UR70, R226 ;  /* 0x0000004634e27c2b */ /* 0x000fe200080000e2 */
[----:B------:R-:W-:Y:S01]  /*5e10*/  IMAD.U32 R80, RZ, RZ, UR52 ;  /* 0x00000034ff507e24 */ /* 0x000fe2000f8e00ff */
[----:B------:R-:W-:Y:S01]  /*5e20*/  DMUL R52, R122, R42 ;  /* 0x0000002a7a347228 */ /* 0x000fe20000000000 */
[----:B------:R-:W-:Y:S01]  /*5e30*/  IMAD.U32 R81, RZ, RZ, UR53 ;  /* 0x00000035ff517e24 */ /* 0x000fe2000f8e00ff */
[----:B------:R-:W-:-:S02]  /*5e40*/  DMUL R66, R66, UR68 ;  /* 0x0000004442427c28 */ /* 0x000fc40008000000 */
[----:B------:R-:W-:Y:S02]  /*5e50*/  DMUL R90, R90, UR70 ;  /* 0x000000465a5a7c28 */ /* 0x000fe40008000000 */
[----:B------:R-:W-:Y:S02]  /*5e60*/  DMUL R48, R14, UR68 ;  /* 0x000000440e307c28 */ /* 0x000fe40008000000 */
[----:B------:R-:W-:Y:S01]  /*5e70*/  DFMA R228, R52, UR70, R228 ;  /* 0x0000004634e47c2b */ /* 0x000fe200080000e4 */
[----:B------:R-:W-:Y:S01]  /*5e80*/  MOV R14, UR62 ;  /* 0x0000003e000e7c02 */ /* 0x000fe20008000f00 */
[----:B------:R-:W-:Y:S01]  /*5e90*/  DMUL R52, R124, R42 ;  /* 0x0000002a7c347228 */ /* 0x000fe20000000000 */
[----:B------:R-:W-:Y:S01]  /*5ea0*/  IMAD.U32 R15, RZ, RZ, UR63 ;  /* 0x0000003fff0f7e24 */ /* 0x000fe2000f8e00ff */
[----:B------:R-:W-:Y:S02]  /*5eb0*/  DMUL R116, R116, UR74 ;  /* 0x0000004a74747c28 */ /* 0x000fe40008000000 */
[----:B------:R-:W-:-:S02]  /*5ec0*/  DFMA R78, R78, UR70, R94 ;  /* 0x000000464e4e7c2b */ /* 0x000fc4000800005e */
[----:B------:R-:W-:Y:S01]  /*5ed0*/  DMUL R28, R28, UR68 ;  /* 0x000000441c1c7c28 */ /* 0x000fe20008000000 */
[----:B------:R-:W-:Y:S01]  /*5ee0*/  IMAD.U32 R94, RZ, RZ, UR58 ;  /* 0x0000003aff5e7e24 */ /* 0x000fe2000f8e00ff */
[----:B------:R-:W-:Y:S01]  /*5ef0*/  DFMA R230, R52, UR70, R230 ;  /* 0x0000004634e67c2b */ /* 0x000fe200080000e6 */
[----:B------:R-:W-:Y:S01]  /*5f00*/  IMAD.U32 R95, RZ, RZ, UR59 ;  /* 0x0000003bff5f7e24 */ /* 0x000fe2000f8e00ff */
[----:B------:R-:W-:Y:S02]  /*5f10*/  DMUL R52, R6, R42 ;  /* 0x0000002a06347228 */ /* 0x000fe40000000000 */
[----:B------:R-:W-:Y:S02]  /*5f20*/  DMUL R68, R68, UR70 ;  /* 0x0000004644447c28 */ /* 0x000fe40008000000 */
[----:B------:R-:W-:Y:S02]  /*5f30*/  DMUL R46, R46, UR76 ;  /* 0x0000004c2e2e7c28 */ /* 0x000fe40008000000 */
[----:B------:R-:W-:-:S02]  /*5f40*/  DMUL R80, R80, UR76 ;  /* 0x0000004c50507c28 */ /* 0x000fc40008000000 */
[----:B------:R-:W-:Y:S02]  /*5f50*/  DFMA R232, R52, UR70, R232 ;  /* 0x0000004634e87c2b */ /* 0x000fe400080000e8 */
[----:B------:R-:W-:Y:S02]  /*5f60*/  DMUL R52, R42, UR24 ;  /* 0x000000182a347c28 */ /* 0x000fe40008000000 */
[----:B------:R-:W-:Y:S02]  /*5f70*/  DMUL R14, R14, UR68 ;  /* 0x000000440e0e7c28 */ /* 0x000fe40008000000 */
[----:B------:R-:W-:Y:S02]  /*5f80*/  DMUL R92, R92, UR70 ;  /* 0x000000465c5c7c28 */ /* 0x000fe40008000000 */
[----:B------:R-:W-:Y:S02]  /*5f90*/  DFMA R22, R30, UR70, R22 ;  /* 0x000000461e167c2b */ /* 0x000fe40008000016 */
[----:B------:R-:W-:-:S02]  /*5fa0*/  DFMA R234, R52, UR70, R234 ;  /* 0x0000004634ea7c2b */ /* 0x000fc400080000ea */
[----:B------:R-:W-:Y:S02]  /*5fb0*/  DMUL R52, R42, UR26 ;  /* 0x0000001a2a347c28 */ /* 0x000fe40008000000 */
[----:B------:R-:W-:Y:S02]  /*5fc0*/  DMUL R94, R94, UR76 ;  /* 0x0000004c5e5e7c28 */ /* 0x000fe40008000000 */
[----:B------:R-:W-:Y:S02]  /*5fd0*/  DFMA R66, R66, UR70, R90 ;  /* 0x0000004642427c2b */ /* 0x000fe4000800005a */
[----:B------:R-:W-:Y:S01]  /*5fe0*/  DFMA R2, R116, UR70, R2 ;  /* 0x0000004674027c2b */ /* 0x000fe20008000002 */
[----:B------:R-:W-:Y:S01]  /*5ff0*/  IMAD.U32 R90, RZ, RZ, UR24 ;  /* 0x00000018ff5a7e24 */ /* 0x000fe2000f8e00ff */
[----:B------:R-:W-:Y:S01]  /*6000*/  DFMA R236, R52, UR70, R236 ;  /* 0x0000004634ec7c2b */ /* 0x000fe200080000ec */
[----:B------:R-:W-:Y:S01]  /*6010*/  IMAD.U32 R91, RZ, RZ, UR25 ;  /* 0x00000019ff5b7e24 */ /* 0x000fe2000f8e00ff */
[----:B------:R-:W-:-:S02]  /*6020*/  DMUL R52, R42, UR28 ;  /* 0x0000001c2a347c28 */ /* 0x000fc40008000000 */
[----:B------:R-:W-:Y:S02]  /*6030*/  DMUL R30, R104, UR72 ;  /* 0x00000048681e7c28 */ /* 0x000fe40008000000 */
[----:B------:R-:W-:Y:S01]  /*6040*/  DFMA R28, R28, UR70, R68 ;  /* 0x000000461c1c7c2b */ /* 0x000fe20008000044 */
[----:B------:R-:W-:Y:S01]  /*6050*/  IMAD.U32 R68, RZ, RZ, UR64 ;  /* 0x00000040ff447e24 */ /* 0x000fe2000f8e00ff */
[----:B------:R-:W-:Y:S02]  /*6060*/  MOV R69, UR65 ;  /* 0x0000004100457c02 */ /* 0x000fe40008000f00 */
[----:B------:R-:W-:Y:S02]  /*6070*/  DFMA R238, R52, UR70, R238 ;  /* 0x0000004634ee7c2b */ /* 0x000fe400080000ee */
[----:B------:R-:W-:Y:S02]  /*6080*/  DMUL R52, R42, UR30 ;  /* 0x0000001e2a347c28 */ /* 0x000fe40008000000 */
[----:B------:R-:W-:Y:S01]  /*6090*/  DMUL R86, R86, UR76 ;  /* 0x0000004c56567c28 */ /* 0x000fe20008000000 */
[----:B------:R-:W-:Y:S01]  /*60a0*/  R2UR UR76, R110 ;  /* 0x000000006e4c72ca */ /* 0x000fe200000e0000 */
[----:B------:R-:W-:Y:S01]  /*60b0*/  DMUL R62, R62, UR68 ;  /* 0x000000443e3e7c28 */ /* 0x000fe20008000000 */
[----:B------:R-:W-:Y:S01]  /*60c0*/  R2UR UR77, R111 ;  /* 0x000000006f4d72ca */ /* 0x000fe200000e0000 */
[----:B------:R-:W-:-:S02]  /*60d0*/  DMUL R46, R46, UR70 ;  /* 0x000000462e2e7c28 */ /* 0x000fc40008000000 */
[----:B------:R-:W-:Y:S02]  /*60e0*/  DFMA R240, R52, UR70, R240 ;  /* 0x0000004634f07c2b */ /* 0x000fe400080000f0 */
[----:B------:R-:W-:Y:S02]  /*60f0*/  DMUL R52, R42, UR32 ;  /* 0x000000202a347c28 */ /* 0x000fe40008000000 */
[----:B------:R-:W-:Y:S02]  /*6100*/  DMUL R80, R80, UR70 ;  /* 0x0000004650507c28 */ /* 0x000fe40008000000 */
[----:B------:R-:W-:Y:S02]  /*6110*/  DFMA R14, R14, UR70, R92 ;  /* 0x000000460e0e7c2b */ /* 0x000fe4000800005c */
[----:B------:R-:W-:Y:S02]  /*6120*/  DMUL R90, R90, UR74 ;  /* 0x0000004a5a5a7c28 */ /* 0x000fe40008000000 */
[----:B------:R-:W-:-:S02]  /*6130*/  DFMA R242, R52, UR70, R242 ;  /* 0x0000004634f27c2b */ /* 0x000fc400080000f2 */
[----:B------:R-:W-:Y:S02]  /*6140*/  DMUL R52, R42, UR34 ;  /* 0x000000222a347c28 */ /* 0x000fe40008000000 */
[----:B------:R-:W-:Y:S02]  /*6150*/  DMUL R68, R68, UR68 ;  /* 0x0000004444447c28 */ /* 0x000fe40008000000 */
[----:B------:R-:W-:Y:S02]  /*6160*/  DMUL R94, R94, UR70 ;  /* 0x000000465e5e7c28 */ /* 0x000fe40008000000 */
[----:B------:R-:W-:Y:S02]  /*6170*/  DMUL R92, R6, UR74 ;  /* 0x0000004a065c7c28 */ /* 0x000fe40008000000 */
[----:B------:R-:W-:Y:S01]  /*6180*/  DFMA R244, R52, UR70, R244 ;  /* 0x0000004634f47c2b */ /* 0x000fe200080000f4 */
[----:B------:R-:W-:Y:S01]  /*6190*/  IMAD.U32 R6, RZ, RZ, UR36 ;  /* 0x00000024ff067e24 */ /* 0x000fe2000f8e00ff */
[----:B------:R-:W-:Y:S01]  /*61a0*/  DMUL R52, R42, UR36 ;  /* 0x000000242a347c28 */ /* 0x000fe20008000000 */
[----:B------:R-:W-:Y:S01]  /*61b0*/  IMAD.U32 R7, RZ, RZ, UR37 ;  /* 0x00000025ff077e24 */ /* 0x000fe2000f8e00ff */
[----:B------:R-:W-:Y:S01]  /*61c0*/  DFMA R30, R30, UR70, R2 ;  /* 0x000000461e1e7c2b */ /* 0x000fe20008000002 */
[----:B------:R-:W-:Y:S01]  /*61d0*/  MOV R2, UR22 ;  /* 0x0000001600027c02 */ /* 0x000fe20008000f00 */
[----:B------:R-:W-:Y:S01]  /*61e0*/  IMAD.U32 R3, RZ, RZ, UR23 ;  /* 0x00000017ff037e24 */ /* 0x000fe2000f8e00ff */
[----:B------:R-:W-:-:S03]  /*61f0*/  DMUL R58, R58, UR68 ;  /* 0x000000443a3a7c28 */ /* 0x000fc60008000000 */
[----:B------:R-:W-:Y:S02]  /*6200*/  DFMA R246, R52, UR70, R246 ;  /* 0x0000004634f67c2b */ /* 0x000fe400080000f6 */
[----:B------:R-:W-:Y:S02]  /*6210*/  DMUL R52, R42, UR38 ;  /* 0x000000262a347c28 */ /* 0x000fe40008000000 */
[----:B------:R-:W-:Y:S02]  /*6220*/  DMUL R86, R86, UR70 ;  /* 0x0000004656567c28 */ /* 0x000fe40008000000 */
[----:B------:R-:W-:Y:S02]  /*6230*/  DFMA R46, R62, UR70, R46 ;  /* 0x000000463e2e7c2b */ /* 0x000fe4000800002e */
[----:B------:R-:W-:Y:S02]  /*6240*/  DMUL R114, R114, UR74 ;  /* 0x0000004a72727c28 */ /* 0x000fe40008000000 */
[----:B------:R-:W-:-:S02]  /*6250*/  DFMA R248, R52, UR70, R248 ;  /* 0x0000004634f87c2b */ /* 0x000fc400080000f8 */
[CC--:B------:R-:W-:Y:S02]  /*6260*/  DMUL R52, R34.reuse, R108.reuse ;  /* 0x0000006c22347228 */ /* 0x0c0fe40000000000 */
[----:B------:R-:W-:Y:S02]  /*6270*/  DMUL R34, R34, UR72 ;  /* 0x0000004822227c28 */ /* 0x000fe40008000000 */
[----:B------:R-:W-:Y:S02]  /*6280*/  DFMA R48, R48, UR70, R80 ;  /* 0x0000004630307c2b */ /* 0x000fe40008000050 */
[----:B------:R-:W-:Y:S01]  /*6290*/  DMUL R62, R42, UR40 ;  /* 0x000000282a3e7c28 */ /* 0x000fe20008000000 */
[----:B------:R-:W-:Y:S01]  /*62a0*/  IMAD.U32 R80, RZ, RZ, UR28 ;  /* 0x0000001cff507e24 */ /* 0x000fe2000f8e00ff */
[----:B------:R-:W-:Y:S01]  /*62b0*/  DFMA R212, R52, UR70, R212 ;  /* 0x0000004634d47c2b */ /* 0x000fe200080000d4 */
[----:B------:R-:W-:Y:S01]  /*62c0*/  MOV R81, UR29 ;  /* 0x0000001d00517c02 */ /* 0x000fe20008000f00 */
[----:B------:R-:W-:-:S02]  /*62d0*/  DMUL R52, R106, R108 ;  /* 0x0000006c6a347228 */ /* 0x000fc40000000000 */
[----:B------:R-:W-:Y:S01]  /*62e0*/  DFMA R22, R34, UR70, R22 ;  /* 0x0000004622167c2b */ /* 0x000fe20008000016 */
[----:B------:R-:W-:Y:S01]  /*62f0*/  IMAD.U32 R34, RZ, RZ, UR20 ;  /* 0x00000014ff227e24 */ /* 0x000fe2000f8e00ff */
[----:B------:R-:W-:Y:S01]  /*6300*/  DFMA R66, R90, UR70, R66 ;  /* 0x000000465a427c2b */ /* 0x000fe20008000042 */
[----:B------:R-:W-:Y:S01]  /*6310*/  IMAD.U32 R35, RZ, RZ, UR21 ;  /* 0x00000015ff237e24 */ /* 0x000fe2000f8e00ff */
[----:B------:R-:W-:Y:S02]  /*6320*/  DMUL R2, R2, UR72 ;  /* 0x0000004802027c28 */ /* 0x000fe40008000000 */
[----:B------:R-:W-:Y:S02]  /*6330*/  DFMA R216, R52, UR70, R216 ;  /* 0x0000004634d87c2b */ /* 0x000fe400080000d8 */
[----:B------:R-:W-:Y:S02]  /*6340*/  DMUL R52, R104, R108 ;  /* 0x0000006c68347228 */ /* 0x000fe40000000000 */
[----:B------:R-:W-:-:S02]  /*6350*/  DFMA R42, R68, UR70, R94 ;  /* 0x00000046442a7c2b */ /* 0x000fc4000800005e */
[----:B------:R-:W-:Y:S01]  /*6360*/  DFMA R72, R92, UR70, R72 ;  /* 0x000000465c487c2b */ /* 0x000fe20008000048 */
[----:B------:R-:W-:Y:S01]  /*6370*/  MOV R94, UR38 ;  /* 0x00000026005e7c02 */ /* 0x000fe20008000f00 */
[----:B------:R-:W-:Y:S01]  /*6380*/  DMUL R34, R34, UR72 ;  /* 0x0000004822227c28 */ /* 0x000fe20008000000 */
[----:B------:R-:W-:Y:S01]  /*6390*/  IMAD.U32 R95, RZ, RZ, UR39 ;  /* 0x00000027ff5f7e24 */ /* 0x000fe2000f8e00ff */
[----:B------:R-:W-:Y:S01]  /*63a0*/  DFMA R220, R52, UR70, R220 ;  /* 0x0000004634dc7c2b */ /* 0x000fe200080000dc */
[----:B------:R-:W-:Y:S01]  /*63b0*/  IMAD.U32 R68, RZ, RZ, UR30 ;  /* 0x0000001eff447e24 */ /* 0x000fe2000f8e00ff */
[----:B------:R-:W-:Y:S01]  /*63c0*/  DMUL R52, R98, R108 ;  /* 0x0000006c62347228 */ /* 0x000fe20000000000 */
[----:B------:R-:W-:Y:S01]  /*63d0*/  IMAD.U32 R69, RZ, RZ, UR31 ;  /* 0x0000001fff457e24 */ /* 0x000fe2000f8e00ff */
[----:B------:R-:W-:Y:S02]  /*63e0*/  DFMA R58, R58, UR70, R86 ;  /* 0x000000463a3a7c2b */ /* 0x000fe40008000056 */
[----:B------:R-:W-:Y:S01]  /*63f0*/  DMUL R80, R80, UR74 ;  /* 0x0000004a50507c28 */ /* 0x000fe20008000000 */
[----:B------:R-:W-:Y:S01]  /*6400*/  MOV R86, UR26 ;  /* 0x0000001a00567c02 */ /* 0x000fe20008000f00 */
[----:B------:R-:W-:Y:S01]  /*6410*/  DFMA R54, R114, UR70, R54 ;  /* 0x0000004672367c2b */ /* 0x000fe20008000036 */
[----:B------:R-:W-:Y:S01]  /*6420*/  IMAD.U32 R87, RZ, RZ, UR27 ;  /* 0x0000001bff577e24 */ /* 0x000fe2000f8e00ff */
[----:B------:R-:W-:-:S02]  /*6430*/  DFMA R224, R52, UR70, R224 ;  /* 0x0000004634e07c2b */ /* 0x000fc400080000e0 */
[-C--:B------:R-:W-:Y:S02]  /*6440*/  DMUL R52, R96, R108.reuse ;  /* 0x0000006c60347228 */ /* 0x080fe40000000000 */
[----:B------:R-:W-:Y:S02]  /*6450*/  DMUL R106, R106, UR72 ;  /* 0x000000486a6a7c28 */ /* 0x000fe40008000000 */
[----:B------:R-:W-:Y:S02]  /*6460*/  DMUL R94, R94, UR74 ;  /* 0x0000004a5e5e7c28 */ /* 0x000fe40008000000 */
[----:B------:R-:W-:Y:S02]  /*6470*/  DFMA R66, R2, UR70, R66 ;  /* 0x0000004602427c2b */ /* 0x000fe40008000042 */
[----:B------:R-:W-:Y:S01]  /*6480*/  DFMA R226, R52, UR70, R226 ;  /* 0x0000004634e27c2b */ /* 0x000fe200080000e2 */
[----:B------:R-:W-:Y:S01]  /*6490*/  IMAD.U32 R2, RZ, RZ, UR6 ;  /* 0x00000006ff027e24 */ /* 0x000fe2000f8e00ff */
[----:B------:R-:W-:Y:S01]  /*64a0*/  DMUL R52, R100, R108 ;  /* 0x0000006c64347228 */ /* 0x000fe20000000000 */
[----:B------:R-:W-:Y:S01]  /*64b0*/  IMAD.U32 R3, RZ, RZ, UR7 ;  /* 0x00000007ff037e24 */ /* 0x000fe2000f8e00ff */
[----:B------:R-:W-:-:S02]  /*64c0*/  DMUL R68, R68, UR74 ;  /* 0x0000004a44447c28 */ /* 0x000fc40008000000 */
[----:B------:R-:W-:Y:S02]  /*64d0*/  DFMA R34, R34, UR70, R72 ;  /* 0x0000004622227c2b */ /* 0x000fe40008000048 */
[----:B------:R-:W-:Y:S01]  /*64e0*/  DFMA R20, R62, UR70, R20 ;  /* 0x000000463e147c2b */ /* 0x000fe20008000014 */
[----:B------:R-:W-:Y:S01]  /*64f0*/  IMAD.U32 R72, RZ, RZ, UR16 ;  /* 0x00000010ff487e24 */ /* 0x000fe2000f8e00ff */
[----:B------:R-:W-:Y:S01]  /*6500*/  DFMA R228, R52, UR70, R228 ;  /* 0x0000004634e47c2b */ /* 0x000fe200080000e4 */
[----:B------:R-:W-:Y:S01]  /*6510*/  MOV R73, UR17 ;  /* 0x0000001100497c02 */ /* 0x000fe20008000f00 */
[----:B------:R-:W-:Y:S01]  /*6520*/  DMUL R52, R84, R108 ;  /* 0x0000006c54347228 */ /* 0x000fe20000000000 */
[----:B------:R-:W-:Y:S01]  /*6530*/  MOV R62, UR32 ;  /* 0x00000020003e7c02 */ /* 0x000fe20008000f00 */
[----:B------:R-:W-:Y:S01]  /*6540*/  DMUL R6, R6, UR74 ;  /* 0x0000004a06067c28 */ /* 0x000fe20008000000 */
[----:B------:R-:W-:Y:S01]  /*6550*/  IMAD.U32 R63, RZ, RZ, UR33 ;  /* 0x00000021ff3f7e24 */ /* 0x000fe2000f8e00ff */
[----:B------:R-:W-:-:S02]  /*6560*/  DFMA R58, R80, UR70, R58 ;  /* 0x00000046503a7c2b */ /* 0x000fc4000800003a */
[----:B------:R-:W-:Y:S01]  /*6570*/  DFMA R54, R106, UR70, R54 ;  /* 0x000000466a367c2b */ /* 0x000fe20008000036 */
[----:B------:R-:W-:Y:S01]  /*6580*/  IMAD.U32 R80, RZ, RZ, UR76 ;  /* 0x0000004cff507e24 */ /* 0x000fe2000f8e00ff */
[----:B------:R-:W-:Y:S01]  /*6590*/  DFMA R230, R52, UR70, R230 ;  /* 0x0000004634e67c2b */ /* 0x000fe200080000e6 */
[----:B------:R-:W-:Y:S01]  /*65a0*/  IMAD.U32 R81, RZ, RZ, UR77 ;  /* 0x0000004dff517e24 */ /* 0x000fe2000f8e00ff */
[----:B------:R-:W-:Y:S02]  /*65b0*/  DMUL R52, R108, UR20 ;  /* 0x000000146c347c28 */ /* 0x000fe40008000000 */
[----:B------:R-:W-:Y:S02]  /*65c0*/  DMUL R2, R2, UR72 ;  /* 0x0000004802027c28 */ /* 0x000fe40008000000 */
[----:B------:R-:W-:Y:S02]  /*65d0*/  DFMA R14, R94, UR70, R14 ;  /* 0x000000465e0e7c2b */ /* 0x000fe4000800000e */
[----:B------:R-:W-:-:S02]  /*65e0*/  DMUL R72, R72, UR72 ;  /* 0x0000004848487c28 */ /* 0x000fc40008000000 */
[----:B------:R-:W-:Y:S02]  /*65f0*/  DFMA R232, R52, UR70, R232 ;  /* 0x0000004634e87c2b */ /* 0x000fe400080000e8 */
[----:B------:R-:W-:Y:S02]  /*6600*/  DMUL R52, R108, UR22 ;  /* 0x000000166c347c28 */ /* 0x000fe40008000000 */
[----:B------:R-:W-:Y:S02]  /*6610*/  DMUL R86, R86, UR74 ;  /* 0x0000004a56567c28 */ /* 0x000fe40008000000 */
[----:B------:R-:W-:Y:S02]  /*6620*/  DMUL R62, R62, UR74 ;  /* 0x0000004a3e3e7c28 */ /* 0x000fe40008000000 */
[----:B------:R-:W-:Y:S02]  /*6630*/  DFMA R36, R68, UR70, R36 ;  /* 0x0000004644247c2b */ /* 0x000fe40008000024 */
[----:B------:R-:W-:Y:S01]  /*6640*/  DFMA R234, R52, UR70, R234 ;  /* 0x0000004634ea7c2b */ /* 0x000fe200080000ea */
[----:B------:R-:W-:Y:S01]  /*6650*/  MOV R68, UR14 ;  /* 0x0000000e00447c02 */ /* 0x000fe20008000f00 */
[----:B------:R-:W-:Y:S01]  /*6660*/  DMUL R52, R108, UR4 ;  /* 0x000000046c347c28 */ /* 0x000fe20008000000 */
[----:B------:R-:W-:Y:S01]  /*6670*/  IMAD.U32 R69, RZ, RZ, UR15 ;  /* 0x0000000fff457e24 */ /* 0x000fe2000f8e00ff */
[----:B------:R-:W-:Y:S01]  /*6680*/  DFMA R6, R6, UR70, R46 ;  /* 0x0000004606067c2b */ /* 0x000fe2000800002e */
[----:B------:R-:W-:Y:S01]  /*6690*/  IMAD.U32 R46, RZ, RZ, UR4 ;  /* 0x00000004ff2e7e24 */ /* 0x000fe2000f8e00ff */
[----:B------:R-:W-:Y:S01]  /*66a0*/  MOV R47, UR5 ;  /* 0x00000005002f7c02 */ /* 0x000fe20008000f00 */
[----:B------:R-:W-:-:S03]  /*66b0*/  DMUL R118, R118, UR74 ;  /* 0x0000004a76767c28 */ /* 0x000fc60008000000 */
[----:B------:R-:W-:Y:S02]  /*66c0*/  DFMA R236, R52, UR70, R236 ;  /* 0x0000004634ec7c2b */ /* 0x000fe400080000ec */
[----:B------:R-:W-:Y:S02]  /*66d0*/  DMUL R52, R108, UR6 ;  /* 0x000000066c347c28 */ /* 0x000fe40008000000 */
[----:B------:R-:W-:Y:S02]  /*66e0*/  DFMA R216, R112, UR70, R216 ;  /* 0x0000004670d87c2b */ /* 0x000fe400080000d8 */
[----:B------:R-:W-:Y:S02]  /*66f0*/  DFMA R58, R2, UR70, R58 ;  /* 0x00000046023a7c2b */ /* 0x000fe4000800003a */
[----:B------:R-:W-:Y:S02]  /*6700*/  DFMA R80, R80, UR70, R54 ;  /* 0x0000004650507c2b */ /* 0x000fe40008000036 */
[----:B------:R-:W-:-:S02]  /*6710*/  DFMA R238, R52, UR70, R238 ;  /* 0x0000004634ee7c2b */ /* 0x000fc400080000ee */
[----:B------:R-:W-:Y:S02]  /*6720*/  DMUL R52, R108, UR8 ;  /* 0x000000086c347c28 */ /* 0x000fe40008000000 */
[----:B------:R-:W-:Y:S02]  /*6730*/  DMUL R68, R68, UR72 ;  /* 0x0000004844447c28 */ /* 0x000fe40008000000 */
[----:B------:R-:W-:Y:S02]  /*6740*/  DFMA R2, R72, UR70, R14 ;  /* 0x0000004648027c2b */ /* 0x000fe4000800000e */
[----:B------:R-:W-:Y:S01]  /*6750*/  DFMA R28, R86, UR70, R28 ;  /* 0x00000046561c7c2b */ /* 0x000fe2000800001c */
[----:B------:R-:W-:Y:S01]  /*6760*/  MOV R72, UR76 ;  /* 0x0000004c00487c02 */ /* 0x000fe20008000f00 */
[----:B------:R-:W-:Y:S01]  /*6770*/  DFMA R240, R52, UR70, R240 ;  /* 0x0000004634f07c2b */ /* 0x000fe200080000f0 */
[----:B------:R-:W-:Y:S01]  /*6780*/  IMAD.U32 R73, RZ, RZ, UR77 ;  /* 0x0000004dff497e24 */ /* 0x000fe2000f8e00ff */
[----:B------:R-:W-:Y:S01]  /*6790*/  DMUL R52, R108, UR10 ;  /* 0x0000000a6c347c28 */ /* 0x000fe20008000000 */
[----:B------:R-:W-:Y:S01]  /*67a0*/  IMAD.U32 R14, RZ, RZ, UR76 ;  /* 0x0000004cff0e7e24 */ /* 0x000fe2000f8e00ff */
[----:B------:R-:W-:Y:S01]  /*67b0*/  DFMA R4, R62, UR70, R4 ;  /* 0x000000463e047c2b */ /* 0x000fe20008000004 */
[----:B------:R-:W-:Y:S01]  /*67c0*/  MOV R15, UR77 ;  /* 0x0000004d000f7c02 */ /* 0x000fe20008000f00 */
[----:B------:R-:W-:Y:S01]  /*67d0*/  DMUL R46, R46, UR72 ;  /* 0x000000482e2e7c28 */ /* 0x000fe20008000000 */
[----:B------:R-:W-:Y:S01]  /*67e0*/  IMAD.U32 R62, RZ, RZ, UR12 ;  /* 0x0000000cff3e7e24 */ /* 0x000fe2000f8e00ff */
[----:B------:R-:W-:Y:S01]  /*67f0*/  DMUL R120, R120, UR74 ;  /* 0x0000004a78787c28 */ /* 0x000fe20008000000 */
[----:B------:R-:W-:Y:S01]  /*6800*/  IMAD.U32 R63, RZ, RZ, UR13 ;  /* 0x0000000dff3f7e24 */ /* 0x000fe2000f8e00ff */
[----:B------:R-:W-:-:S02]  /*6810*/  DFMA R242, R52, UR70, R242 ;  /* 0x0000004634f27c2b */ /* 0x000fc400080000f2 */
[----:B------:R-:W-:Y:S02]  /*6820*/  DMUL R52, R108, UR12 ;  /* 0x0000000c6c347c28 */ /* 0x000fe40008000000 */
[----:B------:R-:W-:Y:S02]  /*6830*/  DFMA R212, R112, UR70, R212 ;  /* 0x0000004670d47c2b */ /* 0x000fe400080000d4 */
[----:B------:R-:W-:Y:S02]  /*6840*/  DFMA R16, R118, UR70, R16 ;  /* 0x0000004676107c2b */ /* 0x000fe40008000010 */
[----:B------:R-:W-:Y:S02]  /*6850*/  DMUL R98, R98, UR72 ;  /* 0x0000004862627c28 */ /* 0x000fe40008000000 */
[----:B------:R-:W-:Y:S02]  /*6860*/  DFMA R244, R52, UR70, R244 ;  /* 0x0000004634f47c2b */ /* 0x000fe400080000f4 */
[----:B------:R-:W-:-:S02]  /*6870*/  DMUL R52, R108, UR14 ;  /* 0x0000000e6c347c28 */ /* 0x000fc40008000000 */
[----:B------:R-:W-:Y:S02]  /*6880*/  DMUL R216, R88, R216 ;  /* 0x000000d858d87228 */ /* 0x000fe40000000000 */
[----:B------:R-:W-:Y:S02]  /*6890*/  DFMA R72, R72, UR70, R22 ;  /* 0x0000004648487c2b */ /* 0x000fe40008000016 */
[----:B------:R-:W-:Y:S01]  /*68a0*/  DMUL R80, R88, R80 ;  /* 0x0000005058507228 */ /* 0x000fe20000000000 */
[----:B------:R-:W-:Y:S01]  /*68b0*/  IMAD.U32 R22, RZ, RZ, UR76 ;  /* 0x0000004cff167e24 */ /* 0x000fe2000f8e00ff */
[----:B------:R-:W-:Y:S01]  /*68c0*/  DFMA R246, R52, UR70, R246 ;  /* 0x0000004634f67c2b */ /* 0x000fe200080000f6 */
[----:B------:R-:W-:Y:S01]  /*68d0*/  IMAD.U32 R23, RZ, RZ, UR77 ;  /* 0x0000004dff177e24 */ /* 0x000fe2000f8e00ff */
[----:B------:R-:W-:Y:S02]  /*68e0*/  DMUL R52, R108, UR16 ;  /* 0x000000106c347c28 */ /* 0x000fe40008000000 */
[----:B------:R-:W-:-:S02]  /*68f0*/  DMUL R62, R62, UR72 ;  /* 0x000000483e3e7c28 */ /* 0x000fc40008000000 */
[----:B------:R-:W-:Y:S02]  /*6900*/  DFMA R68, R68, UR70, R6 ;  /* 0x0000004644447c2b */ /* 0x000fe40008000006 */
[----:B------:R-:W-:Y:S01]  /*6910*/  DFMA R28, R46, UR70, R28 ;  /* 0x000000462e1c7c2b */ /* 0x000fe2000800001c */
[----:B------:R-:W-:Y:S01]  /*6920*/  IMAD.U32 R6, RZ, RZ, UR76 ;  /* 0x0000004cff067e24 */ /* 0x000fe2000f8e00ff */
[----:B------:R-:W-:Y:S01]  /*6930*/  DFMA R248, R52, UR70, R248 ;  /* 0x0000004634f87c2b */ /* 0x000fe200080000f8 */
[----:B------:R-:W-:Y:S01]  /*6940*/  MOV R7, UR77 ;  /* 0x0000004d00077c02 */ /* 0x000fe20008000f00 */
[----:B------:R-:W-:Y:S01]  /*6950*/  IMAD.U32 R52, RZ, RZ, UR34 ;  /* 0x00000022ff347e24 */ /* 0x000fe2000f8e00ff */
[----:B------:R-:W-:Y:S01]  /*6960*/  MOV R53, UR35 ;  /* 0x0000002300357c02 */ /* 0x000fe20008000f00 */
[----:B------:R-:W-:Y:S01]  /*6970*/  IMAD.U32 R46, RZ, RZ, UR10 ;  /* 0x0000000aff2e7e24 */ /* 0x000fe2000f8e00ff */
[----:B------:R-:W-:Y:S01]  /*6980*/  MOV R47, UR11 ;  /* 0x0000000b002f7c02 */ /* 0x000fe20008000f00 */
[----:B------:R-:W-:-:S02]  /*6990*/  DMUL R122, R122, UR74 ;  /* 0x0000004a7a7a7c28 */ /* 0x000fc40008000000 */
[----:B------:R-:W-:Y:S02]  /*69a0*/  DFMA R220, R112, UR70, R220 ;  /* 0x0000004670dc7c2b */ /* 0x000fe400080000dc */
[----:B------:R-:W-:Y:S02]  /*69b0*/  DMUL R52, R52, UR74 ;  /* 0x0000004a34347c28 */ /* 0x000fe40008000000 */
[----:B------:R-:W-:Y:S02]  /*69c0*/  DFMA R40, R120, UR70, R40 ;  /* 0x0000004678287c2b */ /* 0x000fe40008000028 */
[----:B------:R-:W-:Y:S02]  /*69d0*/  DMUL R96, R96, UR72 ;  /* 0x0000004860607c28 */ /* 0x000fe40008000000 */
[----:B------:R-:W-:Y:S02]  /*69e0*/  DFMA R16, R98, UR70, R16 ;  /* 0x0000004662107c2b */ /* 0x000fe40008000010 */
[----:B------:R-:W-:-:S02]  /*69f0*/  DFMA R48, R52, UR70, R48 ;  /* 0x0000004634307c2b */ /* 0x000fc40008000030 */
[----:B------:R-:W-:Y:S01]  /*6a00*/  DFMA R212, R82, R212, R216 ;  /* 0x000000d452d4722b */ /* 0x000fe200000000d8 */
[----:B------:R-:W-:Y:S01]  /*6a10*/  MOV R52, UR8 ;  /* 0x0000000800347c02 */ /* 0x000fe20008000f00 */
[----:B------:R-:W-:Y:S01]  /*6a20*/  DFMA R54, R6, UR70, R30 ;  /* 0x0000004606367c2b */ /* 0x000fe2000800001e */
[----:B------:R-:W-:Y:S01]  /*6a30*/  IMAD.U32 R53, RZ, RZ, UR9 ;  /* 0x00000009ff357e24 */ /* 0x000fe2000f8e00ff */
[----:B------:R-:W-:Y:S01]  /*6a40*/  DFMA R72, R82, R72, R80 ;  /* 0x000000485248722b */ /* 0x000fe20000000050 */
[----:B------:R-:W-:Y:S01]  /*6a50*/  MOV R30, UR76 ;  /* 0x0000004c001e7c02 */ /* 0x000fe20008000f00 */
[----:B------:R-:W-:Y:S01]  /*6a60*/  DMUL R46, R46, UR72 ;  /* 0x000000482e2e7c28 */ /* 0x000fe20008000000 */
[----:B------:R-:W-:Y:S01]  /*6a70*/  IMAD.U32 R31, RZ, RZ, UR77 ;  /* 0x0000004dff1f7e24 */ /* 0x000fe2000f8e00ff */
[----:B------:R-:W-:Y:S01]  /*6a80*/  DFMA R62, R62, UR70, R48 ;  /* 0x000000463e3e7c2b */ /* 0x000fe20008000030 */
[----:B------:R-:W-:Y:S01]  /*6a90*/  IMAD.U32 R48, RZ, RZ, UR76 ;  /* 0x0000004cff307e24 */ /* 0x000fe2000f8e00ff */
[----:B------:R-:W-:Y:S01]  /*6aa0*/  DMUL R124, R124, UR74 ;  /* 0x0000004a7c7c7c28 */ /* 0x000fe20008000000 */
[----:B------:R-:W-:Y:S01]  /*6ab0*/  IMAD.U32 R49, RZ, RZ, UR77 ;  /* 0x0000004dff317e24 */ /* 0x000fe2000f8e00ff */
[----:B------:R-:W-:-:S02]  /*6ac0*/  DFMA R224, R112, UR70, R224 ;  /* 0x0000004670e07c2b */ /* 0x000fc400080000e0 */
[----:B------:R-:W-:Y:S02]  /*6ad0*/  DFMA R78, R122, UR70, R78 ;  /* 0x000000467a4e7c2b */ /* 0x000fe4000800004e */
[----:B------:R-:W-:Y:S02]  /*6ae0*/  DMUL R100, R100, UR72 ;  /* 0x0000004864647c28 */ /* 0x000fe40008000000 */
[----:B------:R-:W-:Y:S02]  /*6af0*/  DFMA R40, R96, UR70, R40 ;  /* 0x0000004660287c2b */ /* 0x000fe40008000028 */
[----:B------:R-:W-:Y:S02]  /*6b00*/  DFMA R48, R48, UR70, R16 ;  /* 0x0000004630307c2b */ /* 0x000fe40008000010 */
[C---:B------:R-:W-:Y:S01]  /*6b10*/  DFMA R212, R76.reuse, R220, R212 ;  /* 0x000000dc4cd4722b */ /* 0x040fe200000000d4 */
[----:B------:R-:W-:Y:S01]  /*6b20*/  MOV R16, UR76 ;  /* 0x0000004c00107c02 */ /* 0x000fe20008000f00 */
[C---:B------:R-:W-:Y:S01]  /*6b30*/  DFMA R152, R76.reuse, R152, R214 ;  /* 0x000000984c98722b */ /* 0x040fe200000000d6 */
[----:B------:R-:W-:Y:S01]  /*6b40*/  IMAD.U32 R17, RZ, RZ, UR77 ;  /* 0x0000004dff117e24 */ /* 0x000fe2000f8e00ff */
[----:B------:R-:W-:-:S02]  /*6b50*/  DFMA R182, R76, R182, R218 ;  /* 0x000000b64cb6722b */ /* 0x000fc400000000da */
[----:B------:R-:W-:Y:S02]  /*6b60*/  DFMA R54, R76, R54, R72 ;  /* 0x000000364c36722b */ /* 0x000fe40000000048 */
[----:B------:R-:W-:Y:S01]  /*6b70*/  DFMA R4, R46, UR70, R4 ;  /* 0x000000462e047c2b */ /* 0x000fe20008000004 */
[----:B------:R-:W-:Y:S01]  /*6b80*/  MOV R46, UR76 ;  /* 0x0000004c002e7c02 */ /* 0x000fe20008000f00 */
[----:B------:R-:W-:Y:S01]  /*6b90*/  IMAD.U32 R47, RZ, RZ, UR77 ;  /* 0x0000004dff2f7e24 */ /* 0x000fe2000f8e00ff */
[----:B------:R-:W-:Y:S02]  /*6ba0*/  DFMA R226, R112, UR70, R226 ;  /* 0x0000004670e27c2b */ /* 0x000fe400080000e2 */
[----:B------:R-:W-:Y:S02]  /*6bb0*/  DFMA R74, R124, UR70, R74 ;  /* 0x000000467c4a7c2b */ /* 0x000fe4000800004a */
[----:B------:R-:W-:Y:S02]  /*6bc0*/  DMUL R84, R84, UR72 ;  /* 0x0000004854547c28 */ /* 0x000fe40008000000 */
[----:B------:R-:W-:-:S02]  /*6bd0*/  DFMA R78, R100, UR70, R78 ;  /* 0x00000046644e7c2b */ /* 0x000fc4000800004e */
[----:B------:R-:W-:Y:S02]  /*6be0*/  DFMA R46, R46, UR70, R40 ;  /* 0x000000462e2e7c2b */ /* 0x000fe40008000028 */
[C---:B------:R-:W-:Y:S01]  /*6bf0*/  DFMA R212, R70.reuse, R224, R212 ;  /* 0x000000e046d4722b */ /* 0x040fe200000000d4 */
[----:B------:R-:W-:Y:S01]  /*6c00*/  IMAD.U32 R40, RZ, RZ, UR76 ;  /* 0x0000004cff287e24 */ /* 0x000fe2000f8e00ff */
[C---:B--2---:R-:W-:Y:S01]  /*6c10*/  DFMA R222, R70.reuse, R250, R222 ;  /* 0x000000fa46de722b */ /* 0x044fe200000000de */
[----:B------:R-:W-:Y:S01]  /*6c20*/  MOV R41, UR77 ;  /* 0x0000004d00297c02 */ /* 0x000fe20008000f00 */
[C---:B------:R-:W-:Y:S02]  /*6c30*/  DFMA R152, R70.reuse, R154, R152 ;  /* 0x0000009a4698722b */ /* 0x040fe40000000098 */
[C---:B------:R-:W-:Y:S02]  /*6c40*/  DFMA R182, R70.reuse, R184, R182 ;  /* 0x000000b846b6722b */ /* 0x040fe400000000b6 */
[----:B------:R-:W-:-:S02]  /*6c50*/  DFMA R48, R70, R48, R54 ;  /* 0x000000304630722b */ /* 0x000fc40000000036 */
[----:B------:R-:W-:Y:S02]  /*6c60*/  DMUL R52, R52, UR72 ;  /* 0x0000004834347c28 */ /* 0x000fe40008000000 */
[----:B------:R-:W-:Y:S02]  /*6c70*/  DFMA R228, R112, UR70, R228 ;  /* 0x0000004670e47c2b */ /* 0x000fe400080000e4 */
[----:B------:R-:W-:Y:S02]  /*6c80*/  DFMA R74, R84, UR70, R74 ;  /* 0x00000046544a7c2b */ /* 0x000fe4000800004a */
[----:B------:R-:W-:Y:S02]  /*6c90*/  DFMA R40, R40, UR70, R78 ;  /* 0x0000004628287c2b */ /* 0x000fe4000800004e */
[C---:B------:R-:W-:Y:S02]  /*6ca0*/  DFMA R212, R64.reuse, R226, R212 ;  /* 0x000000e240d4722b */ /* 0x040fe400000000d4 */
[----:B------:R-:W-:-:S02]  /*6cb0*/  DFMA R148, R64, R148, R222 ;  /* 0x000000944094722b */ /* 0x000fc400000000de */
[C---:B------:R-:W-:Y:S02]  /*6cc0*/  DFMA R152, R64.reuse, R156, R152 ;  /* 0x0000009c4098722b */ /* 0x040fe40000000098 */
[C---:B------:R-:W-:Y:S02]  /*6cd0*/  DFMA R182, R64.reuse, R186, R182 ;  /* 0x000000ba40b6722b */ /* 0x040fe400000000b6 */
[----:B------:R-:W-:Y:S02]  /*6ce0*/  DFMA R46, R64, R46, R48 ;  /* 0x0000002e402e722b */ /* 0x000fe40000000030 */
[----:B------:R-:W-:Y:S01]  /*6cf0*/  DFMA R52, R52, UR70, R36 ;  /* 0x0000004634347c2b */ /* 0x000fe20008000024 */
[----:B------:R-:W-:Y:S01]  /*6d00*/  IMAD.U32 R36, RZ, RZ, UR76 ;  /* 0x0000004cff247e24 */ /* 0x000fe2000f8e00ff */
[----:B------:R-:W-:Y:S01]  /*6d10*/  DFMA R230, R112, UR70, R230 ;  /* 0x0000004670e67c2b */ /* 0x000fe200080000e6 */
[----:B------:R-:W-:Y:S01]  /*6d20*/  IMAD.U32 R37, RZ, RZ, UR77 ;  /* 0x0000004dff257e24 */ /* 0x000fe2000f8e00ff */
[----:B------:R-:W-:-:S02]  /*6d30*/  DFMA R212, R60, R228, R212 ;  /* 0x000000e43cd4722b */ /* 0x000fc400000000d4 */
[C---:B------:R-:W-:Y:S02]  /*6d40*/  DFMA R126, R60.reuse, R126, R148 ;  /* 0x0000007e3c7e722b */ /* 0x040fe40000000094 */
[----:B------:R-:W-:Y:S02]  /*6d50*/  DFMA R152, R60, R158, R152 ;  /* 0x0000009e3c98722b */ /* 0x000fe40000000098 */
[----:B------:R-:W-:Y:S02]  /*6d60*/  DFMA R36, R36, UR70, R74 ;  /* 0x0000004624247c2b */ /* 0x000fe4000800004a */
[C---:B------:R-:W-:Y:S02]  /*6d70*/  DFMA R182, R60.reuse, R188, R182 ;  /* 0x000000bc3cb6722b */ /* 0x040fe400000000b6 */
[----:B------:R-:W-:Y:S02]  /*6d80*/  DFMA R40, R60, R40, R46 ;  /* 0x000000283c28722b */ /* 0x000fe4000000002e */
[----:B------:R-:W-:-:S02]  /*6d90*/  DFMA R232, R112, UR70, R232 ;  /* 0x0000004670e87c2b */ /* 0x000fc400080000e8 */
[----:B------:R-:W-:Y:S02]  /*6da0*/  DFMA R34, R6, UR70, R34 ;  /* 0x0000004606227c2b */ /* 0x000fe40008000022 */
[C---:B------:R-:W-:Y:S02]  /*6db0*/  DFMA R212, R56.reuse, R230, R212 ;  /* 0x000000e638d4722b */ /* 0x040fe400000000d4 */
[C---:B------:R-:W-:Y:S02]  /*6dc0*/  DFMA R126, R56.reuse, R128, R126 ;  /* 0x00000080387e722b */ /* 0x040fe4000000007e */
[C---:B------:R-:W-:Y:S02]  /*6dd0*/  DFMA R152, R56.reuse, R160, R152 ;  /* 0x000000a03898722b */ /* 0x040fe40000000098 */
[C---:B------:R-:W-:Y:S02]  /*6de0*/  DFMA R182, R56.reuse, R190, R182 ;  /* 0x000000be38b6722b */ /* 0x040fe400000000b6 */
[----:B------:R-:W-:-:S02]  /*6df0*/  DFMA R36, R56, R36, R40 ;  /* 0x000000243824722b */ /* 0x000fc40000000028 */
[----:B------:R-:W-:Y:S02]  /*6e00*/  DFMA R234, R112, UR70, R234 ;  /* 0x0000004670ea7c2b */ /* 0x000fe400080000ea */
[----:B------:R-:W-:Y:S02]  /*6e10*/  DFMA R30, R30, UR70, R66 ;  /* 0x000000461e1e7c2b */ /* 0x000fe40008000042 */
[C---:B------:R-:W-:Y:S01]  /*6e20*/  DFMA R212, R50.reuse, R232, R212 ;  /* 0x000000e832d4722b */ /* 0x040fe200000000d4 */
[----:B------:R-:W-:Y:S01]  /*6e30*/  IMAD.U32 R66, RZ, RZ, UR76 ;  /* 0x0000004cff427e24 */ /* 0x000fe2000f8e00ff */
[C---:B------:R-:W-:Y:S01]  /*6e40*/  DFMA R126, R50.reuse, R130, R126 ;  /* 0x00000082327e722b */ /* 0x040fe2000000007e */
[----:B------:R-:W-:Y:S01]  /*6e50*/  MOV R67, UR77 ;  /* 0x0000004d00437c02 */ /* 0x000fe20008000f00 */
[C---:B------:R-:W-:Y:S02]  /*6e60*/  DFMA R152, R50.reuse, R162, R152 ;  /* 0x000000a23298722b */ /* 0x040fe40000000098 */
[----:B------:R-:W-:-:S02]  /*6e70*/  DFMA R182, R50, R192, R182 ;  /* 0x000000c032b6722b */ /* 0x000fc400000000b6 */
[----:B------:R-:W-:Y:S02]  /*6e80*/  DFMA R34, R50, R34, R36 ;  /* 0x000000223222722b */ /* 0x000fe40000000024 */
[----:B------:R-:W-:Y:S02]  /*6e90*/  DFMA R236, R112, UR70, R236 ;  /* 0x0000004670ec7c2b */ /* 0x000fe400080000ec */
[----:B------:R-:W-:Y:S02]  /*6ea0*/  DFMA R28, R14, UR70, R28 ;  /* 0x000000460e1c7c2b */ /* 0x000fe4000800001c */
[C---:B------:R-:W-:Y:S02]  /*6eb0*/  DFMA R212, R44.reuse, R234, R212 ;  /* 0x000000ea2cd4722b */ /* 0x040fe400000000d4 */
[C---:B------:R-:W-:Y:S02]  /*6ec0*/  DFMA R126, R44.reuse, R132, R126 ;  /* 0x000000842c7e722b */ /* 0x040fe4000000007e */
[----:B------:R-:W-:-:S02]  /*6ed0*/  DFMA R152, R44, R164, R152 ;  /* 0x000000a42c98722b */ /* 0x000fc40000000098 */
[C---:B------:R-:W-:Y:S02]  /*6ee0*/  DFMA R182, R44.reuse, R194, R182 ;  /* 0x000000c22cb6722b */ /* 0x040fe400000000b6 */
[----:B------:R-:W-:Y:S02]  /*6ef0*/  DFMA R30, R44, R30, R34 ;  /* 0x0000001e2c1e722b */ /* 0x000fe40000000022 */
[----:B------:R-:W-:Y:S02]  /*6f00*/  DFMA R238, R112, UR70, R238 ;  /* 0x0000004670ee7c2b */ /* 0x000fe400080000ee */
[----:B------:R-:W-:Y:S02]  /*6f10*/  DFMA R22, R22, UR70, R58 ;  /* 0x0000004616167c2b */ /* 0x000fe4000800003a */
[C---:B------:R-:W-:Y:S02]  /*6f20*/  DFMA R212, R38.reuse, R236, R212 ;  /* 0x000000ec26d4722b */ /* 0x040fe400000000d4 */
[----:B------:R-:W-:-:S02]  /*6f30*/  DFMA R126, R38, R134, R126 ;  /* 0x00000086267e722b */ /* 0x000fc4000000007e */
[C---:B------:R-:W-:Y:S02]  /*6f40*/  DFMA R152, R38.reuse, R166, R152 ;  /* 0x000000a62698722b */ /* 0x040fe40000000098 */
[C---:B------:R-:W-:Y:S02]  /*6f50*/  DFMA R182, R38.reuse, R196, R182 ;  /* 0x000000c426b6722b */ /* 0x040fe400000000b6 */
[----:B------:R-:W-:Y:S02]  /*6f60*/  DFMA R28, R38, R28, R30 ;  /* 0x0000001c261c722b */ /* 0x000fe4000000001e */
[----:B------:R-:W-:Y:S02]  /*6f70*/  DFMA R240, R112, UR70, R240 ;  /* 0x0000004670f07c2b */ /* 0x000fe400080000f0 */
[----:B------:R-:W-:Y:S02]  /*6f80*/  DFMA R16, R16, UR70, R52 ;  /* 0x0000004610107c2b */ /* 0x000fe40008000034 */
[----:B------:R-:W-:-:S02]  /*6f90*/  DFMA R212, R32, R238, R212 ;  /* 0x000000ee20d4722b */ /* 0x000fc400000000d4 */
[C---:B------:R-:W-:Y:S02]  /*6fa0*/  DFMA R126, R32.reuse, R136, R126 ;  /* 0x00000088207e722b */ /* 0x040fe4000000007e */
[C---:B------:R-:W-:Y:S02]  /*6fb0*/  DFMA R152, R32.reuse, R168, R152 ;  /* 0x000000a82098722b */ /* 0x040fe40000000098 */
[C---:B------:R-:W-:Y:S02]  /*6fc0*/  DFMA R182, R32.reuse, R198, R182 ;  /* 0x000000c620b6722b */ /* 0x040fe400000000b6 */
[----:B------:R-:W-:Y:S02]  /*6fd0*/  DFMA R22, R32, R22, R28 ;  /* 0x000000162016722b */ /* 0x000fe4000000001c */
[----:B------:R-:W-:Y:S02]  /*6fe0*/  DFMA R242, R112, UR70, R242 ;  /* 0x0000004670f27c2b */ /* 0x000fe400080000f2 */
[----:B------:R-:W-:-:S02]  /*6ff0*/  DFMA R14, R14, UR70, R4 ;  /* 0x000000460e0e7c2b */ /* 0x000fc40008000004 */
[C---:B------:R-:W-:Y:S02]  /*7000*/  DFMA R212, R26.reuse, R240, R212 ;  /* 0x000000f01ad4722b */ /* 0x040fe400000000d4 */
[C---:B------:R-:W-:Y:S02]  /*7010*/  DFMA R126, R26.reuse, R138, R126 ;  /* 0x0000008a1a7e722b */ /* 0x040fe4000000007e */
[C---:B------:R-:W-:Y:S02]  /*7020*/  DFMA R152, R26.reuse, R170, R152 ;  /* 0x000000aa1a98722b */ /* 0x040fe40000000098 */
[C---:B------:R-:W-:Y:S02]  /*7030*/  DFMA R182, R26.reuse, R200, R182 ;  /* 0x000000c81ab6722b */ /* 0x040fe400000000b6 */
[----:B------:R-:W-:Y:S02]  /*7040*/  DFMA R16, R26, R16, R22 ;  /* 0x000000101a10722b */ /* 0x000fe40000000016 */
[----:B------:R-:W-:Y:S01]  /*7050*/  DMUL R102, R102, UR74 ;  /* 0x0000004a66667c28 */ /* 0x000fe20008000000 */
[----:B------:R-:W-:Y:S01]  /*7060*/  IMAD.U32 R22, RZ, RZ, UR18 ;  /* 0x00000012ff167e24 */ /* 0x000fe2000f8e00ff */
[----:B------:R-:W-:Y:S01]  /*7070*/  DFMA R244, R112, UR70, R244 ;  /* 0x0000004670f47c2b */ /* 0x000fe200080000f4 */
[----:B------:R-:W-:Y:S01]  /*7080*/  IMAD.U32 R23, RZ, RZ, UR19 ;  /* 0x00000013ff177e24 */ /* 0x000fe2000f8e00ff */
[----:B------:R-:W-:Y:S01]  /*7090*/  DFMA R6, R6, UR70, R62 ;  /* 0x0000004606067c2b */ /* 0x000fe2000800003e */
[----:B------:R-:W0:Y:S01]  /*70a0*/  LDCU.64 UR74, c[0x0][0x358] ;  /* 0x00006b00ff4a77ac */ /* 0x000e220008000a00 */
[----:B------:R-:W-:-:S02]  /*70b0*/  DFMA R212, R24, R242, R212 ;  /* 0x000000f218d4722b */ /* 0x000fc400000000d4 */
[C---:B------:R-:W-:Y:S02]  /*70c0*/  DFMA R126, R24.reuse, R140, R126 ;  /* 0x0000008c187e722b */ /* 0x040fe4000000007e */
[C---:B------:R-:W-:Y:S02]  /*70d0*/  DFMA R152, R24.reuse, R172, R152 ;  /* 0x000000ac1898722b */ /* 0x040fe40000000098 */
[C---:B------:R-:W-:Y:S02]  /*70e0*/  DFMA R182, R24.reuse, R202, R182 ;  /* 0x000000ca18b6722b */ /* 0x040fe400000000b6 */
[----:B------:R-:W-:Y:S02]  /*70f0*/  DFMA R16, R24, R14, R16 ;  /* 0x0000000e1810722b */ /* 0x000fe40000000010 */
[----:B------:R-:W-:Y:S02]  /*7100*/  DMUL R108, R108, UR18 ;  /* 0x000000126c6c7c28 */ /* 0x000fe40008000000 */
[----:B------:R-:W-:-:S02]  /*7110*/  DFMA R246, R112, UR70, R246 ;  /* 0x0000004670f67c2b */ /* 0x000fc400080000f6 */
[----:B------:R-:W-:Y:S02]  /*7120*/  DFMA R42, R102, UR70, R42 ;  /* 0x00000046662a7c2b */ /* 0x000fe4000800002a */
[----:B------:R-:W-:Y:S02]  /*7130*/  DFMA R4, R66, UR70, R68 ;  /* 0x0000004642047c2b */ /* 0x000fe40008000044 */
[C---:B------:R-:W-:Y:S02]  /*7140*/  DFMA R212, R18.reuse, R244, R212 ;  /* 0x000000f412d4722b */ /* 0x040fe400000000d4 */
[C---:B------:R-:W-:Y:S02]  /*7150*/  DFMA R126, R18.reuse, R142, R126 ;  /* 0x0000008e127e722b */ /* 0x040fe4000000007e */
[C---:B------:R-:W-:Y:S02]  /*7160*/  DFMA R152, R18.reuse, R174, R152 ;  /* 0x000000ae1298722b */ /* 0x040fe40000000098 */
[----:B------:R-:W-:-:S02]  /*7170*/  DFMA R182, R18, R204, R182 ;  /* 0x000000cc12b6722b */ /* 0x000fc400000000b6 */
[----:B------:R-:W-:Y:S02]  /*7180*/  DMUL R14, R22, UR72 ;  /* 0x00000048160e7c28 */ /* 0x000fe40008000000 */
[----:B------:R-:W-:Y:S01]  /*7190*/  DFMA R6, R18, R6, R16 ;  /* 0x000000061206722b */ /* 0x000fe20000000010 */
[----:B------:R-:W-:Y:S01]  /*71a0*/  MOV R16, UR76 ;  /* 0x0000004c00107c02 */ /* 0x000fe20008000f00 */
[----:B------:R-:W-:Y:S01]  /*71b0*/  IMAD.U32 R17, RZ, RZ, UR77 ;  /* 0x0000004dff117e24 */ /* 0x000fe2000f8e00ff */
[----:B------:R-:W-:Y:S02]  /*71c0*/  DFMA R20, R108, UR70, R20 ;  /* 0x000000466c147c2b */ /* 0x000fe40008000014 */
[----:B------:R-:W-:Y:S02]  /*71d0*/  DFMA R248, R112, UR70, R248 ;  /* 0x0000004670f87c2b */ /* 0x000fe400080000f8 */
[C---:B------:R-:W-:Y:S02]  /*71e0*/  DFMA R212, R12.reuse, R246, R212 ;  /* 0x000000f60cd4722b */ /* 0x040fe400000000d4 */
[----:B------:R-:W-:-:S02]  /*71f0*/  DFMA R126, R12, R144, R126 ;  /* 0x000000900c7e722b */ /* 0x000fc4000000007e */
[C---:B------:R-:W-:Y:S02]  /*7200*/  DFMA R152, R12.reuse, R176, R152 ;  /* 0x000000b00c98722b */ /* 0x040fe40000000098 */
[----:B------:R-:W-:Y:S02]  /*7210*/  DFMA R182, R12, R206, R182 ;  /* 0x000000ce0cb6722b */ /* 0x000fe400000000b6 */
[----:B------:R-:W-:Y:S02]  /*7220*/  DFMA R14, R14, UR70, R42 ;  /* 0x000000460e0e7c2b */ /* 0x000fe4000800002a */
[----:B------:R-:W-:Y:S02]  /*7230*/  DFMA R2, R16, UR70, R2 ;  /* 0x0000004610027c2b */ /* 0x000fe40008000002 */
[----:B------:R-:W-:Y:S01]  /*7240*/  DFMA R4, R12, R4, R6 ;  /* 0x000000040c04722b */ /* 0x000fe20000000006 */
[----:B------:R-:W-:Y:S01]  /*7250*/  IMAD.U32 R12, RZ, RZ, UR76 ;  /* 0x0000004cff0c7e24 */ /* 0x000fe2000f8e00ff */
[----:B------:R-:W-:Y:S01]  /*7260*/  MOV R13, UR77 ;  /* 0x0000004d000d7c02 */ /* 0x000fe20008000f00 */
[----:B------:R-:W-:Y:S01]  /*7270*/  DFMA R20, R112, UR70, R20 ;  /* 0x0000004670147c2b */ /* 0x000fe20008000014 */
[----:B------:R-:W1:Y:S01]  /*7280*/  LDC.64 R6, c[0x0][0x3a0] ;  /* 0x0000e800ff067b82 */ /* 0x000e620000000a00 */
[----:B------:R-:W-:-:S02]  /*7290*/  DFMA R212, R10, R248, R212 ;  /* 0x000000f80ad4722b */ /* 0x000fc400000000d4 */
[C---:B------:R-:W-:Y:S02]  /*72a0*/  DFMA R126, R10.reuse, R146, R126 ;  /* 0x000000920a7e722b */ /* 0x040fe4000000007e */
[C---:B------:R-:W-:Y:S02]  /*72b0*/  DFMA R152, R10.reuse, R178, R152 ;  /* 0x000000b20a98722b */ /* 0x040fe40000000098 */
[----:B------:R-:W-:Y:S02]  /*72c0*/  DFMA R182, R10, R208, R182 ;  /* 0x000000d00ab6722b */ /* 0x000fe400000000b6 */
[----:B------:R-:W-:Y:S02]  /*72d0*/  DFMA R14, R12, UR70, R14 ;  /* 0x000000460c0e7c2b */ /* 0x000fe4000800000e */
[----:B------:R-:W-:Y:S02]  /*72e0*/  DFMA R2, R10, R2, R4 ;  /* 0x000000020a02722b */ /* 0x000fe40000000004 */
[----:B------:R-:W-:-:S02]  /*72f0*/  DFMA R20, R8, R20, R212 ;  /* 0x000000140814722b */ /* 0x000fc400000000d4 */
[C---:B------:R-:W-:Y:S02]  /*7300*/  DFMA R126, R8.reuse, R150, R126 ;  /* 0x00000096087e722b */ /* 0x040fe4000000007e */
[C---:B------:R-:W-:Y:S02]  /*7310*/  DFMA R152, R8.reuse, R180, R152 ;  /* 0x000000b40898722b */ /* 0x040fe40000000098 */
[C---:B------:R-:W-:Y:S02]  /*7320*/  DFMA R182, R8.reuse, R210, R182 ;  /* 0x000000d208b6722b */ /* 0x040fe400000000b6 */
[----:B------:R-:W-:Y:S02]  /*7330*/  DFMA R2, R8, R14, R2 ;  /* 0x0000000e0802722b */ /* 0x000fe40000000002 */
[----:B------:R-:W0:Y:S01]  /*7340*/  F2F.F32.F64 R21, R20 ;  /* 0x0000001400157310 */ /* 0x000e220000301000 */
[----:B-1----:R-:W-:-:S07]  /*7350*/  IMAD.WIDE R4, R0, 0x4, R6 ;  /* 0x0000000400047825 */ /* 0x002fce00078e0206 */
[----:B------:R-:W1:Y:S01]  /*7360*/  F2F.F32.F64 R127, R126 ;  /* 0x0000007e007f7310 */ /* 0x000e620000301000 */
[----:B0-----:R-:W-:Y:S07]  /*7370*/  STG.E desc[UR74][R4.64+0x4], R21 ;  /* 0x0000041504007986 */ /* 0x001fee000c10194a */
[----:B------:R-:W0:Y:S01]  /*7380*/  F2F.F32.F64 R153, R152 ;  /* 0x0000009800997310 */ /* 0x000e220000301000 */
[----:B-1----:R-:W-:Y:S07]  /*7390*/  STG.E desc[UR74][R4.64+0x10], R127 ;  /* 0x0000107f04007986 */ /* 0x002fee000c10194a */
[----:B------:R-:W1:Y:S01]  /*73a0*/  F2F.F32.F64 R183, R182 ;  /* 0x000000b600b77310 */ /* 0x000e620000301000 */
[----:B0-----:R-:W-:Y:S07]  /*73b0*/  STG.E desc[UR74][R4.64+0xc], R153 ;  /* 0x00000c9904007986 */ /* 0x001fee000c10194a */
[----:B------:R-:W0:Y:S01]  /*73c0*/  F2F.F32.F64 R3, R2 ;  /* 0x0000000200037310 */ /* 0x000e220000301000 */
[----:B-1----:R-:W-:Y:S04]  /*73d0*/  STG.E desc[UR74][R4.64+0x8], R183 ;  /* 0x000008b704007986 */ /* 0x002fe8000c10194a */
[----:B0-----:R-:W-:Y:S01]  /*73e0*/  STG.E desc[UR74][R4.64], R3 ;  /* 0x0000000304007986 */ /* 0x001fe2000c10194a */
[----:B------:R-:W-:Y:S05]  /*73f0*/  EXIT ;  /* 0x000000000000794d */ /* 0x000fea0003800000 */
        .weak           $__internal_4_$__cuda_sm20_dblrcp_rn_slowpath_v3
        .type           $__internal_4_$__cuda_sm20_dblrcp_rn_slowpath_v3,@function
        .size           $__internal_4_$__cuda_sm20_dblrcp_rn_slowpath_v3,($__internal_5_$__cuda_sm3x_div_rn_noftz_f32_slowpath - $__internal_4_$__cuda_sm20_dblrcp_rn_slowpath_v3)
$__internal_4_$__cuda_sm20_dblrcp_rn_slowpath_v3:
[----:B------:R-:W-:-:S14]  /*7400*/  DSETP.GTU.AND P0, PT, |R170|, +INF , PT ;  /* 0x7ff00000aa00742a */ /* 0x000fdc0003f0c200 */
[----:B------:R-:W-:Y:S05]  /*7410*/  @P0 BRA `(.L_x_211) ;  /* 0x00000000007c0947 */ /* 0x000fea0003800000 */
[----:B------:R-:W-:-:S05]  /*7420*/  LOP3.LUT R81, R171, 0x7fffffff, RZ, 0xc0, !PT ;  /* 0x7fffffffab517812 */ /* 0x000fca00078ec0ff */
[----:B------:R-:W-:-:S05]  /*7430*/  VIADD R99, R81, 0xffffffff ;  /* 0xffffffff51637836 */ /* 0x000fca0000000000 */
[----:B------:R-:W-:-:S13]  /*7440*/  ISETP.GE.U32.AND P0, PT, R99, 0x7fefffff, PT ;  /* 0x7fefffff6300780c */ /* 0x000fda0003f06070 */
[----:B------:R-:W-:Y:S01]  /*7450*/  @P0 LOP3.LUT R173, R171, 0x7ff00000, RZ, 0x3c, !PT ;  /* 0x7ff00000abad0812 */ /* 0x000fe200078e3cff */
[----:B------:R-:W-:Y:S01]  /*7460*/  @P0 IMAD.MOV.U32 R172, RZ, RZ, RZ ;  /* 0x000000ffffac0224 */ /* 0x000fe200078e00ff */
[----:B------:R-:W-:Y:S06]  /*7470*/  @P0 BRA `(.L_x_212) ;  /* 0x00000000006c0947 */ /* 0x000fec0003800000 */
[----:B------:R-:W-:-:S13]  /*7480*/  ISETP.GE.U32.AND P0, PT, R81, 0x1000001, PT ;  /* 0x010000015100780c */ /* 0x000fda0003f06070 */
[----:B------:R-:W-:Y:S05]  /*7490*/  @!P0 BRA `(.L_x_213) ;  /* 0x0000000000348947 */ /* 0x000fea0003800000 */
[----:B------:R-:W-:Y:S01]  /*74a0*/  IADD3 R173, PT, PT, R171, -0x3fe00000, RZ ;  /* 0xc0200000abad7810 */ /* 0x000fe20007ffe0ff */
[----:B------:R-:W-:-:S03]  /*74b0*/  IMAD.MOV.U32 R172, RZ, RZ, R170 ;  /* 0x000000ffffac7224 */ /* 0x000fc600078e00aa */
[----:B------:R-:W0:Y:S03]  /*74c0*/  MUFU.RCP64H R179, R173 ;  /* 0x000000ad00b37308 */ /* 0x000e260000001800 */
[----:B0-----:R-:W-:-:S08]  /*74d0*/  DFMA R182, -R172, R178, 1 ;  /* 0x3ff00000acb6742b */ /* 0x001fd000000001b2 */
[----:B------:R-:W-:-:S08]  /*74e0*/  DFMA R182, R182, R182, R182 ;  /* 0x000000b6b6b6722b */ /* 0x000fd000000000b6 */
[----:B------:R-:W-:-:S08]  /*74f0*/  DFMA R182, R178, R182, R178 ;  /* 0x000000b6b2b6722b */ /* 0x000fd000000000b2 */
[----:B------:R-:W-:-:S08]  /*7500*/  DFMA R178, -R172, R182, 1 ;  /* 0x3ff00000acb2742b */ /* 0x000fd000000001b6 */
[----:B------:R-:W-:-:S08]  /*7510*/  DFMA R178, R182, R178, R182 ;  /* 0x000000b2b6b2722b */ /* 0x000fd000000000b6 */
[----:B------:R-:W-:-:S08]  /*7520*/  DMUL R178, R178, 2.2250738585072013831e-308 ;  /* 0x00100000b2b27828 */ /* 0x000fd00000000000 */
[----:B------:R-:W-:-:S08]  /*7530*/  DFMA R170, -R170, R178, 1 ;  /* 0x3ff00000aaaa742b */ /* 0x000fd000000001b2 */
[----:B------:R-:W-:-:S08]  /*7540*/  DFMA R170, R170, R170, R170 ;  /* 0x000000aaaaaa722b */ /* 0x000fd000000000aa */
[----:B------:R-:W-:Y:S01]  /*7550*/  DFMA R172, R178, R170, R178 ;  /* 0x000000aab2ac722b */ /* 0x000fe200000000b2 */
[----:B------:R-:W-:Y:S10]  /*7560*/  BRA `(.L_x_212) ;  /* 0x0000000000307947 */ /* 0x000ff40003800000 */
.L_x_213:
[----:B------:R-:W-:Y:S01]  /*7570*/  DMUL R170, R170, 8.11296384146066816958e+31 ;  /* 0x46900000aaaa7828 */ /* 0x000fe20000000000 */
[----:B------:R-:W-:-:S05]  /*7580*/  IMAD.MOV.U32 R172, RZ, RZ, R178 ;  /* 0x000000ffffac7224 */ /* 0x000fca00078e00b2 */
[----:B------:R-:W0:Y:S02]  /*7590*/  MUFU.RCP64H R173, R171 ;  /* 0x000000ab00ad7308 */ /* 0x000e240000001800 */
[----:B0-----:R-:W-:-:S08]  /*75a0*/  DFMA R178, -R170, R172, 1 ;  /* 0x3ff00000aab2742b */ /* 0x001fd000000001ac */
[----:B------:R-:W-:-:S08]  /*75b0*/  DFMA R178, R178, R178, R178 ;  /* 0x000000b2b2b2722b */ /* 0x000fd000000000b2 */
[----:B------:R-:W-:-:S08]  /*75c0*/  DFMA R178, R172, R178, R172 ;  /* 0x000000b2acb2722b */ /* 0x000fd000000000ac */
[----:B------:R-:W-:-:S08]  /*75d0*/  DFMA R172, -R170, R178, 1 ;  /* 0x3ff00000aaac742b */ /* 0x000fd000000001b2 */
[----:B------:R-:W-:-:S08]  /*75e0*/  DFMA R172, R178, R172, R178 ;  /* 0x000000acb2ac722b */ /* 0x000fd000000000b2 */
[----:B------:R-:W-:Y:S01]  /*75f0*/  DMUL R172, R172, 8.11296384146066816958e+31 ;  /* 0x46900000acac7828 */ /* 0x000fe20000000000 */
[----:B------:R-:W-:Y:S10]  /*7600*/  BRA `(.L_x_212) ;  /* 0x0000000000087947 */ /* 0x000ff40003800000 */
.L_x_211:
[----:B------:R-:W-:Y:S02]  /*7610*/  LOP3.LUT R173, R171, 0x80000, RZ, 0xfc, !PT ;  /* 0x00080000abad7812 */ /* 0x000fe400078efcff */
[----:B------:R-:W-:-:S07]  /*7620*/  MOV R172, R170 ;  /* 0x000000aa00ac7202 */ /* 0x000fce0000000f00 */
.L_x_212:
[----:B------:R-:W-:Y:S02]  /*7630*/  IMAD.MOV.U32 R170, RZ, RZ, R97 ;  /* 0x000000ffffaa7224 */ /* 0x000fe400078e0061 */
[----:B------:R-:W-:-:S04]  /*7640*/  IMAD.MOV.U32 R171, RZ, RZ, 0x0 ;  /* 0x00000000ffab7424 */ /* 0x000fc800078e00ff */
[----:B------:R-:W-:Y:S05]  /*7650*/  RET.REL.NODEC R170 `(_Z40transform_tpoints_into_coeffs2GPU_kerneliiiPKfS0_Pf) ;  /* 0xffffff88aa687950 */ /* 0x000fea0003c3ffff */
        .weak           $__internal_5_$__cuda_sm3x_div_rn_noftz_f32_slowpath
        .type           $__internal_5_$__cuda_sm3x_div_rn_noftz_f32_slowpath,@function
        .size           $__internal_5_$__cuda_sm3x_div_rn_noftz_f32_slowpath,(.L_x_232 - $__internal_5_$__cuda_sm3x_div_rn_noftz_f32_slowpath)
$__internal_5_$__cuda_sm3x_div_rn_noftz_f32_slowpath:
[----:B------:R-:W-:Y:S01]  /*7660*/  SHF.R.U32.HI R4, RZ, 0x17, R3 ;  /* 0x00000017ff047819 */ /* 0x000fe20000011603 */
[----:B------:R-:W-:Y:S01]  /*7670*/  BSSY.RECONVERGENT B1, `(.L_x_214) ;  /* 0x0000064000017945 */ /* 0x000fe20003800200 */
[--C-:B------:R-:W-:Y:S02]  /*7680*/  SHF.R.U32.HI R2, RZ, 0x17, R0.reuse ;  /* 0x00000017ff027819 */ /* 0x100fe40000011600 */
[----:B------:R-:W-:Y:S02]  /*7690*/  LOP3.LUT R4, R4, 0xff, RZ, 0xc0, !PT ;  /* 0x000000ff04047812 */ /* 0x000fe400078ec0ff */
[----:B------:R-:W-:Y:S01]  /*76a0*/  LOP3.LUT R8, R2, 0xff, RZ, 0xc0, !PT ;  /* 0x000000ff02087812 */ /* 0x000fe200078ec0ff */
[----:B------:R-:W-:Y:S01]  /*76b0*/  IMAD.MOV.U32 R2, RZ, RZ, R0 ;  /* 0x000000ffff027224 */ /* 0x000fe200078e0000 */
[----:B------:R-:W-:Y:S02]  /*76c0*/  IADD3 R7, PT, PT, R4, -0x1, RZ ;  /* 0xffffffff04077810 */ /* 0x000fe40007ffe0ff */
[----:B------:R-:W-:Y:S01]  /*76d0*/  MOV R5, R3 ;  /* 0x0000000300057202 */ /* 0x000fe20000000f00 */
[----:B------:R-:W-:Y:S01]  /*76e0*/  VIADD R9, R8, 0xffffffff ;  /* 0xffffffff08097836 */ /* 0x000fe20000000000 */
[----:B------:R-:W-:-:S04]  /*76f0*/  ISETP.GT.U32.AND P0, PT, R7, 0xfd, PT ;  /* 0x000000fd0700780c */ /* 0x000fc80003f04070 */
        /* <DEDUP_REMOVED lines=21> */
[----:B------:R-:W-:Y:S01]  /*7850*/  @P0 IMAD.MOV.U32 R6, RZ, RZ, RZ ;  /* 0x000000ffff060224 */ /* 0x000fe200078e00ff */
[----:B------:R-:W-:Y:S01]  /*7860*/  @!P0 MOV R6, 0xffffffc0 ;  /* 0xffffffc000068802 */ /* 0x000fe20000000f00 */
[----:B------:R-:W-:Y:S01]  /*7870*/  @!P0 FFMA R2, R0, 1.84467440737095516160e+19, RZ ;  /* 0x5f80000000028823 */ /* 0x000fe200000000ff */
[----:B------:R-:W-:-:S03]  /*7880*/  @!P1 FFMA R5, R3, 1.84467440737095516160e+19, RZ ;  /* 0x5f80000003059823 */ /* 0x000fc600000000ff */
[----:B------:R-:W-:-:S07]  /*7890*/  @!P1 VIADD R6, R6, 0x40 ;  /* 0x0000004006069836 */ /* 0x000fce0000000000 */
.L_x_215:
[----:B------:R-:W-:Y:S01]  /*78a0*/  LEA R0, R4, 0xc0800000, 0x17 ;  /* 0xc080000004007811 */ /* 0x000fe200078eb8ff */
[----:B------:R-:W-:Y:S01]  /*78b0*/  BSSY.RECONVERGENT B2, `(.L_x_220) ;  /* 0x0000036000027945 */ /* 0x000fe20003800200 */
[----:B------:R-:W-:-:S03]  /*78c0*/  IADD3 R3, PT, PT, R8, -0x7f, RZ ;  /* 0xffffff8108037810 */ /* 0x000fc60007ffe0ff */
[----:B------:R-:W-:Y:S02]  /*78d0*/  IMAD.IADD R5, R5, 0x1, -R0 ;  /* 0x0000000105057824 */ /* 0x000fe400078e0a00 */
[C---:B------:R-:W-:Y:S01]  /*78e0*/  IMAD R0, R3.reuse, -0x800000, R2 ;  /* 0xff80000003007824 */ /* 0x040fe200078e0202 */
[----:B------:R-:W-:Y:S01]  /*78f0*/  IADD3 R3, PT, PT, R3, 0x7f, -R4 ;  /* 0x0000007f03037810 */ /* 0x000fe20007ffe804 */
[----:B------:R-:W0:Y:S01]  /*7900*/  MUFU.RCP R7, R5 ;  /* 0x0000000500077308 */ /* 0x000e220000001000 */
[----:B------:R-:W-:-:S03]  /*7910*/  FADD.FTZ R9, -R5, -RZ ;  /* 0x800000ff05097221 */ /* 0x000fc60000010100 */
[----:B------:R-:W-:Y:S02]  /*7920*/  IMAD.IADD R3, R3, 0x1, R6 ;  /* 0x0000000103037824 */ /* 0x000fe400078e0206 */
        /* <DEDUP_REMOVED lines=8> */
[----:B------:R-:W-:-:S05]  /*79b0*/  LOP3.LUT R0, R0, 0xff, RZ, 0xc0, !PT ;  /* 0x000000ff00007812 */ /* 0x000fca00078ec0ff */
[----:B------:R-:W-:-:S05]  /*79c0*/  IMAD.IADD R6, R0, 0x1, R3 ;  /* 0x0000000100067824 */ /* 0x000fca00078e0203 */
        /* <DEDUP_REMOVED lines=10> */
[CCC-:B------:R-:W-:Y:S01]  /*7a70*/  FFMA.RZ R0, R11.reuse, R9.reuse, R8.reuse ;  /* 0x000000090b007223 */ /* 0x1c0fe2000000c008 */
[C---:B------:R-:W-:Y:S02]  /*7a80*/  VIADD R5, R6.reuse, 0x20 ;  /* 0x0000002006057836 */ /* 0x040fe40000000000 */
[CCC-:B------:R-:W-:Y:S01]  /*7a90*/  FFMA.RM R3, R11.reuse, R9.reuse, R8.reuse ;  /* 0x000000090b037223 */ /* 0x1c0fe20000004008 */
[----:B------:R-:W-:Y:S02]  /*7aa0*/  ISETP.NE.AND P2, PT, R6, RZ, PT ;  /* 0x000000ff0600720c */ /* 0x000fe40003f45270 */
[----:B------:R-:W-:Y:S01]  /*7ab0*/  LOP3.LUT R4, R0, 0x7fffff, RZ, 0xc0, !PT ;  /* 0x007fffff00047812 */ /* 0x000fe200078ec0ff */
[----:B------:R-:W-:Y:S01]  /*7ac0*/  FFMA.RP R0, R11, R9, R8 ;  /* 0x000000090b007223 */ /* 0x000fe20000008008 */
[----:B------:R-:W-:Y:S01]  /*7ad0*/  ISETP.NE.AND P1, PT, R6, RZ, PT ;  /* 0x000000ff0600720c */ /* 0x000fe20003f25270 */
[----:B------:R-:W-:Y:S01]  /*7ae0*/  IMAD.MOV R6, RZ, RZ, -R6 ;  /* 0x000000ffff067224 */ /* 0x000fe200078e0a06 */
[----:B------:R-:W-:-:S02]  /*7af0*/  LOP3.LUT R4, R4, 0x800000, RZ, 0xfc, !PT ;  /* 0x0080000004047812 */ /* 0x000fc400078efcff */
[----:B------:R-:W-:Y:S02]  /*7b00*/  FSETP.NEU.FTZ.AND P0, PT, R0, R3, PT ;  /* 0x000000030000720b */ /* 0x000fe40003f1d000 */
[----:B------:R-:W-:Y:S02]  /*7b10*/  SHF.L.U32 R5, R4, R5, RZ ;  /* 0x0000000504057219 */ /* 0x000fe400000006ff */
[----:B------:R-:W-:Y:S02]  /*7b20*/  SEL R3, R6, RZ, P2 ;  /* 0x000000ff06037207 */ /* 0x000fe40001000000 */
[----:B------:R-:W-:Y:S02]  /*7b30*/  ISETP.NE.AND P1, PT, R5, RZ, P1 ;  /* 0x000000ff0500720c */ /* 0x000fe40000f25270 */
[----:B------:R-:W-:Y:S02]  /*7b40*/  SHF.R.U32.HI R3, RZ, R3, R4 ;  /* 0x00000003ff037219 */ /* 0x000fe40000011604 */
[----:B------:R-:W-:-:S02]  /*7b50*/  PLOP3.LUT P0, PT, P0, P1, PT, 0xf8, 0x8f ;  /* 0x00000000008f781c */ /* 0x000fc40000703f70 */
[----:B------:R-:W-:Y:S02]  /*7b60*/  SHF.R.U32.HI R5, RZ, 0x1, R3 ;  /* 0x00000001ff057819 */ /* 0x000fe40000011603 */
[----:B------:R-:W-:-:S04]  /*7b70*/  SEL R0, RZ, 0x1, !P0 ;  /* 0x00000001ff007807 */ /* 0x000fc80004000000 */
[----:B------:R-:W-:-:S04]  /*7b80*/  LOP3.LUT R0, R0, 0x1, R5, 0xf8, !PT ;  /* 0x0000000100007812 */ /* 0x000fc800078ef805 */
[----:B------:R-:W-:-:S04]  /*7b90*/  LOP3.LUT R0, R0, R3, RZ, 0xc0, !PT ;  /* 0x0000000300007212 */ /* 0x000fc800078ec0ff */
[----:B------:R-:W-:-:S04]  /*7ba0*/  IADD3 R5, PT, PT, R5, R0, RZ ;  /* 0x0000000005057210 */ /* 0x000fc80007ffe0ff */
[----:B------:R-:W-:Y:S01]  /*7bb0*/  LOP3.LUT R2, R5, R2, RZ, 0xfc, !PT ;  /* 0x0000000205027212 */ /* 0x000fe200078efcff */
[----:B------:R-:W-:Y:S06]  /*7bc0*/  BRA `(.L_x_223) ;  /* 0x0000000000107947 */ /* 0x000fec0003800000 */
.L_x_222:
[----:B------:R-:W-:-:S04]  /*7bd0*/  LOP3.LUT R2, R2, 0x80000000, RZ, 0xc0, !PT ;  /* 0x8000000002027812 */ /* 0x000fc800078ec0ff */
[----:B------:R-:W-:Y:S01]  /*7be0*/  LOP3.LUT R2, R2, 0x7f800000, RZ, 0xfc, !PT ;  /* 0x7f80000002027812 */ /* 0x000fe200078efcff */
[----:B------:R-:W-:Y:S06]  /*7bf0*/  BRA `(.L_x_223) ;  /* 0x0000000000047947 */ /* 0x000fec0003800000 */
.L_x_221:
[----:B------:R-:W-:-:S07]  /*7c00*/  IMAD R2, R3, 0x800000, R2 ;  /* 0x0080000003027824 */ /* 0x000fce00078e0202 */
.L_x_223:
[----:B------:R-:W-:Y:S05]  /*7c10*/  BSYNC.RECONVERGENT B2 ;  /* 0x0000000000027941 */ /* 0x000fea0003800200 */
.L_x_220:
[----:B------:R-:W-:Y:S05]  /*7c20*/  BRA `(.L_x_224) ;  /* 0x0000000000207947 */ /* 0x000fea0003800000 */
.L_x_219:
[----:B------:R-:W-:-:S04]  /*7c30*/  LOP3.LUT R2, R5, 0x80000000, R2, 0x48, !PT ;  /* 0x8000000005027812 */ /* 0x000fc800078e4802 */
[----:B------:R-:W-:Y:S01]  /*7c40*/  LOP3.LUT R2, R2, 0x7f800000, RZ, 0xfc, !PT ;  /* 0x7f80000002027812 */ /* 0x000fe200078efcff */
[----:B------:R-:W-:Y:S06]  /*7c50*/  BRA `(.L_x_224) ;  /* 0x0000000000147947 */ /* 0x000fec0003800000 */
.L_x_218:
[----:B------:R-:W-:Y:S01]  /*7c60*/  LOP3.LUT R2, R5, 0x80000000, R2, 0x48, !PT ;  /* 0x8000000005027812 */ /* 0x000fe200078e4802 */
[----:B------:R-:W-:Y:S06]  /*7c70*/  BRA `(.L_x_224) ;  /* 0x00000000000c7947 */ /* 0x000fec0003800000 */
.L_x_217:
[----:B------:R-:W0:Y:S01]  /*7c80*/  MUFU.RSQ R2, -QNAN ;  /* 0xffc0000000027908 */ /* 0x000e220000001400 */
[----:B------:R-:W-:Y:S05]  /*7c90*/  BRA `(.L_x_224) ;  /* 0x0000000000047947 */ /* 0x000fea0003800000 */
.L_x_216:
[----:B------:R-:W-:-:S07]  /*7ca0*/  FADD.FTZ R2, R0, R3 ;  /* 0x0000000300027221 */ /* 0x000fce0000010000 */
.L_x_224:
[----:B------:R-:W-:Y:S05]  /*7cb0*/  BSYNC.RECONVERGENT B1 ;  /* 0x0000000000017941 */ /* 0x000fea0003800200 */
.L_x_214:
[----:B0-----:R-:W-:Y:S01]  /*7cc0*/  IMAD.MOV.U32 R4, RZ, RZ, R2 ;  /* 0x000000ffff047224 */ /* 0x001fe200078e0002 */
[----:B------:R-:W-:Y:S01]  /*7cd0*/  MOV R2, R10 ;  /* 0x0000000a00027202 */ /* 0x000fe20000000f00 */
[----:B------:R-:W-:-:S04]  /*7ce0*/  IMAD.MOV.U32 R3, RZ, RZ, 0x0 ;  /* 0x00000000ff037424 */ /* 0x000fc800078e00ff */
[----:B------:R-:W-:Y:S05]  /*7cf0*/  RET.REL.NODEC R2 `(_Z40transform_tpoints_into_coeffs2GPU_kerneliiiPKfS0_Pf) ;  /* 0xffffff8002c07950 */ /* 0x000fea0003c3ffff */
.L_x_225:
        /* <DEDUP_REMOVED lines=16> */
.L_x_232:


//--------------------- .text._Z11TestStruct1PfP9SurfParam --------------------------
	.section	.text._Z11TestStruct1PfP9SurfParam,"ax",@progbits
	.align	128
        .global         _Z11TestStruct1PfP9SurfParam
        .type           _Z11TestStruct1PfP9SurfParam,@function
        .size           _Z11TestStruct1PfP9SurfParam,(.L_x_237 - _Z11TestStruct1PfP9SurfParam)
        .other          _Z11TestStruct1PfP9SurfParam,@"STO_CUDA_ENTRY STV_DEFAULT"
_Z11TestStruct1PfP9SurfParam:
.text._Z11TestStruct1PfP9SurfParam:
[----:B------:R-:W-:Y:S08]  /*0000*/  LDC R1, c[0x0][0x37c] ;  /* 0x0000df00ff017b82 */ /* 0x000ff00000000800 */
[----:B------:R-:W0:Y:S01]  /*0010*/  LDC.64 R4, c[0x0][0x388] ;  /* 0x0000e200ff047b82 */ /* 0x000e220000000a00 */
[----:B------:R-:W0:Y:S01]  /*0020*/  LDCU.64 UR4, c[0x0][0x358] ;  /* 0x00006b00ff0477ac */ /* 0x000e220008000a00 */
[----:B------:R-:W1:Y:S01]  /*0030*/  S2R R7, SR_TID.X ;  /* 0x0000000000077919 */ /* 0x000e620000002100 */
[----:B------:R-:W1:Y:S05]  /*0040*/  S2R R0, SR_CTAID.X ;  /* 0x0000000000007919 */ /* 0x000e6a0000002500 */
[----:B------:R-:W2:Y:S01]  /*0050*/  LDC.64 R2, c[0x0][0x380] ;  /* 0x0000e000ff027b82 */ /* 0x000ea20000000a00 */
[----:B0-----:R-:W3:Y:S01]  /*0060*/  LDG.E R5, desc[UR4][R4.64+0x18] ;  /* 0x0000180404057981 */ /* 0x001ee2000c1e1900 */
[----:B------:R-:W1:Y:S02]  /*0070*/  LDCU UR6, c[0x0][0x360] ;  /* 0x00006c00ff0677ac */ /* 0x000e640008000800 */
[----:B-1----:R-:W-:-:S04]  /*0080*/  IMAD R7, R0, UR6, R7 ;  /* 0x0000000600077c24 */ /* 0x002fc8000f8e0207 */
[----:B--2---:R-:W-:-:S05]  /*0090*/  IMAD.WIDE R2, R7, 0x4, R2 ;  /* 0x0000000407027825 */ /* 0x004fca00078e0202 */
[----:B---3--:R-:W-:Y:S01]  /*00a0*/  STG.E desc[UR4][R2.64], R5 ;  /* 0x0000000502007986 */ /* 0x008fe2000c101904 */
[----:B------:R-:W-:Y:S05]  /*00b0*/  EXIT ;  /* 0x000000000000794d */ /* 0x000fea0003800000 */
.L_x_226:
        /* <DEDUP_REMOVED lines=12> */
.L_x_237:


//--------------------- .nv.shared.reserved.0     --------------------------
	.section	.nv.shared.reserved.0,"aw",@nobits
	.weak		__nv_reservedSMEM_offset_0_alias
	.size		__nv_reservedSMEM_offset_0_alias, 0, 64
	.other		__nv_reservedSMEM_offset_0_alias,@"STO_CUDA_RESERVED_SHARED STV_DEFAULT"
__nv_reservedSMEM_offset_0_alias:
	.zero		0
	.zero		64


//--------------------- .nv.constant0._Z3TFMPfS_S_iS_S_fiifif --------------------------
	.section	.nv.constant0._Z3TFMPfS_S_iS_S_fiifif,"a",@progbits
	.sectionflags	@""
	.align	4
.nv.constant0._Z3TFMPfS_S_iS_S_fiifif:
	.zero		968


//--------------------- .nv.constant0._Z9TFM_coeffPfS_S_ifS_iifS_ --------------------------
	.section	.nv.constant0._Z9TFM_coeffPfS_S_ifS_iifS_,"a",@progbits
	.sectionflags	@""
	.align	4
.nv.constant0._Z9TFM_coeffPfS_S_ifS_iifS_:
	.zero		960


//--------------------- .nv.constant0._Z18GenerateTimePointsPfS_S_S_iiiiP9SurfParam --------------------------
	.section	.nv.constant0._Z18GenerateTimePointsPfS_S_S_iiiiP9SurfParam,"a",@progbits
	.sectionflags	@""
	.align	4
.nv.constant0._Z18GenerateTimePointsPfS_S_S_iiiiP9SurfParam:
	.zero		952


//--------------------- .nv.constant0._Z40transform_tpoints_into_coeffs2GPU_kerneliiiPKfS0_Pf --------------------------
	.section	.nv.constant0._Z40transform_tpoints_into_coeffs2GPU_kerneliiiPKfS0_Pf,"a",@progbits
	.sectionflags	@""
	.align	4
.nv.constant0._Z40transform_tpoints_into_coeffs2GPU_kerneliiiPKfS0_Pf:
	.zero		936


//--------------------- .nv.constant0._Z11TestStruct1PfP9SurfParam --------------------------
	.section	.nv.constant0._Z11TestStruct1PfP9SurfParam,"a",@progbits
	.sectionflags	@""
	.align	4
.nv.constant0._Z11TestStruct1PfP9SurfParam:
	.zero		912


//--------------------- SYMBOLS --------------------------

	.type		.nv.reservedSmem.offset0,@object
	.size		.nv.reservedSmem.offset0,0x4
